//
// Generated by NVIDIA NVVM Compiler
//
// Compiler Build ID: CL-36424714
// Cuda compilation tools, release 13.0, V13.0.88
// Based on NVVM 20.0.0
//

.version 9.0
.target sm_100
.address_size 64

	// .globl	_Z16processStreamingPdPKdS1_S1_S1_S1_PKb
.const .align 4 .u32 tileX;
.const .align 4 .u32 tileY;
.const .align 4 .u32 tileZ;
.const .align 4 .u32 nElem;
.const .align 4 .u32 nDir;
.const .align 8 .b8 wi[216];
.const .align 4 .b8 dirX[108];
.const .align 4 .b8 dirY[108];
.const .align 4 .b8 dirZ[108];
.const .align 4 .b8 bi[108];
.const .align 8 .b8 cs[32];
.const .align 8 .b8 tau[24];
.const .align 8 .f64 stableDeviation;
.const .align 8 .f64 alphaMin;
.const .align 1 .u8 enableEntropyConstraint;
.const .align 8 .b8 constant_Fx[216];
.const .align 8 .b8 constant_Fy[216];
.const .align 8 .b8 constant_Fz[216];

.visible .entry _Z16processStreamingPdPKdS1_S1_S1_S1_PKb(
	.param .u64 .ptr .align 1 _Z16processStreamingPdPKdS1_S1_S1_S1_PKb_param_0,
	.param .u64 .ptr .align 1 _Z16processStreamingPdPKdS1_S1_S1_S1_PKb_param_1,
	.param .u64 .ptr .align 1 _Z16processStreamingPdPKdS1_S1_S1_S1_PKb_param_2,
	.param .u64 .ptr .align 1 _Z16processStreamingPdPKdS1_S1_S1_S1_PKb_param_3,
	.param .u64 .ptr .align 1 _Z16processStreamingPdPKdS1_S1_S1_S1_PKb_param_4,
	.param .u64 .ptr .align 1 _Z16processStreamingPdPKdS1_S1_S1_S1_PKb_param_5,
	.param .u64 .ptr .align 1 _Z16processStreamingPdPKdS1_S1_S1_S1_PKb_param_6
)
{
	.local .align 4 .b8 	__local_depot0[108];
	.reg .b64 	%SP;
	.reg .b64 	%SPL;
	.reg .pred 	%p<14>;
	.reg .b16 	%rs<2>;
	.reg .b32 	%r<130>;
	.reg .b64 	%rd<92>;
	.reg .b64 	%fd<6>;

	mov.u64 	%SPL, __local_depot0;
	ld.param.u64 	%rd33, [_Z16processStreamingPdPKdS1_S1_S1_S1_PKb_param_0];
	ld.param.u64 	%rd34, [_Z16processStreamingPdPKdS1_S1_S1_S1_PKb_param_1];
	ld.param.u64 	%rd32, [_Z16processStreamingPdPKdS1_S1_S1_S1_PKb_param_6];
	cvta.to.global.u64 	%rd1, %rd33;
	cvta.to.global.u64 	%rd2, %rd34;
	add.u64 	%rd3, %SPL, 0;
	mov.u32 	%r40, %ctaid.x;
	mov.u32 	%r41, %ctaid.y;
	mov.u32 	%r42, %nctaid.x;
	mad.lo.s32 	%r43, %r41, %r42, %r40;
	mov.u32 	%r44, %tid.x;
	mov.u32 	%r45, %ntid.x;
	mov.u32 	%r46, %tid.y;
	mad.lo.s32 	%r47, %r45, %r46, %r44;
	cvt.u64.u32 	%rd36, %r47;
	mov.u32 	%r48, %ntid.y;
	mul.lo.s32 	%r49, %r45, %r48;
	mul.wide.u32 	%rd37, %r43, %r49;
	add.s64 	%rd4, %rd37, %rd36;
	cvt.u32.u64 	%r50, %rd4;
	ld.const.u32 	%r1, [tileX];
	ld.const.u32 	%r2, [tileY];
	mul.lo.s32 	%r51, %r2, %r1;
	rem.s32 	%r52, %r50, %r51;
	div.s32 	%r4, %r52, %r1;
	mul.lo.s32 	%r53, %r4, %r1;
	sub.s32 	%r3, %r52, %r53;
	ld.const.u32 	%r5, [nElem];
	rem.s32 	%r54, %r50, %r5;
	div.s32 	%r6, %r54, %r51;
	cvt.s64.s32 	%rd38, %r5;
	setp.ge.u64 	%p1, %rd4, %rd38;
	@%p1 bra 	$L__BB0_15;
	ld.const.u32 	%r7, [nDir];
	setp.lt.s32 	%p2, %r7, 1;
	@%p2 bra 	$L__BB0_8;
	and.b32  	%r8, %r7, 3;
	setp.lt.u32 	%p3, %r7, 4;
	mov.b32 	%r120, 0;
	@%p3 bra 	$L__BB0_5;
	and.b32  	%r120, %r7, 2147483644;
	neg.s32 	%r119, %r120;
	mov.u64 	%rd42, dirX;
	add.s64 	%rd85, %rd42, 8;
	mov.u64 	%rd43, dirY;
	add.s64 	%rd84, %rd43, 8;
	mov.u64 	%rd44, dirZ;
	add.s64 	%rd83, %rd44, 8;
	add.s64 	%rd82, %rd3, 8;
$L__BB0_4:
	ld.const.u32 	%r57, [%rd85+-8];
	sub.s32 	%r58, %r3, %r57;
	ld.const.u32 	%r59, [%rd84+-8];
	sub.s32 	%r60, %r4, %r59;
	ld.const.u32 	%r61, [%rd83+-8];
	sub.s32 	%r62, %r6, %r61;
	mad.lo.s32 	%r63, %r2, %r62, %r60;
	add.s32 	%r64, %r58, %r5;
	mad.lo.s32 	%r65, %r63, %r1, %r64;
	rem.s32 	%r66, %r65, %r5;
	st.local.u32 	[%rd82+-8], %r66;
	ld.const.u32 	%r67, [%rd85+-4];
	sub.s32 	%r68, %r3, %r67;
	ld.const.u32 	%r69, [%rd84+-4];
	sub.s32 	%r70, %r4, %r69;
	ld.const.u32 	%r71, [%rd83+-4];
	sub.s32 	%r72, %r6, %r71;
	mad.lo.s32 	%r73, %r2, %r72, %r70;
	add.s32 	%r74, %r68, %r5;
	mad.lo.s32 	%r75, %r73, %r1, %r74;
	rem.s32 	%r76, %r75, %r5;
	st.local.u32 	[%rd82+-4], %r76;
	ld.const.u32 	%r77, [%rd85];
	sub.s32 	%r78, %r3, %r77;
	ld.const.u32 	%r79, [%rd84];
	sub.s32 	%r80, %r4, %r79;
	ld.const.u32 	%r81, [%rd83];
	sub.s32 	%r82, %r6, %r81;
	mad.lo.s32 	%r83, %r2, %r82, %r80;
	add.s32 	%r84, %r78, %r5;
	mad.lo.s32 	%r85, %r83, %r1, %r84;
	rem.s32 	%r86, %r85, %r5;
	st.local.u32 	[%rd82], %r86;
	ld.const.u32 	%r87, [%rd85+4];
	sub.s32 	%r88, %r3, %r87;
	ld.const.u32 	%r89, [%rd84+4];
	sub.s32 	%r90, %r4, %r89;
	ld.const.u32 	%r91, [%rd83+4];
	sub.s32 	%r92, %r6, %r91;
	mad.lo.s32 	%r93, %r2, %r92, %r90;
	add.s32 	%r94, %r88, %r5;
	mad.lo.s32 	%r95, %r93, %r1, %r94;
	rem.s32 	%r96, %r95, %r5;
	st.local.u32 	[%rd82+4], %r96;
	add.s32 	%r119, %r119, 4;
	add.s64 	%rd85, %rd85, 16;
	add.s64 	%rd84, %rd84, 16;
	add.s64 	%rd83, %rd83, 16;
	add.s64 	%rd82, %rd82, 16;
	setp.ne.s32 	%p4, %r119, 0;
	@%p4 bra 	$L__BB0_4;
$L__BB0_5:
	setp.eq.s32 	%p5, %r8, 0;
	@%p5 bra 	$L__BB0_8;
	mul.wide.u32 	%rd45, %r120, 4;
	add.s64 	%rd89, %rd3, %rd45;
	mov.u64 	%rd46, dirZ;
	add.s64 	%rd88, %rd46, %rd45;
	mov.u64 	%rd47, dirY;
	add.s64 	%rd87, %rd47, %rd45;
	mov.u64 	%rd48, dirX;
	add.s64 	%rd86, %rd48, %rd45;
	neg.s32 	%r121, %r8;
$L__BB0_7:
	.pragma "nounroll";
	ld.const.u32 	%r97, [%rd86];
	sub.s32 	%r98, %r3, %r97;
	ld.const.u32 	%r99, [%rd87];
	sub.s32 	%r100, %r4, %r99;
	ld.const.u32 	%r101, [%rd88];
	sub.s32 	%r102, %r6, %r101;
	mad.lo.s32 	%r103, %r2, %r102, %r100;
	add.s32 	%r104, %r98, %r5;
	mad.lo.s32 	%r105, %r103, %r1, %r104;
	rem.s32 	%r106, %r105, %r5;
	st.local.u32 	[%rd89], %r106;
	add.s64 	%rd89, %rd89, 4;
	add.s64 	%rd88, %rd88, 4;
	add.s64 	%rd87, %rd87, 4;
	add.s64 	%rd86, %rd86, 4;
	add.s32 	%r121, %r121, 1;
	setp.ne.s32 	%p6, %r121, 0;
	@%p6 bra 	$L__BB0_7;
$L__BB0_8:
	setp.lt.s32 	%p7, %r7, 1;
	cvta.to.global.u64 	%rd49, %rd32;
	add.s64 	%rd50, %rd49, %rd4;
	ld.global.u8 	%rs1, [%rd50];
	setp.eq.s16 	%p8, %rs1, 1;
	or.pred  	%p9, %p8, %p7;
	@%p9 bra 	$L__BB0_15;
	and.b32  	%r17, %r7, 3;
	setp.lt.u32 	%p10, %r7, 4;
	mov.b32 	%r127, 0;
	@%p10 bra 	$L__BB0_12;
	and.b32  	%r127, %r7, 2147483644;
	neg.s32 	%r126, %r127;
	shl.b32 	%r20, %r5, 2;
	shl.b32 	%r124, %r5, 1;
	mul.lo.s32 	%r123, %r5, 3;
	add.s64 	%rd90, %rd3, 8;
	mov.b32 	%r122, 0;
	mov.u32 	%r125, %r5;
$L__BB0_11:
	ld.local.u32 	%r109, [%rd90+-8];
	add.s32 	%r110, %r122, %r109;
	mul.wide.s32 	%rd51, %r110, 8;
	add.s64 	%rd52, %rd2, %rd51;
	ld.global.f64 	%fd1, [%rd52];
	cvt.s64.s32 	%rd53, %r122;
	add.s64 	%rd54, %rd4, %rd53;
	shl.b64 	%rd55, %rd54, 3;
	add.s64 	%rd56, %rd1, %rd55;
	st.global.f64 	[%rd56], %fd1;
	ld.local.u32 	%r111, [%rd90+-4];
	add.s32 	%r112, %r125, %r111;
	mul.wide.s32 	%rd57, %r112, 8;
	add.s64 	%rd58, %rd2, %rd57;
	ld.global.f64 	%fd2, [%rd58];
	cvt.s64.s32 	%rd59, %r125;
	add.s64 	%rd60, %rd4, %rd59;
	shl.b64 	%rd61, %rd60, 3;
	add.s64 	%rd62, %rd1, %rd61;
	st.global.f64 	[%rd62], %fd2;
	ld.local.u32 	%r113, [%rd90];
	add.s32 	%r114, %r124, %r113;
	mul.wide.s32 	%rd63, %r114, 8;
	add.s64 	%rd64, %rd2, %rd63;
	ld.global.f64 	%fd3, [%rd64];
	cvt.s64.s32 	%rd65, %r124;
	add.s64 	%rd66, %rd4, %rd65;
	shl.b64 	%rd67, %rd66, 3;
	add.s64 	%rd68, %rd1, %rd67;
	st.global.f64 	[%rd68], %fd3;
	ld.local.u32 	%r115, [%rd90+4];
	add.s32 	%r116, %r123, %r115;
	mul.wide.s32 	%rd69, %r116, 8;
	add.s64 	%rd70, %rd2, %rd69;
	ld.global.f64 	%fd4, [%rd70];
	cvt.s64.s32 	%rd71, %r123;
	add.s64 	%rd72, %rd4, %rd71;
	shl.b64 	%rd73, %rd72, 3;
	add.s64 	%rd74, %rd1, %rd73;
	st.global.f64 	[%rd74], %fd4;
	add.s32 	%r126, %r126, 4;
	add.s32 	%r125, %r125, %r20;
	add.s32 	%r124, %r124, %r20;
	add.s32 	%r123, %r123, %r20;
	add.s32 	%r122, %r122, %r20;
	add.s64 	%rd90, %rd90, 16;
	setp.ne.s32 	%p11, %r126, 0;
	@%p11 bra 	$L__BB0_11;
$L__BB0_12:
	setp.eq.s32 	%p12, %r17, 0;
	@%p12 bra 	$L__BB0_15;
	mul.lo.s32 	%r129, %r127, %r5;
	mul.wide.u32 	%rd75, %r127, 4;
	add.s64 	%rd91, %rd3, %rd75;
	neg.s32 	%r128, %r17;
$L__BB0_14:
	.pragma "nounroll";
	ld.local.u32 	%r117, [%rd91];
	add.s32 	%r118, %r129, %r117;
	mul.wide.s32 	%rd76, %r118, 8;
	add.s64 	%rd77, %rd2, %rd76;
	ld.global.f64 	%fd5, [%rd77];
	cvt.s64.s32 	%rd78, %r129;
	add.s64 	%rd79, %rd4, %rd78;
	shl.b64 	%rd80, %rd79, 3;
	add.s64 	%rd81, %rd1, %rd80;
	st.global.f64 	[%rd81], %fd5;
	add.s32 	%r129, %r129, %r5;
	add.s64 	%rd91, %rd91, 4;
	add.s32 	%r128, %r128, 1;
	setp.ne.s32 	%p13, %r128, 0;
	@%p13 bra 	$L__BB0_14;
$L__BB0_15:
	ret;

}
	// .globl	_Z16processCollisionPdPKdS1_S1_S1_S1_PKb
.visible .entry _Z16processCollisionPdPKdS1_S1_S1_S1_PKb(
	.param .u64 .ptr .align 1 _Z16processCollisionPdPKdS1_S1_S1_S1_PKb_param_0,
	.param .u64 .ptr .align 1 _Z16processCollisionPdPKdS1_S1_S1_S1_PKb_param_1,
	.param .u64 .ptr .align 1 _Z16processCollisionPdPKdS1_S1_S1_S1_PKb_param_2,
	.param .u64 .ptr .align 1 _Z16processCollisionPdPKdS1_S1_S1_S1_PKb_param_3,
	.param .u64 .ptr .align 1 _Z16processCollisionPdPKdS1_S1_S1_S1_PKb_param_4,
	.param .u64 .ptr .align 1 _Z16processCollisionPdPKdS1_S1_S1_S1_PKb_param_5,
	.param .u64 .ptr .align 1 _Z16processCollisionPdPKdS1_S1_S1_S1_PKb_param_6
)
{
	.local .align 8 .b8 	__local_depot1[432];
	.reg .b64 	%SP;
	.reg .b64 	%SPL;
	.reg .pred 	%p<152>;
	.reg .b16 	%rs<3>;
	.reg .b32 	%r<561>;
	.reg .b64 	%rd<222>;
	.reg .b64 	%fd<1306>;

	mov.u64 	%SPL, __local_depot1;
	ld.param.u64 	%rd38, [_Z16processCollisionPdPKdS1_S1_S1_S1_PKb_param_1];
	ld.param.u64 	%rd33, [_Z16processCollisionPdPKdS1_S1_S1_S1_PKb_param_2];
	ld.param.u64 	%rd34, [_Z16processCollisionPdPKdS1_S1_S1_S1_PKb_param_3];
	ld.param.u64 	%rd35, [_Z16processCollisionPdPKdS1_S1_S1_S1_PKb_param_4];
	ld.param.u64 	%rd36, [_Z16processCollisionPdPKdS1_S1_S1_S1_PKb_param_5];
	ld.param.u64 	%rd37, [_Z16processCollisionPdPKdS1_S1_S1_S1_PKb_param_6];
	cvta.to.global.u64 	%rd1, %rd38;
	add.u64 	%rd2, %SPL, 0;
	add.u64 	%rd3, %SPL, 216;
	mov.u32 	%r215, %ctaid.x;
	mov.u32 	%r216, %ctaid.y;
	mov.u32 	%r217, %nctaid.x;
	mad.lo.s32 	%r218, %r216, %r217, %r215;
	mov.u32 	%r219, %tid.x;
	mov.u32 	%r220, %ntid.x;
	mov.u32 	%r221, %tid.y;
	mad.lo.s32 	%r222, %r220, %r221, %r219;
	cvt.u64.u32 	%rd41, %r222;
	mov.u32 	%r223, %ntid.y;
	mul.lo.s32 	%r224, %r220, %r223;
	mul.wide.u32 	%rd42, %r218, %r224;
	add.s64 	%rd4, %rd42, %rd41;
	ld.const.u32 	%r1, [nElem];
	cvt.s64.s32 	%rd43, %r1;
	setp.ge.u64 	%p1, %rd4, %rd43;
	@%p1 bra 	$L__BB1_172;
	cvta.to.global.u64 	%rd44, %rd37;
	add.s64 	%rd45, %rd44, %rd4;
	ld.global.u8 	%rs1, [%rd45];
	setp.eq.s16 	%p2, %rs1, 1;
	@%p2 bra 	$L__BB1_172;
	cvta.to.global.u64 	%rd46, %rd33;
	shl.b64 	%rd47, %rd4, 3;
	add.s64 	%rd48, %rd46, %rd47;
	ld.global.f64 	%fd1, [%rd48];
	cvta.to.global.u64 	%rd49, %rd34;
	add.s64 	%rd50, %rd49, %rd47;
	ld.global.f64 	%fd1223, [%rd50];
	cvta.to.global.u64 	%rd51, %rd35;
	add.s64 	%rd52, %rd51, %rd47;
	ld.global.f64 	%fd1224, [%rd52];
	cvta.to.global.u64 	%rd53, %rd36;
	add.s64 	%rd54, %rd53, %rd47;
	ld.global.f64 	%fd1225, [%rd54];
	ld.const.u32 	%r2, [nDir];
	setp.lt.s32 	%p3, %r2, 1;
	@%p3 bra 	$L__BB1_11;
	ld.const.f64 	%fd254, [tau];
	add.f64 	%fd5, %fd254, 0dBFE0000000000000;
	and.b32  	%r3, %r2, 3;
	setp.lt.u32 	%p4, %r2, 4;
	mov.b32 	%r477, 0;
	@%p4 bra 	$L__BB1_6;
	and.b32  	%r477, %r2, 2147483644;
	mov.b32 	%r479, 0;
	mov.u64 	%rd56, constant_Fx;
	mov.u64 	%rd59, dirX;
	mov.u64 	%rd61, constant_Fy;
	mov.u64 	%rd63, dirY;
	mov.u64 	%rd65, constant_Fz;
	mov.u64 	%rd67, dirZ;
$L__BB1_5:
	.pragma "nounroll";
	mul.wide.u32 	%rd55, %r479, 8;
	add.s64 	%rd57, %rd56, %rd55;
	ld.const.f64 	%fd255, [%rd57];
	mul.f64 	%fd256, %fd5, %fd255;
	mul.wide.u32 	%rd58, %r479, 4;
	add.s64 	%rd60, %rd59, %rd58;
	ld.const.u32 	%r227, [%rd60];
	cvt.rn.f64.s32 	%fd257, %r227;
	mul.f64 	%fd258, %fd256, %fd257;
	div.rn.f64 	%fd259, %fd258, %fd1;
	add.f64 	%fd260, %fd1223, %fd259;
	add.s64 	%rd62, %rd61, %rd55;
	ld.const.f64 	%fd261, [%rd62];
	mul.f64 	%fd262, %fd5, %fd261;
	add.s64 	%rd64, %rd63, %rd58;
	ld.const.u32 	%r228, [%rd64];
	cvt.rn.f64.s32 	%fd263, %r228;
	mul.f64 	%fd264, %fd262, %fd263;
	div.rn.f64 	%fd265, %fd264, %fd1;
	add.f64 	%fd266, %fd1224, %fd265;
	add.s64 	%rd66, %rd65, %rd55;
	ld.const.f64 	%fd267, [%rd66];
	mul.f64 	%fd268, %fd5, %fd267;
	add.s64 	%rd68, %rd67, %rd58;
	ld.const.u32 	%r229, [%rd68];
	cvt.rn.f64.s32 	%fd269, %r229;
	mul.f64 	%fd270, %fd268, %fd269;
	div.rn.f64 	%fd271, %fd270, %fd1;
	add.f64 	%fd272, %fd1225, %fd271;
	ld.const.f64 	%fd273, [%rd57+8];
	mul.f64 	%fd274, %fd5, %fd273;
	ld.const.u32 	%r230, [%rd60+4];
	cvt.rn.f64.s32 	%fd275, %r230;
	mul.f64 	%fd276, %fd274, %fd275;
	div.rn.f64 	%fd277, %fd276, %fd1;
	add.f64 	%fd278, %fd260, %fd277;
	ld.const.f64 	%fd279, [%rd62+8];
	mul.f64 	%fd280, %fd5, %fd279;
	ld.const.u32 	%r231, [%rd64+4];
	cvt.rn.f64.s32 	%fd281, %r231;
	mul.f64 	%fd282, %fd280, %fd281;
	div.rn.f64 	%fd283, %fd282, %fd1;
	add.f64 	%fd284, %fd266, %fd283;
	ld.const.f64 	%fd285, [%rd66+8];
	mul.f64 	%fd286, %fd5, %fd285;
	ld.const.u32 	%r232, [%rd68+4];
	cvt.rn.f64.s32 	%fd287, %r232;
	mul.f64 	%fd288, %fd286, %fd287;
	div.rn.f64 	%fd289, %fd288, %fd1;
	add.f64 	%fd290, %fd272, %fd289;
	ld.const.f64 	%fd291, [%rd57+16];
	mul.f64 	%fd292, %fd5, %fd291;
	ld.const.u32 	%r233, [%rd60+8];
	cvt.rn.f64.s32 	%fd293, %r233;
	mul.f64 	%fd294, %fd292, %fd293;
	div.rn.f64 	%fd295, %fd294, %fd1;
	add.f64 	%fd296, %fd278, %fd295;
	ld.const.f64 	%fd297, [%rd62+16];
	mul.f64 	%fd298, %fd5, %fd297;
	ld.const.u32 	%r234, [%rd64+8];
	cvt.rn.f64.s32 	%fd299, %r234;
	mul.f64 	%fd300, %fd298, %fd299;
	div.rn.f64 	%fd301, %fd300, %fd1;
	add.f64 	%fd302, %fd284, %fd301;
	ld.const.f64 	%fd303, [%rd66+16];
	mul.f64 	%fd304, %fd5, %fd303;
	ld.const.u32 	%r235, [%rd68+8];
	cvt.rn.f64.s32 	%fd305, %r235;
	mul.f64 	%fd306, %fd304, %fd305;
	div.rn.f64 	%fd307, %fd306, %fd1;
	add.f64 	%fd308, %fd290, %fd307;
	ld.const.f64 	%fd309, [%rd57+24];
	mul.f64 	%fd310, %fd5, %fd309;
	ld.const.u32 	%r236, [%rd60+12];
	cvt.rn.f64.s32 	%fd311, %r236;
	mul.f64 	%fd312, %fd310, %fd311;
	div.rn.f64 	%fd313, %fd312, %fd1;
	add.f64 	%fd1223, %fd296, %fd313;
	ld.const.f64 	%fd314, [%rd62+24];
	mul.f64 	%fd315, %fd5, %fd314;
	ld.const.u32 	%r237, [%rd64+12];
	cvt.rn.f64.s32 	%fd316, %r237;
	mul.f64 	%fd317, %fd315, %fd316;
	div.rn.f64 	%fd318, %fd317, %fd1;
	add.f64 	%fd1224, %fd302, %fd318;
	ld.const.f64 	%fd319, [%rd66+24];
	mul.f64 	%fd320, %fd5, %fd319;
	ld.const.u32 	%r238, [%rd68+12];
	cvt.rn.f64.s32 	%fd321, %r238;
	mul.f64 	%fd322, %fd320, %fd321;
	div.rn.f64 	%fd323, %fd322, %fd1;
	add.f64 	%fd1225, %fd308, %fd323;
	add.s32 	%r479, %r479, 4;
	setp.eq.s32 	%p5, %r479, %r477;
	@%p5 bra 	$L__BB1_6;
	bra.uni 	$L__BB1_5;
$L__BB1_6:
	setp.eq.s32 	%p6, %r3, 0;
	@%p6 bra 	$L__BB1_11;
	setp.eq.s32 	%p7, %r3, 1;
	@%p7 bra 	$L__BB1_9;
	mul.wide.u32 	%rd69, %r477, 8;
	mov.u64 	%rd70, constant_Fx;
	add.s64 	%rd71, %rd70, %rd69;
	ld.const.f64 	%fd325, [%rd71];
	mul.f64 	%fd326, %fd5, %fd325;
	mul.wide.u32 	%rd72, %r477, 4;
	mov.u64 	%rd73, dirX;
	add.s64 	%rd74, %rd73, %rd72;
	ld.const.u32 	%r239, [%rd74];
	cvt.rn.f64.s32 	%fd327, %r239;
	mul.f64 	%fd328, %fd326, %fd327;
	div.rn.f64 	%fd329, %fd328, %fd1;
	add.f64 	%fd330, %fd1223, %fd329;
	mov.u64 	%rd75, constant_Fy;
	add.s64 	%rd76, %rd75, %rd69;
	ld.const.f64 	%fd331, [%rd76];
	mul.f64 	%fd332, %fd5, %fd331;
	mov.u64 	%rd77, dirY;
	add.s64 	%rd78, %rd77, %rd72;
	ld.const.u32 	%r240, [%rd78];
	cvt.rn.f64.s32 	%fd333, %r240;
	mul.f64 	%fd334, %fd332, %fd333;
	div.rn.f64 	%fd335, %fd334, %fd1;
	add.f64 	%fd336, %fd1224, %fd335;
	mov.u64 	%rd79, constant_Fz;
	add.s64 	%rd80, %rd79, %rd69;
	ld.const.f64 	%fd337, [%rd80];
	mul.f64 	%fd338, %fd5, %fd337;
	mov.u64 	%rd81, dirZ;
	add.s64 	%rd82, %rd81, %rd72;
	ld.const.u32 	%r241, [%rd82];
	cvt.rn.f64.s32 	%fd339, %r241;
	mul.f64 	%fd340, %fd338, %fd339;
	div.rn.f64 	%fd341, %fd340, %fd1;
	add.f64 	%fd342, %fd1225, %fd341;
	ld.const.f64 	%fd343, [%rd71+8];
	mul.f64 	%fd344, %fd5, %fd343;
	ld.const.u32 	%r242, [%rd74+4];
	cvt.rn.f64.s32 	%fd345, %r242;
	mul.f64 	%fd346, %fd344, %fd345;
	div.rn.f64 	%fd347, %fd346, %fd1;
	add.f64 	%fd1223, %fd330, %fd347;
	ld.const.f64 	%fd348, [%rd76+8];
	mul.f64 	%fd349, %fd5, %fd348;
	ld.const.u32 	%r243, [%rd78+4];
	cvt.rn.f64.s32 	%fd350, %r243;
	mul.f64 	%fd351, %fd349, %fd350;
	div.rn.f64 	%fd352, %fd351, %fd1;
	add.f64 	%fd1224, %fd336, %fd352;
	ld.const.f64 	%fd353, [%rd80+8];
	mul.f64 	%fd354, %fd5, %fd353;
	ld.const.u32 	%r244, [%rd82+4];
	cvt.rn.f64.s32 	%fd355, %r244;
	mul.f64 	%fd356, %fd354, %fd355;
	div.rn.f64 	%fd357, %fd356, %fd1;
	add.f64 	%fd1225, %fd342, %fd357;
	add.s32 	%r477, %r477, 2;
$L__BB1_9:
	and.b32  	%r245, %r2, 1;
	setp.eq.b32 	%p8, %r245, 1;
	not.pred 	%p9, %p8;
	@%p9 bra 	$L__BB1_11;
	mul.wide.u32 	%rd83, %r477, 8;
	mov.u64 	%rd84, constant_Fx;
	add.s64 	%rd85, %rd84, %rd83;
	ld.const.f64 	%fd358, [%rd85];
	mul.f64 	%fd359, %fd5, %fd358;
	mul.wide.u32 	%rd86, %r477, 4;
	mov.u64 	%rd87, dirX;
	add.s64 	%rd88, %rd87, %rd86;
	ld.const.u32 	%r246, [%rd88];
	cvt.rn.f64.s32 	%fd360, %r246;
	mul.f64 	%fd361, %fd359, %fd360;
	div.rn.f64 	%fd362, %fd361, %fd1;
	add.f64 	%fd1223, %fd1223, %fd362;
	mov.u64 	%rd89, constant_Fy;
	add.s64 	%rd90, %rd89, %rd83;
	ld.const.f64 	%fd363, [%rd90];
	mul.f64 	%fd364, %fd5, %fd363;
	mov.u64 	%rd91, dirY;
	add.s64 	%rd92, %rd91, %rd86;
	ld.const.u32 	%r247, [%rd92];
	cvt.rn.f64.s32 	%fd365, %r247;
	mul.f64 	%fd366, %fd364, %fd365;
	div.rn.f64 	%fd367, %fd366, %fd1;
	add.f64 	%fd1224, %fd1224, %fd367;
	mov.u64 	%rd93, constant_Fz;
	add.s64 	%rd94, %rd93, %rd83;
	ld.const.f64 	%fd368, [%rd94];
	mul.f64 	%fd369, %fd5, %fd368;
	mov.u64 	%rd95, dirZ;
	add.s64 	%rd96, %rd95, %rd86;
	ld.const.u32 	%r248, [%rd96];
	cvt.rn.f64.s32 	%fd370, %r248;
	mul.f64 	%fd371, %fd369, %fd370;
	div.rn.f64 	%fd372, %fd371, %fd1;
	add.f64 	%fd1225, %fd1225, %fd372;
$L__BB1_11:
	setp.lt.s32 	%p10, %r2, 1;
	@%p10 bra 	$L__BB1_18;
	mul.f64 	%fd373, %fd1224, %fd1224;
	fma.rn.f64 	%fd374, %fd1223, %fd1223, %fd373;
	fma.rn.f64 	%fd375, %fd1225, %fd1225, %fd374;
	mul.f64 	%fd27, %fd375, 0d3FF8000000000000;
	and.b32  	%r8, %r2, 3;
	setp.lt.u32 	%p11, %r2, 4;
	mov.b32 	%r481, 0;
	@%p11 bra 	$L__BB1_15;
	and.b32  	%r481, %r2, 2147483644;
	mov.b32 	%r480, 0;
	mov.u64 	%rd104, dirX;
	mov.u64 	%rd106, dirY;
	mov.u64 	%rd108, dirZ;
	mov.u64 	%rd110, wi;
$L__BB1_14:
	mul.lo.s32 	%r251, %r1, %r480;
	cvt.s64.s32 	%rd97, %r251;
	add.s64 	%rd98, %rd4, %rd97;
	shl.b64 	%rd99, %rd98, 3;
	add.s64 	%rd100, %rd1, %rd99;
	ld.global.f64 	%fd376, [%rd100];
	mul.wide.u32 	%rd101, %r480, 8;
	add.s64 	%rd102, %rd2, %rd101;
	st.local.f64 	[%rd102], %fd376;
	mul.wide.u32 	%rd103, %r480, 4;
	add.s64 	%rd105, %rd104, %rd103;
	ld.const.u32 	%r252, [%rd105];
	cvt.rn.f64.s32 	%fd377, %r252;
	add.s64 	%rd107, %rd106, %rd103;
	ld.const.u32 	%r253, [%rd107];
	cvt.rn.f64.s32 	%fd378, %r253;
	mul.f64 	%fd379, %fd1224, %fd378;
	fma.rn.f64 	%fd380, %fd1223, %fd377, %fd379;
	add.s64 	%rd109, %rd108, %rd103;
	ld.const.u32 	%r254, [%rd109];
	cvt.rn.f64.s32 	%fd381, %r254;
	fma.rn.f64 	%fd382, %fd1225, %fd381, %fd380;
	add.s64 	%rd111, %rd110, %rd101;
	ld.const.f64 	%fd383, [%rd111];
	mul.f64 	%fd384, %fd1, %fd383;
	fma.rn.f64 	%fd385, %fd382, 0d4008000000000000, 0d3FF0000000000000;
	mul.f64 	%fd386, %fd382, 0d4012000000000000;
	fma.rn.f64 	%fd387, %fd382, %fd386, %fd385;
	sub.f64 	%fd388, %fd387, %fd27;
	mul.f64 	%fd389, %fd384, %fd388;
	add.s64 	%rd112, %rd3, %rd101;
	st.local.f64 	[%rd112], %fd389;
	add.s32 	%r255, %r251, %r1;
	cvt.s64.s32 	%rd113, %r255;
	add.s64 	%rd114, %rd4, %rd113;
	shl.b64 	%rd115, %rd114, 3;
	add.s64 	%rd116, %rd1, %rd115;
	ld.global.f64 	%fd390, [%rd116];
	st.local.f64 	[%rd102+8], %fd390;
	ld.const.u32 	%r256, [%rd105+4];
	cvt.rn.f64.s32 	%fd391, %r256;
	ld.const.u32 	%r257, [%rd107+4];
	cvt.rn.f64.s32 	%fd392, %r257;
	mul.f64 	%fd393, %fd1224, %fd392;
	fma.rn.f64 	%fd394, %fd1223, %fd391, %fd393;
	ld.const.u32 	%r258, [%rd109+4];
	cvt.rn.f64.s32 	%fd395, %r258;
	fma.rn.f64 	%fd396, %fd1225, %fd395, %fd394;
	ld.const.f64 	%fd397, [%rd111+8];
	mul.f64 	%fd398, %fd1, %fd397;
	fma.rn.f64 	%fd399, %fd396, 0d4008000000000000, 0d3FF0000000000000;
	mul.f64 	%fd400, %fd396, 0d4012000000000000;
	fma.rn.f64 	%fd401, %fd396, %fd400, %fd399;
	sub.f64 	%fd402, %fd401, %fd27;
	mul.f64 	%fd403, %fd398, %fd402;
	st.local.f64 	[%rd112+8], %fd403;
	add.s32 	%r259, %r255, %r1;
	cvt.s64.s32 	%rd117, %r259;
	add.s64 	%rd118, %rd4, %rd117;
	shl.b64 	%rd119, %rd118, 3;
	add.s64 	%rd120, %rd1, %rd119;
	ld.global.f64 	%fd404, [%rd120];
	st.local.f64 	[%rd102+16], %fd404;
	ld.const.u32 	%r260, [%rd105+8];
	cvt.rn.f64.s32 	%fd405, %r260;
	ld.const.u32 	%r261, [%rd107+8];
	cvt.rn.f64.s32 	%fd406, %r261;
	mul.f64 	%fd407, %fd1224, %fd406;
	fma.rn.f64 	%fd408, %fd1223, %fd405, %fd407;
	ld.const.u32 	%r262, [%rd109+8];
	cvt.rn.f64.s32 	%fd409, %r262;
	fma.rn.f64 	%fd410, %fd1225, %fd409, %fd408;
	ld.const.f64 	%fd411, [%rd111+16];
	mul.f64 	%fd412, %fd1, %fd411;
	fma.rn.f64 	%fd413, %fd410, 0d4008000000000000, 0d3FF0000000000000;
	mul.f64 	%fd414, %fd410, 0d4012000000000000;
	fma.rn.f64 	%fd415, %fd410, %fd414, %fd413;
	sub.f64 	%fd416, %fd415, %fd27;
	mul.f64 	%fd417, %fd412, %fd416;
	st.local.f64 	[%rd112+16], %fd417;
	add.s32 	%r263, %r259, %r1;
	cvt.s64.s32 	%rd121, %r263;
	add.s64 	%rd122, %rd4, %rd121;
	shl.b64 	%rd123, %rd122, 3;
	add.s64 	%rd124, %rd1, %rd123;
	ld.global.f64 	%fd418, [%rd124];
	st.local.f64 	[%rd102+24], %fd418;
	ld.const.u32 	%r264, [%rd105+12];
	cvt.rn.f64.s32 	%fd419, %r264;
	ld.const.u32 	%r265, [%rd107+12];
	cvt.rn.f64.s32 	%fd420, %r265;
	mul.f64 	%fd421, %fd1224, %fd420;
	fma.rn.f64 	%fd422, %fd1223, %fd419, %fd421;
	ld.const.u32 	%r266, [%rd109+12];
	cvt.rn.f64.s32 	%fd423, %r266;
	fma.rn.f64 	%fd424, %fd1225, %fd423, %fd422;
	ld.const.f64 	%fd425, [%rd111+24];
	mul.f64 	%fd426, %fd1, %fd425;
	fma.rn.f64 	%fd427, %fd424, 0d4008000000000000, 0d3FF0000000000000;
	mul.f64 	%fd428, %fd424, 0d4012000000000000;
	fma.rn.f64 	%fd429, %fd424, %fd428, %fd427;
	sub.f64 	%fd430, %fd429, %fd27;
	mul.f64 	%fd431, %fd426, %fd430;
	st.local.f64 	[%rd112+24], %fd431;
	add.s32 	%r480, %r480, 4;
	setp.ne.s32 	%p12, %r480, %r481;
	@%p12 bra 	$L__BB1_14;
$L__BB1_15:
	setp.eq.s32 	%p13, %r8, 0;
	@%p13 bra 	$L__BB1_18;
	mov.b32 	%r483, 0;
	mov.u64 	%rd132, dirX;
	mov.u64 	%rd134, dirY;
	mov.u64 	%rd136, dirZ;
	mov.u64 	%rd138, wi;
$L__BB1_17:
	.pragma "nounroll";
	mul.lo.s32 	%r268, %r1, %r481;
	cvt.s64.s32 	%rd125, %r268;
	add.s64 	%rd126, %rd4, %rd125;
	shl.b64 	%rd127, %rd126, 3;
	add.s64 	%rd128, %rd1, %rd127;
	ld.global.f64 	%fd432, [%rd128];
	mul.wide.u32 	%rd129, %r481, 8;
	add.s64 	%rd130, %rd2, %rd129;
	st.local.f64 	[%rd130], %fd432;
	mul.wide.u32 	%rd131, %r481, 4;
	add.s64 	%rd133, %rd132, %rd131;
	ld.const.u32 	%r269, [%rd133];
	cvt.rn.f64.s32 	%fd433, %r269;
	add.s64 	%rd135, %rd134, %rd131;
	ld.const.u32 	%r270, [%rd135];
	cvt.rn.f64.s32 	%fd434, %r270;
	mul.f64 	%fd435, %fd1224, %fd434;
	fma.rn.f64 	%fd436, %fd1223, %fd433, %fd435;
	add.s64 	%rd137, %rd136, %rd131;
	ld.const.u32 	%r271, [%rd137];
	cvt.rn.f64.s32 	%fd437, %r271;
	fma.rn.f64 	%fd438, %fd1225, %fd437, %fd436;
	add.s64 	%rd139, %rd138, %rd129;
	ld.const.f64 	%fd439, [%rd139];
	mul.f64 	%fd440, %fd1, %fd439;
	fma.rn.f64 	%fd441, %fd438, 0d4008000000000000, 0d3FF0000000000000;
	mul.f64 	%fd442, %fd438, 0d4012000000000000;
	fma.rn.f64 	%fd443, %fd438, %fd442, %fd441;
	sub.f64 	%fd444, %fd443, %fd27;
	mul.f64 	%fd445, %fd440, %fd444;
	add.s64 	%rd140, %rd3, %rd129;
	st.local.f64 	[%rd140], %fd445;
	add.s32 	%r481, %r481, 1;
	add.s32 	%r483, %r483, 1;
	setp.ne.s32 	%p14, %r483, %r8;
	@%p14 bra 	$L__BB1_17;
$L__BB1_18:
	ld.const.u8 	%rs2, [enableEntropyConstraint];
	setp.eq.s16 	%p15, %rs2, 0;
	mov.f64 	%fd1305, 0d4000000000000000;
	@%p15 bra 	$L__BB1_165;
	setp.lt.s32 	%p16, %r2, 1;
	ld.const.f64 	%fd448, [tau+8];
	mul.f64 	%fd34, %fd448, 0d3FE0000000000000;
	mov.f64 	%fd1237, 0d0000000000000000;
	ld.const.f64 	%fd35, [alphaMin];
	@%p16 bra 	$L__BB1_32;
	and.b32  	%r19, %r2, 15;
	setp.lt.u32 	%p17, %r2, 16;
	mov.f64 	%fd1237, 0d0000000000000000;
	mov.b32 	%r486, 0;
	@%p17 bra 	$L__BB1_23;
	and.b32  	%r486, %r2, 2147483632;
	mov.f64 	%fd1237, 0d0000000000000000;
	mov.b32 	%r484, 0;
$L__BB1_22:
	.pragma "nounroll";
	mul.wide.u32 	%rd141, %r484, 8;
	add.s64 	%rd142, %rd2, %rd141;
	ld.local.f64 	%fd452, [%rd142];
	add.s64 	%rd143, %rd3, %rd141;
	ld.local.f64 	%fd453, [%rd143];
	div.rn.f64 	%fd454, %fd452, %fd453;
	add.f64 	%fd455, %fd454, 0dBFF0000000000000;
	abs.f64 	%fd456, %fd455;
	setp.gt.f64 	%p18, %fd456, %fd1237;
	selp.f64 	%fd457, %fd456, %fd1237, %p18;
	ld.local.f64 	%fd458, [%rd142+8];
	ld.local.f64 	%fd459, [%rd143+8];
	div.rn.f64 	%fd460, %fd458, %fd459;
	add.f64 	%fd461, %fd460, 0dBFF0000000000000;
	abs.f64 	%fd462, %fd461;
	setp.gt.f64 	%p19, %fd462, %fd457;
	selp.f64 	%fd463, %fd462, %fd457, %p19;
	ld.local.f64 	%fd464, [%rd142+16];
	ld.local.f64 	%fd465, [%rd143+16];
	div.rn.f64 	%fd466, %fd464, %fd465;
	add.f64 	%fd467, %fd466, 0dBFF0000000000000;
	abs.f64 	%fd468, %fd467;
	setp.gt.f64 	%p20, %fd468, %fd463;
	selp.f64 	%fd469, %fd468, %fd463, %p20;
	ld.local.f64 	%fd470, [%rd142+24];
	ld.local.f64 	%fd471, [%rd143+24];
	div.rn.f64 	%fd472, %fd470, %fd471;
	add.f64 	%fd473, %fd472, 0dBFF0000000000000;
	abs.f64 	%fd474, %fd473;
	setp.gt.f64 	%p21, %fd474, %fd469;
	selp.f64 	%fd475, %fd474, %fd469, %p21;
	ld.local.f64 	%fd476, [%rd142+32];
	ld.local.f64 	%fd477, [%rd143+32];
	div.rn.f64 	%fd478, %fd476, %fd477;
	add.f64 	%fd479, %fd478, 0dBFF0000000000000;
	abs.f64 	%fd480, %fd479;
	setp.gt.f64 	%p22, %fd480, %fd475;
	selp.f64 	%fd481, %fd480, %fd475, %p22;
	ld.local.f64 	%fd482, [%rd142+40];
	ld.local.f64 	%fd483, [%rd143+40];
	div.rn.f64 	%fd484, %fd482, %fd483;
	add.f64 	%fd485, %fd484, 0dBFF0000000000000;
	abs.f64 	%fd486, %fd485;
	setp.gt.f64 	%p23, %fd486, %fd481;
	selp.f64 	%fd487, %fd486, %fd481, %p23;
	ld.local.f64 	%fd488, [%rd142+48];
	ld.local.f64 	%fd489, [%rd143+48];
	div.rn.f64 	%fd490, %fd488, %fd489;
	add.f64 	%fd491, %fd490, 0dBFF0000000000000;
	abs.f64 	%fd492, %fd491;
	setp.gt.f64 	%p24, %fd492, %fd487;
	selp.f64 	%fd493, %fd492, %fd487, %p24;
	ld.local.f64 	%fd494, [%rd142+56];
	ld.local.f64 	%fd495, [%rd143+56];
	div.rn.f64 	%fd496, %fd494, %fd495;
	add.f64 	%fd497, %fd496, 0dBFF0000000000000;
	abs.f64 	%fd498, %fd497;
	setp.gt.f64 	%p25, %fd498, %fd493;
	selp.f64 	%fd499, %fd498, %fd493, %p25;
	ld.local.f64 	%fd500, [%rd142+64];
	ld.local.f64 	%fd501, [%rd143+64];
	div.rn.f64 	%fd502, %fd500, %fd501;
	add.f64 	%fd503, %fd502, 0dBFF0000000000000;
	abs.f64 	%fd504, %fd503;
	setp.gt.f64 	%p26, %fd504, %fd499;
	selp.f64 	%fd505, %fd504, %fd499, %p26;
	ld.local.f64 	%fd506, [%rd142+72];
	ld.local.f64 	%fd507, [%rd143+72];
	div.rn.f64 	%fd508, %fd506, %fd507;
	add.f64 	%fd509, %fd508, 0dBFF0000000000000;
	abs.f64 	%fd510, %fd509;
	setp.gt.f64 	%p27, %fd510, %fd505;
	selp.f64 	%fd511, %fd510, %fd505, %p27;
	ld.local.f64 	%fd512, [%rd142+80];
	ld.local.f64 	%fd513, [%rd143+80];
	div.rn.f64 	%fd514, %fd512, %fd513;
	add.f64 	%fd515, %fd514, 0dBFF0000000000000;
	abs.f64 	%fd516, %fd515;
	setp.gt.f64 	%p28, %fd516, %fd511;
	selp.f64 	%fd517, %fd516, %fd511, %p28;
	ld.local.f64 	%fd518, [%rd142+88];
	ld.local.f64 	%fd519, [%rd143+88];
	div.rn.f64 	%fd520, %fd518, %fd519;
	add.f64 	%fd521, %fd520, 0dBFF0000000000000;
	abs.f64 	%fd522, %fd521;
	setp.gt.f64 	%p29, %fd522, %fd517;
	selp.f64 	%fd523, %fd522, %fd517, %p29;
	ld.local.f64 	%fd524, [%rd142+96];
	ld.local.f64 	%fd525, [%rd143+96];
	div.rn.f64 	%fd526, %fd524, %fd525;
	add.f64 	%fd527, %fd526, 0dBFF0000000000000;
	abs.f64 	%fd528, %fd527;
	setp.gt.f64 	%p30, %fd528, %fd523;
	selp.f64 	%fd529, %fd528, %fd523, %p30;
	ld.local.f64 	%fd530, [%rd142+104];
	ld.local.f64 	%fd531, [%rd143+104];
	div.rn.f64 	%fd532, %fd530, %fd531;
	add.f64 	%fd533, %fd532, 0dBFF0000000000000;
	abs.f64 	%fd534, %fd533;
	setp.gt.f64 	%p31, %fd534, %fd529;
	selp.f64 	%fd535, %fd534, %fd529, %p31;
	ld.local.f64 	%fd536, [%rd142+112];
	ld.local.f64 	%fd537, [%rd143+112];
	div.rn.f64 	%fd538, %fd536, %fd537;
	add.f64 	%fd539, %fd538, 0dBFF0000000000000;
	abs.f64 	%fd540, %fd539;
	setp.gt.f64 	%p32, %fd540, %fd535;
	selp.f64 	%fd541, %fd540, %fd535, %p32;
	ld.local.f64 	%fd542, [%rd142+120];
	ld.local.f64 	%fd543, [%rd143+120];
	div.rn.f64 	%fd544, %fd542, %fd543;
	add.f64 	%fd545, %fd544, 0dBFF0000000000000;
	abs.f64 	%fd546, %fd545;
	setp.gt.f64 	%p33, %fd546, %fd541;
	selp.f64 	%fd1237, %fd546, %fd541, %p33;
	add.s32 	%r484, %r484, 16;
	setp.ne.s32 	%p34, %r484, %r486;
	@%p34 bra 	$L__BB1_22;
$L__BB1_23:
	setp.eq.s32 	%p35, %r19, 0;
	@%p35 bra 	$L__BB1_32;
	and.b32  	%r24, %r2, 7;
	setp.lt.u32 	%p36, %r19, 8;
	@%p36 bra 	$L__BB1_26;
	mul.wide.u32 	%rd144, %r486, 8;
	add.s64 	%rd145, %rd2, %rd144;
	ld.local.f64 	%fd548, [%rd145];
	add.s64 	%rd146, %rd3, %rd144;
	ld.local.f64 	%fd549, [%rd146];
	div.rn.f64 	%fd550, %fd548, %fd549;
	add.f64 	%fd551, %fd550, 0dBFF0000000000000;
	abs.f64 	%fd552, %fd551;
	setp.gt.f64 	%p37, %fd552, %fd1237;
	selp.f64 	%fd553, %fd552, %fd1237, %p37;
	ld.local.f64 	%fd554, [%rd145+8];
	ld.local.f64 	%fd555, [%rd146+8];
	div.rn.f64 	%fd556, %fd554, %fd555;
	add.f64 	%fd557, %fd556, 0dBFF0000000000000;
	abs.f64 	%fd558, %fd557;
	setp.gt.f64 	%p38, %fd558, %fd553;
	selp.f64 	%fd559, %fd558, %fd553, %p38;
	ld.local.f64 	%fd560, [%rd145+16];
	ld.local.f64 	%fd561, [%rd146+16];
	div.rn.f64 	%fd562, %fd560, %fd561;
	add.f64 	%fd563, %fd562, 0dBFF0000000000000;
	abs.f64 	%fd564, %fd563;
	setp.gt.f64 	%p39, %fd564, %fd559;
	selp.f64 	%fd565, %fd564, %fd559, %p39;
	ld.local.f64 	%fd566, [%rd145+24];
	ld.local.f64 	%fd567, [%rd146+24];
	div.rn.f64 	%fd568, %fd566, %fd567;
	add.f64 	%fd569, %fd568, 0dBFF0000000000000;
	abs.f64 	%fd570, %fd569;
	setp.gt.f64 	%p40, %fd570, %fd565;
	selp.f64 	%fd571, %fd570, %fd565, %p40;
	ld.local.f64 	%fd572, [%rd145+32];
	ld.local.f64 	%fd573, [%rd146+32];
	div.rn.f64 	%fd574, %fd572, %fd573;
	add.f64 	%fd575, %fd574, 0dBFF0000000000000;
	abs.f64 	%fd576, %fd575;
	setp.gt.f64 	%p41, %fd576, %fd571;
	selp.f64 	%fd577, %fd576, %fd571, %p41;
	ld.local.f64 	%fd578, [%rd145+40];
	ld.local.f64 	%fd579, [%rd146+40];
	div.rn.f64 	%fd580, %fd578, %fd579;
	add.f64 	%fd581, %fd580, 0dBFF0000000000000;
	abs.f64 	%fd582, %fd581;
	setp.gt.f64 	%p42, %fd582, %fd577;
	selp.f64 	%fd583, %fd582, %fd577, %p42;
	ld.local.f64 	%fd584, [%rd145+48];
	ld.local.f64 	%fd585, [%rd146+48];
	div.rn.f64 	%fd586, %fd584, %fd585;
	add.f64 	%fd587, %fd586, 0dBFF0000000000000;
	abs.f64 	%fd588, %fd587;
	setp.gt.f64 	%p43, %fd588, %fd583;
	selp.f64 	%fd589, %fd588, %fd583, %p43;
	ld.local.f64 	%fd590, [%rd145+56];
	ld.local.f64 	%fd591, [%rd146+56];
	div.rn.f64 	%fd592, %fd590, %fd591;
	add.f64 	%fd593, %fd592, 0dBFF0000000000000;
	abs.f64 	%fd594, %fd593;
	setp.gt.f64 	%p44, %fd594, %fd589;
	selp.f64 	%fd1237, %fd594, %fd589, %p44;
	add.s32 	%r486, %r486, 8;
$L__BB1_26:
	setp.eq.s32 	%p45, %r24, 0;
	@%p45 bra 	$L__BB1_32;
	and.b32  	%r27, %r2, 3;
	setp.lt.u32 	%p46, %r24, 4;
	@%p46 bra 	$L__BB1_29;
	mul.wide.u32 	%rd147, %r486, 8;
	add.s64 	%rd148, %rd2, %rd147;
	ld.local.f64 	%fd596, [%rd148];
	add.s64 	%rd149, %rd3, %rd147;
	ld.local.f64 	%fd597, [%rd149];
	div.rn.f64 	%fd598, %fd596, %fd597;
	add.f64 	%fd599, %fd598, 0dBFF0000000000000;
	abs.f64 	%fd600, %fd599;
	setp.gt.f64 	%p47, %fd600, %fd1237;
	selp.f64 	%fd601, %fd600, %fd1237, %p47;
	ld.local.f64 	%fd602, [%rd148+8];
	ld.local.f64 	%fd603, [%rd149+8];
	div.rn.f64 	%fd604, %fd602, %fd603;
	add.f64 	%fd605, %fd604, 0dBFF0000000000000;
	abs.f64 	%fd606, %fd605;
	setp.gt.f64 	%p48, %fd606, %fd601;
	selp.f64 	%fd607, %fd606, %fd601, %p48;
	ld.local.f64 	%fd608, [%rd148+16];
	ld.local.f64 	%fd609, [%rd149+16];
	div.rn.f64 	%fd610, %fd608, %fd609;
	add.f64 	%fd611, %fd610, 0dBFF0000000000000;
	abs.f64 	%fd612, %fd611;
	setp.gt.f64 	%p49, %fd612, %fd607;
	selp.f64 	%fd613, %fd612, %fd607, %p49;
	ld.local.f64 	%fd614, [%rd148+24];
	ld.local.f64 	%fd615, [%rd149+24];
	div.rn.f64 	%fd616, %fd614, %fd615;
	add.f64 	%fd617, %fd616, 0dBFF0000000000000;
	abs.f64 	%fd618, %fd617;
	setp.gt.f64 	%p50, %fd618, %fd613;
	selp.f64 	%fd1237, %fd618, %fd613, %p50;
	add.s32 	%r486, %r486, 4;
$L__BB1_29:
	setp.eq.s32 	%p51, %r27, 0;
	@%p51 bra 	$L__BB1_32;
	mov.b32 	%r489, 0;
$L__BB1_31:
	.pragma "nounroll";
	mul.wide.u32 	%rd150, %r486, 8;
	add.s64 	%rd151, %rd2, %rd150;
	ld.local.f64 	%fd619, [%rd151];
	add.s64 	%rd152, %rd3, %rd150;
	ld.local.f64 	%fd620, [%rd152];
	div.rn.f64 	%fd621, %fd619, %fd620;
	add.f64 	%fd622, %fd621, 0dBFF0000000000000;
	abs.f64 	%fd623, %fd622;
	setp.gt.f64 	%p52, %fd623, %fd1237;
	selp.f64 	%fd1237, %fd623, %fd1237, %p52;
	add.s32 	%r486, %r486, 1;
	add.s32 	%r489, %r489, 1;
	setp.ne.s32 	%p53, %r489, %r27;
	@%p53 bra 	$L__BB1_31;
$L__BB1_32:
	ld.const.f64 	%fd625, [stableDeviation];
	setp.lt.f64 	%p54, %fd1237, %fd625;
	@%p54 bra 	$L__BB1_165;
	setp.lt.s32 	%p55, %r2, 1;
	mov.f64 	%fd1239, 0d0000000000000000;
	@%p55 bra 	$L__BB1_41;
	mul.f64 	%fd49, %fd35, %fd34;
	mov.b32 	%r276, 1127219200;
	mov.b32 	%r277, -2147483648;
	mov.b64 	%fd50, {%r277, %r276};
	mov.f64 	%fd1239, 0d0000000000000000;
	mov.b32 	%r490, 0;
	mov.u64 	%rd156, wi;
$L__BB1_35:
	mul.wide.u32 	%rd153, %r490, 8;
	add.s64 	%rd154, %rd2, %rd153;
	add.s64 	%rd155, %rd3, %rd153;
	ld.local.f64 	%fd55, [%rd154];
	ld.local.f64 	%fd628, [%rd155];
	sub.f64 	%fd629, %fd55, %fd628;
	mul.f64 	%fd630, %fd49, %fd629;
	sub.f64 	%fd631, %fd55, %fd630;
	setp.lt.f64 	%p56, %fd631, 0d0000000000000000;
	selp.f64 	%fd56, 0d3E45798EE2308C3A, %fd631, %p56;
	add.s64 	%rd157, %rd156, %rd153;
	ld.const.f64 	%fd57, [%rd157];
	div.rn.f64 	%fd1240, %fd56, %fd57;
	{
	.reg .b32 %temp; 
	mov.b64 	{%temp, %r491}, %fd1240;
	}
	{
	.reg .b32 %temp; 
	mov.b64 	{%r492, %temp}, %fd1240;
	}
	setp.gt.s32 	%p57, %r491, 1048575;
	mov.b32 	%r493, -1023;
	@%p57 bra 	$L__BB1_37;
	mul.f64 	%fd1240, %fd1240, 0d4350000000000000;
	{
	.reg .b32 %temp; 
	mov.b64 	{%temp, %r491}, %fd1240;
	}
	{
	.reg .b32 %temp; 
	mov.b64 	{%r492, %temp}, %fd1240;
	}
	mov.b32 	%r493, -1077;
$L__BB1_37:
	add.s32 	%r280, %r491, -1;
	setp.gt.u32 	%p58, %r280, 2146435070;
	@%p58 bra 	$L__BB1_49;
	shr.u32 	%r283, %r491, 20;
	add.s32 	%r494, %r493, %r283;
	and.b32  	%r284, %r491, 1048575;
	or.b32  	%r285, %r284, 1072693248;
	mov.b64 	%fd1241, {%r492, %r285};
	setp.lt.u32 	%p60, %r285, 1073127583;
	@%p60 bra 	$L__BB1_40;
	{
	.reg .b32 %temp; 
	mov.b64 	{%r286, %temp}, %fd1241;
	}
	{
	.reg .b32 %temp; 
	mov.b64 	{%temp, %r287}, %fd1241;
	}
	add.s32 	%r288, %r287, -1048576;
	mov.b64 	%fd1241, {%r286, %r288};
	add.s32 	%r494, %r494, 1;
$L__BB1_40:
	add.f64 	%fd633, %fd1241, 0dBFF0000000000000;
	add.f64 	%fd634, %fd1241, 0d3FF0000000000000;
	rcp.approx.ftz.f64 	%fd635, %fd634;
	neg.f64 	%fd636, %fd634;
	fma.rn.f64 	%fd637, %fd636, %fd635, 0d3FF0000000000000;
	fma.rn.f64 	%fd638, %fd637, %fd637, %fd637;
	fma.rn.f64 	%fd639, %fd638, %fd635, %fd635;
	mul.f64 	%fd640, %fd633, %fd639;
	fma.rn.f64 	%fd641, %fd633, %fd639, %fd640;
	mul.f64 	%fd642, %fd641, %fd641;
	fma.rn.f64 	%fd643, %fd642, 0d3EB1380B3AE80F1E, 0d3ED0EE258B7A8B04;
	fma.rn.f64 	%fd644, %fd643, %fd642, 0d3EF3B2669F02676F;
	fma.rn.f64 	%fd645, %fd644, %fd642, 0d3F1745CBA9AB0956;
	fma.rn.f64 	%fd646, %fd645, %fd642, 0d3F3C71C72D1B5154;
	fma.rn.f64 	%fd647, %fd646, %fd642, 0d3F624924923BE72D;
	fma.rn.f64 	%fd648, %fd647, %fd642, 0d3F8999999999A3C4;
	fma.rn.f64 	%fd649, %fd648, %fd642, 0d3FB5555555555554;
	sub.f64 	%fd650, %fd633, %fd641;
	add.f64 	%fd651, %fd650, %fd650;
	neg.f64 	%fd652, %fd641;
	fma.rn.f64 	%fd653, %fd652, %fd633, %fd651;
	mul.f64 	%fd654, %fd639, %fd653;
	mul.f64 	%fd655, %fd642, %fd649;
	fma.rn.f64 	%fd656, %fd655, %fd641, %fd654;
	xor.b32  	%r289, %r494, -2147483648;
	mov.b32 	%r290, 1127219200;
	mov.b64 	%fd657, {%r289, %r290};
	sub.f64 	%fd658, %fd657, %fd50;
	fma.rn.f64 	%fd659, %fd658, 0d3FE62E42FEFA39EF, %fd641;
	fma.rn.f64 	%fd660, %fd658, 0dBFE62E42FEFA39EF, %fd659;
	sub.f64 	%fd661, %fd660, %fd641;
	sub.f64 	%fd662, %fd656, %fd661;
	fma.rn.f64 	%fd663, %fd658, 0d3C7ABC9E3B39803F, %fd662;
	add.f64 	%fd1242, %fd659, %fd663;
	bra.uni 	$L__BB1_50;
$L__BB1_41:
	setp.lt.s32 	%p66, %r2, 1;
	mov.f64 	%fd1253, 0d0000000000000000;
	@%p66 bra 	$L__BB1_67;
	add.f64 	%fd52, %fd34, %fd34;
	mov.b32 	%r305, 1127219200;
	mov.b32 	%r306, -2147483648;
	mov.b64 	%fd53, {%r306, %r305};
	mov.f64 	%fd1253, 0d0000000000000000;
	mov.b32 	%r499, 0;
	mov.u64 	%rd161, wi;
$L__BB1_43:
	mul.wide.u32 	%rd158, %r499, 8;
	add.s64 	%rd159, %rd2, %rd158;
	add.s64 	%rd160, %rd3, %rd158;
	ld.local.f64 	%fd79, [%rd159];
	ld.local.f64 	%fd700, [%rd160];
	sub.f64 	%fd701, %fd79, %fd700;
	mul.f64 	%fd702, %fd52, %fd701;
	sub.f64 	%fd703, %fd79, %fd702;
	setp.lt.f64 	%p67, %fd703, 0d0000000000000000;
	selp.f64 	%fd80, 0d3E45798EE2308C3A, %fd703, %p67;
	add.s64 	%rd162, %rd161, %rd158;
	ld.const.f64 	%fd81, [%rd162];
	div.rn.f64 	%fd1247, %fd80, %fd81;
	{
	.reg .b32 %temp; 
	mov.b64 	{%temp, %r500}, %fd1247;
	}
	{
	.reg .b32 %temp; 
	mov.b64 	{%r501, %temp}, %fd1247;
	}
	setp.gt.s32 	%p68, %r500, 1048575;
	mov.b32 	%r502, -1023;
	@%p68 bra 	$L__BB1_45;
	mul.f64 	%fd1247, %fd1247, 0d4350000000000000;
	{
	.reg .b32 %temp; 
	mov.b64 	{%temp, %r500}, %fd1247;
	}
	{
	.reg .b32 %temp; 
	mov.b64 	{%r501, %temp}, %fd1247;
	}
	mov.b32 	%r502, -1077;
$L__BB1_45:
	add.s32 	%r309, %r500, -1;
	setp.gt.u32 	%p69, %r309, 2146435070;
	@%p69 bra 	$L__BB1_58;
	shr.u32 	%r312, %r500, 20;
	add.s32 	%r503, %r502, %r312;
	and.b32  	%r313, %r500, 1048575;
	or.b32  	%r314, %r313, 1072693248;
	mov.b64 	%fd1248, {%r501, %r314};
	setp.lt.u32 	%p71, %r314, 1073127583;
	@%p71 bra 	$L__BB1_48;
	{
	.reg .b32 %temp; 
	mov.b64 	{%r315, %temp}, %fd1248;
	}
	{
	.reg .b32 %temp; 
	mov.b64 	{%temp, %r316}, %fd1248;
	}
	add.s32 	%r317, %r316, -1048576;
	mov.b64 	%fd1248, {%r315, %r317};
	add.s32 	%r503, %r503, 1;
$L__BB1_48:
	add.f64 	%fd705, %fd1248, 0dBFF0000000000000;
	add.f64 	%fd706, %fd1248, 0d3FF0000000000000;
	rcp.approx.ftz.f64 	%fd707, %fd706;
	neg.f64 	%fd708, %fd706;
	fma.rn.f64 	%fd709, %fd708, %fd707, 0d3FF0000000000000;
	fma.rn.f64 	%fd710, %fd709, %fd709, %fd709;
	fma.rn.f64 	%fd711, %fd710, %fd707, %fd707;
	mul.f64 	%fd712, %fd705, %fd711;
	fma.rn.f64 	%fd713, %fd705, %fd711, %fd712;
	mul.f64 	%fd714, %fd713, %fd713;
	fma.rn.f64 	%fd715, %fd714, 0d3EB1380B3AE80F1E, 0d3ED0EE258B7A8B04;
	fma.rn.f64 	%fd716, %fd715, %fd714, 0d3EF3B2669F02676F;
	fma.rn.f64 	%fd717, %fd716, %fd714, 0d3F1745CBA9AB0956;
	fma.rn.f64 	%fd718, %fd717, %fd714, 0d3F3C71C72D1B5154;
	fma.rn.f64 	%fd719, %fd718, %fd714, 0d3F624924923BE72D;
	fma.rn.f64 	%fd720, %fd719, %fd714, 0d3F8999999999A3C4;
	fma.rn.f64 	%fd721, %fd720, %fd714, 0d3FB5555555555554;
	sub.f64 	%fd722, %fd705, %fd713;
	add.f64 	%fd723, %fd722, %fd722;
	neg.f64 	%fd724, %fd713;
	fma.rn.f64 	%fd725, %fd724, %fd705, %fd723;
	mul.f64 	%fd726, %fd711, %fd725;
	mul.f64 	%fd727, %fd714, %fd721;
	fma.rn.f64 	%fd728, %fd727, %fd713, %fd726;
	xor.b32  	%r318, %r503, -2147483648;
	mov.b32 	%r319, 1127219200;
	mov.b64 	%fd729, {%r318, %r319};
	sub.f64 	%fd730, %fd729, %fd53;
	fma.rn.f64 	%fd731, %fd730, 0d3FE62E42FEFA39EF, %fd713;
	fma.rn.f64 	%fd732, %fd730, 0dBFE62E42FEFA39EF, %fd731;
	sub.f64 	%fd733, %fd732, %fd713;
	sub.f64 	%fd734, %fd728, %fd733;
	fma.rn.f64 	%fd735, %fd730, 0d3C7ABC9E3B39803F, %fd734;
	add.f64 	%fd1249, %fd731, %fd735;
	bra.uni 	$L__BB1_59;
$L__BB1_49:
	fma.rn.f64 	%fd632, %fd1240, 0d7FF0000000000000, 0d7FF0000000000000;
	{
	.reg .b32 %temp; 
	mov.b64 	{%temp, %r281}, %fd1240;
	}
	and.b32  	%r282, %r281, 2147483647;
	setp.eq.s32 	%p59, %r282, 0;
	selp.f64 	%fd1242, 0dFFF0000000000000, %fd632, %p59;
$L__BB1_50:
	mul.f64 	%fd67, %fd56, %fd1242;
	div.rn.f64 	%fd1243, %fd55, %fd57;
	{
	.reg .b32 %temp; 
	mov.b64 	{%temp, %r495}, %fd1243;
	}
	{
	.reg .b32 %temp; 
	mov.b64 	{%r496, %temp}, %fd1243;
	}
	setp.gt.s32 	%p61, %r495, 1048575;
	mov.b32 	%r497, -1023;
	@%p61 bra 	$L__BB1_52;
	mul.f64 	%fd1243, %fd1243, 0d4350000000000000;
	{
	.reg .b32 %temp; 
	mov.b64 	{%temp, %r495}, %fd1243;
	}
	{
	.reg .b32 %temp; 
	mov.b64 	{%r496, %temp}, %fd1243;
	}
	mov.b32 	%r497, -1077;
$L__BB1_52:
	add.s32 	%r293, %r495, -1;
	setp.gt.u32 	%p62, %r293, 2146435070;
	@%p62 bra 	$L__BB1_56;
	shr.u32 	%r296, %r495, 20;
	add.s32 	%r498, %r497, %r296;
	and.b32  	%r297, %r495, 1048575;
	or.b32  	%r298, %r297, 1072693248;
	mov.b64 	%fd1244, {%r496, %r298};
	setp.lt.u32 	%p64, %r298, 1073127583;
	@%p64 bra 	$L__BB1_55;
	{
	.reg .b32 %temp; 
	mov.b64 	{%r299, %temp}, %fd1244;
	}
	{
	.reg .b32 %temp; 
	mov.b64 	{%temp, %r300}, %fd1244;
	}
	add.s32 	%r301, %r300, -1048576;
	mov.b64 	%fd1244, {%r299, %r301};
	add.s32 	%r498, %r498, 1;
$L__BB1_55:
	add.f64 	%fd665, %fd1244, 0dBFF0000000000000;
	add.f64 	%fd666, %fd1244, 0d3FF0000000000000;
	rcp.approx.ftz.f64 	%fd667, %fd666;
	neg.f64 	%fd668, %fd666;
	fma.rn.f64 	%fd669, %fd668, %fd667, 0d3FF0000000000000;
	fma.rn.f64 	%fd670, %fd669, %fd669, %fd669;
	fma.rn.f64 	%fd671, %fd670, %fd667, %fd667;
	mul.f64 	%fd672, %fd665, %fd671;
	fma.rn.f64 	%fd673, %fd665, %fd671, %fd672;
	mul.f64 	%fd674, %fd673, %fd673;
	fma.rn.f64 	%fd675, %fd674, 0d3EB1380B3AE80F1E, 0d3ED0EE258B7A8B04;
	fma.rn.f64 	%fd676, %fd675, %fd674, 0d3EF3B2669F02676F;
	fma.rn.f64 	%fd677, %fd676, %fd674, 0d3F1745CBA9AB0956;
	fma.rn.f64 	%fd678, %fd677, %fd674, 0d3F3C71C72D1B5154;
	fma.rn.f64 	%fd679, %fd678, %fd674, 0d3F624924923BE72D;
	fma.rn.f64 	%fd680, %fd679, %fd674, 0d3F8999999999A3C4;
	fma.rn.f64 	%fd681, %fd680, %fd674, 0d3FB5555555555554;
	sub.f64 	%fd682, %fd665, %fd673;
	add.f64 	%fd683, %fd682, %fd682;
	neg.f64 	%fd684, %fd673;
	fma.rn.f64 	%fd685, %fd684, %fd665, %fd683;
	mul.f64 	%fd686, %fd671, %fd685;
	mul.f64 	%fd687, %fd674, %fd681;
	fma.rn.f64 	%fd688, %fd687, %fd673, %fd686;
	xor.b32  	%r302, %r498, -2147483648;
	mov.b32 	%r303, 1127219200;
	mov.b64 	%fd689, {%r302, %r303};
	sub.f64 	%fd690, %fd689, %fd50;
	fma.rn.f64 	%fd691, %fd690, 0d3FE62E42FEFA39EF, %fd673;
	fma.rn.f64 	%fd692, %fd690, 0dBFE62E42FEFA39EF, %fd691;
	sub.f64 	%fd693, %fd692, %fd673;
	sub.f64 	%fd694, %fd688, %fd693;
	fma.rn.f64 	%fd695, %fd690, 0d3C7ABC9E3B39803F, %fd694;
	add.f64 	%fd1245, %fd691, %fd695;
	bra.uni 	$L__BB1_57;
$L__BB1_56:
	fma.rn.f64 	%fd664, %fd1243, 0d7FF0000000000000, 0d7FF0000000000000;
	{
	.reg .b32 %temp; 
	mov.b64 	{%temp, %r294}, %fd1243;
	}
	and.b32  	%r295, %r294, 2147483647;
	setp.eq.s32 	%p63, %r295, 0;
	selp.f64 	%fd1245, 0dFFF0000000000000, %fd664, %p63;
$L__BB1_57:
	mul.f64 	%fd696, %fd55, %fd1245;
	sub.f64 	%fd697, %fd67, %fd696;
	add.f64 	%fd1239, %fd1239, %fd697;
	add.s32 	%r490, %r490, 1;
	setp.eq.s32 	%p65, %r490, %r2;
	@%p65 bra 	$L__BB1_41;
	bra.uni 	$L__BB1_35;
$L__BB1_58:
	fma.rn.f64 	%fd704, %fd1247, 0d7FF0000000000000, 0d7FF0000000000000;
	{
	.reg .b32 %temp; 
	mov.b64 	{%temp, %r310}, %fd1247;
	}
	and.b32  	%r311, %r310, 2147483647;
	setp.eq.s32 	%p70, %r311, 0;
	selp.f64 	%fd1249, 0dFFF0000000000000, %fd704, %p70;
$L__BB1_59:
	mul.f64 	%fd91, %fd80, %fd1249;
	div.rn.f64 	%fd1250, %fd79, %fd81;
	{
	.reg .b32 %temp; 
	mov.b64 	{%temp, %r504}, %fd1250;
	}
	{
	.reg .b32 %temp; 
	mov.b64 	{%r505, %temp}, %fd1250;
	}
	setp.gt.s32 	%p72, %r504, 1048575;
	mov.b32 	%r506, -1023;
	@%p72 bra 	$L__BB1_61;
	mul.f64 	%fd1250, %fd1250, 0d4350000000000000;
	{
	.reg .b32 %temp; 
	mov.b64 	{%temp, %r504}, %fd1250;
	}
	{
	.reg .b32 %temp; 
	mov.b64 	{%r505, %temp}, %fd1250;
	}
	mov.b32 	%r506, -1077;
$L__BB1_61:
	add.s32 	%r322, %r504, -1;
	setp.gt.u32 	%p73, %r322, 2146435070;
	@%p73 bra 	$L__BB1_65;
	shr.u32 	%r325, %r504, 20;
	add.s32 	%r507, %r506, %r325;
	and.b32  	%r326, %r504, 1048575;
	or.b32  	%r327, %r326, 1072693248;
	mov.b64 	%fd1251, {%r505, %r327};
	setp.lt.u32 	%p75, %r327, 1073127583;
	@%p75 bra 	$L__BB1_64;
	{
	.reg .b32 %temp; 
	mov.b64 	{%r328, %temp}, %fd1251;
	}
	{
	.reg .b32 %temp; 
	mov.b64 	{%temp, %r329}, %fd1251;
	}
	add.s32 	%r330, %r329, -1048576;
	mov.b64 	%fd1251, {%r328, %r330};
	add.s32 	%r507, %r507, 1;
$L__BB1_64:
	add.f64 	%fd737, %fd1251, 0dBFF0000000000000;
	add.f64 	%fd738, %fd1251, 0d3FF0000000000000;
	rcp.approx.ftz.f64 	%fd739, %fd738;
	neg.f64 	%fd740, %fd738;
	fma.rn.f64 	%fd741, %fd740, %fd739, 0d3FF0000000000000;
	fma.rn.f64 	%fd742, %fd741, %fd741, %fd741;
	fma.rn.f64 	%fd743, %fd742, %fd739, %fd739;
	mul.f64 	%fd744, %fd737, %fd743;
	fma.rn.f64 	%fd745, %fd737, %fd743, %fd744;
	mul.f64 	%fd746, %fd745, %fd745;
	fma.rn.f64 	%fd747, %fd746, 0d3EB1380B3AE80F1E, 0d3ED0EE258B7A8B04;
	fma.rn.f64 	%fd748, %fd747, %fd746, 0d3EF3B2669F02676F;
	fma.rn.f64 	%fd749, %fd748, %fd746, 0d3F1745CBA9AB0956;
	fma.rn.f64 	%fd750, %fd749, %fd746, 0d3F3C71C72D1B5154;
	fma.rn.f64 	%fd751, %fd750, %fd746, 0d3F624924923BE72D;
	fma.rn.f64 	%fd752, %fd751, %fd746, 0d3F8999999999A3C4;
	fma.rn.f64 	%fd753, %fd752, %fd746, 0d3FB5555555555554;
	sub.f64 	%fd754, %fd737, %fd745;
	add.f64 	%fd755, %fd754, %fd754;
	neg.f64 	%fd756, %fd745;
	fma.rn.f64 	%fd757, %fd756, %fd737, %fd755;
	mul.f64 	%fd758, %fd743, %fd757;
	mul.f64 	%fd759, %fd746, %fd753;
	fma.rn.f64 	%fd760, %fd759, %fd745, %fd758;
	xor.b32  	%r331, %r507, -2147483648;
	mov.b32 	%r332, 1127219200;
	mov.b64 	%fd761, {%r331, %r332};
	sub.f64 	%fd762, %fd761, %fd53;
	fma.rn.f64 	%fd763, %fd762, 0d3FE62E42FEFA39EF, %fd745;
	fma.rn.f64 	%fd764, %fd762, 0dBFE62E42FEFA39EF, %fd763;
	sub.f64 	%fd765, %fd764, %fd745;
	sub.f64 	%fd766, %fd760, %fd765;
	fma.rn.f64 	%fd767, %fd762, 0d3C7ABC9E3B39803F, %fd766;
	add.f64 	%fd1252, %fd763, %fd767;
	bra.uni 	$L__BB1_66;
$L__BB1_65:
	fma.rn.f64 	%fd736, %fd1250, 0d7FF0000000000000, 0d7FF0000000000000;
	{
	.reg .b32 %temp; 
	mov.b64 	{%temp, %r323}, %fd1250;
	}
	and.b32  	%r324, %r323, 2147483647;
	setp.eq.s32 	%p74, %r324, 0;
	selp.f64 	%fd1252, 0dFFF0000000000000, %fd736, %p74;
$L__BB1_66:
	mul.f64 	%fd768, %fd79, %fd1252;
	sub.f64 	%fd769, %fd91, %fd768;
	add.f64 	%fd1253, %fd1253, %fd769;
	add.s32 	%r499, %r499, 1;
	setp.ne.s32 	%p76, %r499, %r2;
	@%p76 bra 	$L__BB1_43;
$L__BB1_67:
	mul.f64 	%fd771, %fd1239, %fd1253;
	setp.gt.f64 	%p77, %fd771, 0d0000000000000000;
	@%p77 bra 	$L__BB1_165;
	setp.lt.s32 	%p78, %r2, 1;
	add.f64 	%fd773, %fd35, 0d4000000000000000;
	mul.f64 	%fd1283, %fd773, 0d3FE0000000000000;
	mov.f64 	%fd1276, 0d0000000000000000;
	@%p78 bra 	$L__BB1_76;
	mul.f64 	%fd104, %fd34, %fd1283;
	mov.b32 	%r334, 1127219200;
	mov.b32 	%r335, -2147483648;
	mov.b64 	%fd105, {%r335, %r334};
	mov.f64 	%fd1276, 0d0000000000000000;
	mov.b32 	%r508, 0;
	mov.u64 	%rd166, wi;
$L__BB1_70:
	mul.wide.u32 	%rd163, %r508, 8;
	add.s64 	%rd164, %rd2, %rd163;
	add.s64 	%rd165, %rd3, %rd163;
	ld.local.f64 	%fd111, [%rd164];
	ld.local.f64 	%fd775, [%rd165];
	sub.f64 	%fd776, %fd111, %fd775;
	mul.f64 	%fd777, %fd104, %fd776;
	sub.f64 	%fd778, %fd111, %fd777;
	setp.lt.f64 	%p79, %fd778, 0d0000000000000000;
	selp.f64 	%fd112, 0d3E45798EE2308C3A, %fd778, %p79;
	add.s64 	%rd167, %rd166, %rd163;
	ld.const.f64 	%fd113, [%rd167];
	div.rn.f64 	%fd1256, %fd112, %fd113;
	{
	.reg .b32 %temp; 
	mov.b64 	{%temp, %r509}, %fd1256;
	}
	{
	.reg .b32 %temp; 
	mov.b64 	{%r510, %temp}, %fd1256;
	}
	setp.gt.s32 	%p80, %r509, 1048575;
	mov.b32 	%r511, -1023;
	@%p80 bra 	$L__BB1_72;
	mul.f64 	%fd1256, %fd1256, 0d4350000000000000;
	{
	.reg .b32 %temp; 
	mov.b64 	{%temp, %r509}, %fd1256;
	}
	{
	.reg .b32 %temp; 
	mov.b64 	{%r510, %temp}, %fd1256;
	}
	mov.b32 	%r511, -1077;
$L__BB1_72:
	add.s32 	%r338, %r509, -1;
	setp.gt.u32 	%p81, %r338, 2146435070;
	@%p81 bra 	$L__BB1_85;
	shr.u32 	%r341, %r509, 20;
	add.s32 	%r512, %r511, %r341;
	and.b32  	%r342, %r509, 1048575;
	or.b32  	%r343, %r342, 1072693248;
	mov.b64 	%fd1257, {%r510, %r343};
	setp.lt.u32 	%p83, %r343, 1073127583;
	@%p83 bra 	$L__BB1_75;
	{
	.reg .b32 %temp; 
	mov.b64 	{%r344, %temp}, %fd1257;
	}
	{
	.reg .b32 %temp; 
	mov.b64 	{%temp, %r345}, %fd1257;
	}
	add.s32 	%r346, %r345, -1048576;
	mov.b64 	%fd1257, {%r344, %r346};
	add.s32 	%r512, %r512, 1;
$L__BB1_75:
	add.f64 	%fd780, %fd1257, 0dBFF0000000000000;
	add.f64 	%fd781, %fd1257, 0d3FF0000000000000;
	rcp.approx.ftz.f64 	%fd782, %fd781;
	neg.f64 	%fd783, %fd781;
	fma.rn.f64 	%fd784, %fd783, %fd782, 0d3FF0000000000000;
	fma.rn.f64 	%fd785, %fd784, %fd784, %fd784;
	fma.rn.f64 	%fd786, %fd785, %fd782, %fd782;
	mul.f64 	%fd787, %fd780, %fd786;
	fma.rn.f64 	%fd788, %fd780, %fd786, %fd787;
	mul.f64 	%fd789, %fd788, %fd788;
	fma.rn.f64 	%fd790, %fd789, 0d3EB1380B3AE80F1E, 0d3ED0EE258B7A8B04;
	fma.rn.f64 	%fd791, %fd790, %fd789, 0d3EF3B2669F02676F;
	fma.rn.f64 	%fd792, %fd791, %fd789, 0d3F1745CBA9AB0956;
	fma.rn.f64 	%fd793, %fd792, %fd789, 0d3F3C71C72D1B5154;
	fma.rn.f64 	%fd794, %fd793, %fd789, 0d3F624924923BE72D;
	fma.rn.f64 	%fd795, %fd794, %fd789, 0d3F8999999999A3C4;
	fma.rn.f64 	%fd796, %fd795, %fd789, 0d3FB5555555555554;
	sub.f64 	%fd797, %fd780, %fd788;
	add.f64 	%fd798, %fd797, %fd797;
	neg.f64 	%fd799, %fd788;
	fma.rn.f64 	%fd800, %fd799, %fd780, %fd798;
	mul.f64 	%fd801, %fd786, %fd800;
	mul.f64 	%fd802, %fd789, %fd796;
	fma.rn.f64 	%fd803, %fd802, %fd788, %fd801;
	xor.b32  	%r347, %r512, -2147483648;
	mov.b32 	%r348, 1127219200;
	mov.b64 	%fd804, {%r347, %r348};
	sub.f64 	%fd805, %fd804, %fd105;
	fma.rn.f64 	%fd806, %fd805, 0d3FE62E42FEFA39EF, %fd788;
	fma.rn.f64 	%fd807, %fd805, 0dBFE62E42FEFA39EF, %fd806;
	sub.f64 	%fd808, %fd807, %fd788;
	sub.f64 	%fd809, %fd803, %fd808;
	fma.rn.f64 	%fd810, %fd805, 0d3C7ABC9E3B39803F, %fd809;
	add.f64 	%fd1258, %fd806, %fd810;
	bra.uni 	$L__BB1_86;
$L__BB1_76:
	setp.lt.s32 	%p89, %r2, 1;
	mov.f64 	%fd1304, 0d0000000000000000;
	@%p89 bra 	$L__BB1_104;
	mul.f64 	%fd107, %fd34, %fd1283;
	neg.f64 	%fd108, %fd34;
	mov.b32 	%r362, 1127219200;
	mov.b32 	%r363, -2147483648;
	mov.b64 	%fd109, {%r363, %r362};
	setp.eq.s32 	%p90, %r2, 1;
	mov.f64 	%fd1304, 0d0000000000000000;
	mov.b64 	%rd213, 0;
	@%p90 bra 	$L__BB1_95;
	and.b32  	%r78, %r2, 2147483646;
	mov.f64 	%fd1304, 0d0000000000000000;
	mov.b32 	%r521, 0;
	mov.u64 	%rd170, wi;
$L__BB1_79:
	mul.wide.u32 	%rd169, %r521, 8;
	add.s64 	%rd7, %rd2, %rd169;
	add.s64 	%rd8, %rd3, %rd169;
	ld.local.f64 	%fd849, [%rd7];
	ld.local.f64 	%fd850, [%rd8];
	sub.f64 	%fd153, %fd849, %fd850;
	mul.f64 	%fd851, %fd107, %fd153;
	sub.f64 	%fd852, %fd849, %fd851;
	setp.lt.f64 	%p91, %fd852, 0d0000000000000000;
	selp.f64 	%fd853, 0d3E45798EE2308C3A, %fd852, %p91;
	add.s64 	%rd9, %rd170, %rd169;
	ld.const.f64 	%fd854, [%rd9];
	div.rn.f64 	%fd1269, %fd853, %fd854;
	{
	.reg .b32 %temp; 
	mov.b64 	{%temp, %r522}, %fd1269;
	}
	{
	.reg .b32 %temp; 
	mov.b64 	{%r523, %temp}, %fd1269;
	}
	setp.gt.s32 	%p92, %r522, 1048575;
	mov.b32 	%r524, -1023;
	@%p92 bra 	$L__BB1_81;
	mul.f64 	%fd1269, %fd1269, 0d4350000000000000;
	{
	.reg .b32 %temp; 
	mov.b64 	{%temp, %r522}, %fd1269;
	}
	{
	.reg .b32 %temp; 
	mov.b64 	{%r523, %temp}, %fd1269;
	}
	mov.b32 	%r524, -1077;
$L__BB1_81:
	add.s32 	%r367, %r522, -1;
	setp.gt.u32 	%p93, %r367, 2146435070;
	@%p93 bra 	$L__BB1_108;
	shr.u32 	%r370, %r522, 20;
	add.s32 	%r525, %r524, %r370;
	and.b32  	%r371, %r522, 1048575;
	or.b32  	%r372, %r371, 1072693248;
	mov.b64 	%fd1270, {%r523, %r372};
	setp.lt.u32 	%p95, %r372, 1073127583;
	@%p95 bra 	$L__BB1_84;
	{
	.reg .b32 %temp; 
	mov.b64 	{%r373, %temp}, %fd1270;
	}
	{
	.reg .b32 %temp; 
	mov.b64 	{%temp, %r374}, %fd1270;
	}
	add.s32 	%r375, %r374, -1048576;
	mov.b64 	%fd1270, {%r373, %r375};
	add.s32 	%r525, %r525, 1;
$L__BB1_84:
	add.f64 	%fd856, %fd1270, 0dBFF0000000000000;
	add.f64 	%fd857, %fd1270, 0d3FF0000000000000;
	rcp.approx.ftz.f64 	%fd858, %fd857;
	neg.f64 	%fd859, %fd857;
	fma.rn.f64 	%fd860, %fd859, %fd858, 0d3FF0000000000000;
	fma.rn.f64 	%fd861, %fd860, %fd860, %fd860;
	fma.rn.f64 	%fd862, %fd861, %fd858, %fd858;
	mul.f64 	%fd863, %fd856, %fd862;
	fma.rn.f64 	%fd864, %fd856, %fd862, %fd863;
	mul.f64 	%fd865, %fd864, %fd864;
	fma.rn.f64 	%fd866, %fd865, 0d3EB1380B3AE80F1E, 0d3ED0EE258B7A8B04;
	fma.rn.f64 	%fd867, %fd866, %fd865, 0d3EF3B2669F02676F;
	fma.rn.f64 	%fd868, %fd867, %fd865, 0d3F1745CBA9AB0956;
	fma.rn.f64 	%fd869, %fd868, %fd865, 0d3F3C71C72D1B5154;
	fma.rn.f64 	%fd870, %fd869, %fd865, 0d3F624924923BE72D;
	fma.rn.f64 	%fd871, %fd870, %fd865, 0d3F8999999999A3C4;
	fma.rn.f64 	%fd872, %fd871, %fd865, 0d3FB5555555555554;
	sub.f64 	%fd873, %fd856, %fd864;
	add.f64 	%fd874, %fd873, %fd873;
	neg.f64 	%fd875, %fd864;
	fma.rn.f64 	%fd876, %fd875, %fd856, %fd874;
	mul.f64 	%fd877, %fd862, %fd876;
	mul.f64 	%fd878, %fd865, %fd872;
	fma.rn.f64 	%fd879, %fd878, %fd864, %fd877;
	xor.b32  	%r376, %r525, -2147483648;
	mov.b32 	%r377, 1127219200;
	mov.b64 	%fd880, {%r376, %r377};
	sub.f64 	%fd881, %fd880, %fd109;
	fma.rn.f64 	%fd882, %fd881, 0d3FE62E42FEFA39EF, %fd864;
	fma.rn.f64 	%fd883, %fd881, 0dBFE62E42FEFA39EF, %fd882;
	sub.f64 	%fd884, %fd883, %fd864;
	sub.f64 	%fd885, %fd879, %fd884;
	fma.rn.f64 	%fd886, %fd881, 0d3C7ABC9E3B39803F, %fd885;
	add.f64 	%fd1271, %fd882, %fd886;
	bra.uni 	$L__BB1_109;
$L__BB1_85:
	fma.rn.f64 	%fd779, %fd1256, 0d7FF0000000000000, 0d7FF0000000000000;
	{
	.reg .b32 %temp; 
	mov.b64 	{%temp, %r339}, %fd1256;
	}
	and.b32  	%r340, %r339, 2147483647;
	setp.eq.s32 	%p82, %r340, 0;
	selp.f64 	%fd1258, 0dFFF0000000000000, %fd779, %p82;
$L__BB1_86:
	mul.f64 	%fd123, %fd112, %fd1258;
	div.rn.f64 	%fd1259, %fd111, %fd113;
	{
	.reg .b32 %temp; 
	mov.b64 	{%temp, %r513}, %fd1259;
	}
	{
	.reg .b32 %temp; 
	mov.b64 	{%r514, %temp}, %fd1259;
	}
	setp.gt.s32 	%p84, %r513, 1048575;
	mov.b32 	%r515, -1023;
	@%p84 bra 	$L__BB1_88;
	mul.f64 	%fd1259, %fd1259, 0d4350000000000000;
	{
	.reg .b32 %temp; 
	mov.b64 	{%temp, %r513}, %fd1259;
	}
	{
	.reg .b32 %temp; 
	mov.b64 	{%r514, %temp}, %fd1259;
	}
	mov.b32 	%r515, -1077;
$L__BB1_88:
	add.s32 	%r351, %r513, -1;
	setp.gt.u32 	%p85, %r351, 2146435070;
	@%p85 bra 	$L__BB1_92;
	shr.u32 	%r354, %r513, 20;
	add.s32 	%r516, %r515, %r354;
	and.b32  	%r355, %r513, 1048575;
	or.b32  	%r356, %r355, 1072693248;
	mov.b64 	%fd1260, {%r514, %r356};
	setp.lt.u32 	%p87, %r356, 1073127583;
	@%p87 bra 	$L__BB1_91;
	{
	.reg .b32 %temp; 
	mov.b64 	{%r357, %temp}, %fd1260;
	}
	{
	.reg .b32 %temp; 
	mov.b64 	{%temp, %r358}, %fd1260;
	}
	add.s32 	%r359, %r358, -1048576;
	mov.b64 	%fd1260, {%r357, %r359};
	add.s32 	%r516, %r516, 1;
$L__BB1_91:
	add.f64 	%fd812, %fd1260, 0dBFF0000000000000;
	add.f64 	%fd813, %fd1260, 0d3FF0000000000000;
	rcp.approx.ftz.f64 	%fd814, %fd813;
	neg.f64 	%fd815, %fd813;
	fma.rn.f64 	%fd816, %fd815, %fd814, 0d3FF0000000000000;
	fma.rn.f64 	%fd817, %fd816, %fd816, %fd816;
	fma.rn.f64 	%fd818, %fd817, %fd814, %fd814;
	mul.f64 	%fd819, %fd812, %fd818;
	fma.rn.f64 	%fd820, %fd812, %fd818, %fd819;
	mul.f64 	%fd821, %fd820, %fd820;
	fma.rn.f64 	%fd822, %fd821, 0d3EB1380B3AE80F1E, 0d3ED0EE258B7A8B04;
	fma.rn.f64 	%fd823, %fd822, %fd821, 0d3EF3B2669F02676F;
	fma.rn.f64 	%fd824, %fd823, %fd821, 0d3F1745CBA9AB0956;
	fma.rn.f64 	%fd825, %fd824, %fd821, 0d3F3C71C72D1B5154;
	fma.rn.f64 	%fd826, %fd825, %fd821, 0d3F624924923BE72D;
	fma.rn.f64 	%fd827, %fd826, %fd821, 0d3F8999999999A3C4;
	fma.rn.f64 	%fd828, %fd827, %fd821, 0d3FB5555555555554;
	sub.f64 	%fd829, %fd812, %fd820;
	add.f64 	%fd830, %fd829, %fd829;
	neg.f64 	%fd831, %fd820;
	fma.rn.f64 	%fd832, %fd831, %fd812, %fd830;
	mul.f64 	%fd833, %fd818, %fd832;
	mul.f64 	%fd834, %fd821, %fd828;
	fma.rn.f64 	%fd835, %fd834, %fd820, %fd833;
	xor.b32  	%r360, %r516, -2147483648;
	mov.b32 	%r361, 1127219200;
	mov.b64 	%fd836, {%r360, %r361};
	sub.f64 	%fd837, %fd836, %fd105;
	fma.rn.f64 	%fd838, %fd837, 0d3FE62E42FEFA39EF, %fd820;
	fma.rn.f64 	%fd839, %fd837, 0dBFE62E42FEFA39EF, %fd838;
	sub.f64 	%fd840, %fd839, %fd820;
	sub.f64 	%fd841, %fd835, %fd840;
	fma.rn.f64 	%fd842, %fd837, 0d3C7ABC9E3B39803F, %fd841;
	add.f64 	%fd1261, %fd838, %fd842;
	bra.uni 	$L__BB1_93;
$L__BB1_92:
	fma.rn.f64 	%fd811, %fd1259, 0d7FF0000000000000, 0d7FF0000000000000;
	{
	.reg .b32 %temp; 
	mov.b64 	{%temp, %r352}, %fd1259;
	}
	and.b32  	%r353, %r352, 2147483647;
	setp.eq.s32 	%p86, %r353, 0;
	selp.f64 	%fd1261, 0dFFF0000000000000, %fd811, %p86;
$L__BB1_93:
	mul.f64 	%fd843, %fd111, %fd1261;
	sub.f64 	%fd844, %fd123, %fd843;
	add.f64 	%fd1276, %fd1276, %fd844;
	add.s32 	%r508, %r508, 1;
	setp.eq.s32 	%p88, %r508, %r2;
	@%p88 bra 	$L__BB1_76;
	bra.uni 	$L__BB1_70;
$L__BB1_94:
	cvt.u64.u32 	%rd213, %r78;
$L__BB1_95:
	and.b32  	%r391, %r2, 1;
	setp.eq.b32 	%p102, %r391, 1;
	not.pred 	%p103, %p102;
	@%p103 bra 	$L__BB1_104;
	shl.b64 	%rd171, %rd213, 3;
	add.s64 	%rd172, %rd2, %rd171;
	add.s64 	%rd173, %rd3, %rd171;
	ld.local.f64 	%fd929, [%rd172];
	ld.local.f64 	%fd930, [%rd173];
	sub.f64 	%fd931, %fd929, %fd930;
	mul.f64 	%fd932, %fd107, %fd931;
	sub.f64 	%fd933, %fd929, %fd932;
	setp.lt.f64 	%p104, %fd933, 0d0000000000000000;
	selp.f64 	%fd934, 0d3E45798EE2308C3A, %fd933, %p104;
	mul.f64 	%fd136, %fd931, %fd108;
	mov.u64 	%rd174, wi;
	add.s64 	%rd175, %rd174, %rd171;
	ld.const.f64 	%fd935, [%rd175];
	div.rn.f64 	%fd1264, %fd934, %fd935;
	{
	.reg .b32 %temp; 
	mov.b64 	{%temp, %r517}, %fd1264;
	}
	{
	.reg .b32 %temp; 
	mov.b64 	{%r518, %temp}, %fd1264;
	}
	setp.gt.s32 	%p105, %r517, 1048575;
	mov.b32 	%r519, -1023;
	@%p105 bra 	$L__BB1_98;
	mul.f64 	%fd1264, %fd1264, 0d4350000000000000;
	{
	.reg .b32 %temp; 
	mov.b64 	{%temp, %r517}, %fd1264;
	}
	{
	.reg .b32 %temp; 
	mov.b64 	{%r518, %temp}, %fd1264;
	}
	mov.b32 	%r519, -1077;
$L__BB1_98:
	add.s32 	%r394, %r517, -1;
	setp.lt.u32 	%p106, %r394, 2146435071;
	@%p106 bra 	$L__BB1_100;
	fma.rn.f64 	%fd936, %fd1264, 0d7FF0000000000000, 0d7FF0000000000000;
	{
	.reg .b32 %temp; 
	mov.b64 	{%temp, %r395}, %fd1264;
	}
	and.b32  	%r396, %r395, 2147483647;
	setp.eq.s32 	%p107, %r396, 0;
	selp.f64 	%fd1266, 0dFFF0000000000000, %fd936, %p107;
	bra.uni 	$L__BB1_103;
$L__BB1_100:
	shr.u32 	%r397, %r517, 20;
	add.s32 	%r520, %r519, %r397;
	and.b32  	%r398, %r517, 1048575;
	or.b32  	%r399, %r398, 1072693248;
	mov.b64 	%fd1265, {%r518, %r399};
	setp.lt.u32 	%p108, %r399, 1073127583;
	@%p108 bra 	$L__BB1_102;
	{
	.reg .b32 %temp; 
	mov.b64 	{%r400, %temp}, %fd1265;
	}
	{
	.reg .b32 %temp; 
	mov.b64 	{%temp, %r401}, %fd1265;
	}
	add.s32 	%r402, %r401, -1048576;
	mov.b64 	%fd1265, {%r400, %r402};
	add.s32 	%r520, %r520, 1;
$L__BB1_102:
	add.f64 	%fd937, %fd1265, 0dBFF0000000000000;
	add.f64 	%fd938, %fd1265, 0d3FF0000000000000;
	rcp.approx.ftz.f64 	%fd939, %fd938;
	neg.f64 	%fd940, %fd938;
	fma.rn.f64 	%fd941, %fd940, %fd939, 0d3FF0000000000000;
	fma.rn.f64 	%fd942, %fd941, %fd941, %fd941;
	fma.rn.f64 	%fd943, %fd942, %fd939, %fd939;
	mul.f64 	%fd944, %fd937, %fd943;
	fma.rn.f64 	%fd945, %fd937, %fd943, %fd944;
	mul.f64 	%fd946, %fd945, %fd945;
	fma.rn.f64 	%fd947, %fd946, 0d3EB1380B3AE80F1E, 0d3ED0EE258B7A8B04;
	fma.rn.f64 	%fd948, %fd947, %fd946, 0d3EF3B2669F02676F;
	fma.rn.f64 	%fd949, %fd948, %fd946, 0d3F1745CBA9AB0956;
	fma.rn.f64 	%fd950, %fd949, %fd946, 0d3F3C71C72D1B5154;
	fma.rn.f64 	%fd951, %fd950, %fd946, 0d3F624924923BE72D;
	fma.rn.f64 	%fd952, %fd951, %fd946, 0d3F8999999999A3C4;
	fma.rn.f64 	%fd953, %fd952, %fd946, 0d3FB5555555555554;
	sub.f64 	%fd954, %fd937, %fd945;
	add.f64 	%fd955, %fd954, %fd954;
	neg.f64 	%fd956, %fd945;
	fma.rn.f64 	%fd957, %fd956, %fd937, %fd955;
	mul.f64 	%fd958, %fd943, %fd957;
	mul.f64 	%fd959, %fd946, %fd953;
	fma.rn.f64 	%fd960, %fd959, %fd945, %fd958;
	xor.b32  	%r403, %r520, -2147483648;
	mov.b32 	%r404, 1127219200;
	mov.b64 	%fd961, {%r403, %r404};
	sub.f64 	%fd962, %fd961, %fd109;
	fma.rn.f64 	%fd963, %fd962, 0d3FE62E42FEFA39EF, %fd945;
	fma.rn.f64 	%fd964, %fd962, 0dBFE62E42FEFA39EF, %fd963;
	sub.f64 	%fd965, %fd964, %fd945;
	sub.f64 	%fd966, %fd960, %fd965;
	fma.rn.f64 	%fd967, %fd962, 0d3C7ABC9E3B39803F, %fd966;
	add.f64 	%fd1266, %fd963, %fd967;
$L__BB1_103:
	add.f64 	%fd968, %fd1266, 0d3FF0000000000000;
	fma.rn.f64 	%fd1304, %fd136, %fd968, %fd1304;
$L__BB1_104:
	setp.gt.f64 	%p109, %fd1239, 0d0000000000000000;
	mov.b32 	%r406, 1127219200;
	mov.b32 	%r407, -2147483648;
	mov.b64 	%fd148, {%r407, %r406};
	neg.f64 	%fd149, %fd34;
	max.s32 	%r408, %r2, 1;
	and.b32  	%r111, %r408, 1;
	and.b32  	%r112, %r408, 2147483646;
	selp.f64 	%fd1278, 0d4000000000000000, %fd35, %p109;
	selp.f64 	%fd1305, %fd35, 0d4000000000000000, %p109;
	mov.b32 	%r530, 0;
	mov.u64 	%rd176, wi;
	mov.f64 	%fd1280, %fd1283;
$L__BB1_105:
	mov.f64 	%fd179, %fd1305;
	sub.f64 	%fd969, %fd1280, %fd179;
	mul.f64 	%fd970, %fd969, %fd1304;
	sub.f64 	%fd971, %fd970, %fd1276;
	sub.f64 	%fd972, %fd1280, %fd1278;
	mul.f64 	%fd973, %fd972, %fd1304;
	sub.f64 	%fd974, %fd973, %fd1276;
	mul.f64 	%fd975, %fd971, %fd974;
	setp.ge.f64 	%p110, %fd975, 0d0000000000000000;
	@%p110 bra 	$L__BB1_107;
	mul.f64 	%fd976, %fd1283, %fd1304;
	sub.f64 	%fd977, %fd976, %fd1276;
	add.f64 	%fd978, %fd977, 0dBFF0000000000000;
	abs.f64 	%fd979, %fd978;
	setp.leu.f64 	%p111, %fd979, 0d3FF0000000000000;
	@%p111 bra 	$L__BB1_117;
$L__BB1_107:
	sub.f64 	%fd980, %fd179, %fd1278;
	mul.f64 	%fd1282, %fd980, 0d3FE0000000000000;
	sub.f64 	%fd1305, %fd1278, %fd179;
	setp.eq.f64 	%p113, %fd1278, %fd1305;
	@%p113 bra 	$L__BB1_165;
	bra.uni 	$L__BB1_118;
$L__BB1_108:
	fma.rn.f64 	%fd855, %fd1269, 0d7FF0000000000000, 0d7FF0000000000000;
	{
	.reg .b32 %temp; 
	mov.b64 	{%temp, %r368}, %fd1269;
	}
	and.b32  	%r369, %r368, 2147483647;
	setp.eq.s32 	%p94, %r369, 0;
	selp.f64 	%fd1271, 0dFFF0000000000000, %fd855, %p94;
$L__BB1_109:
	add.f64 	%fd887, %fd1271, 0d3FF0000000000000;
	mul.f64 	%fd888, %fd153, %fd108;
	fma.rn.f64 	%fd163, %fd888, %fd887, %fd1304;
	ld.local.f64 	%fd889, [%rd7+8];
	ld.local.f64 	%fd890, [%rd8+8];
	sub.f64 	%fd164, %fd889, %fd890;
	mul.f64 	%fd891, %fd107, %fd164;
	sub.f64 	%fd892, %fd889, %fd891;
	setp.lt.f64 	%p96, %fd892, 0d0000000000000000;
	selp.f64 	%fd893, 0d3E45798EE2308C3A, %fd892, %p96;
	ld.const.f64 	%fd894, [%rd9+8];
	div.rn.f64 	%fd1272, %fd893, %fd894;
	{
	.reg .b32 %temp; 
	mov.b64 	{%temp, %r526}, %fd1272;
	}
	{
	.reg .b32 %temp; 
	mov.b64 	{%r527, %temp}, %fd1272;
	}
	setp.gt.s32 	%p97, %r526, 1048575;
	mov.b32 	%r528, -1023;
	@%p97 bra 	$L__BB1_111;
	mul.f64 	%fd1272, %fd1272, 0d4350000000000000;
	{
	.reg .b32 %temp; 
	mov.b64 	{%temp, %r526}, %fd1272;
	}
	{
	.reg .b32 %temp; 
	mov.b64 	{%r527, %temp}, %fd1272;
	}
	mov.b32 	%r528, -1077;
$L__BB1_111:
	add.s32 	%r380, %r526, -1;
	setp.lt.u32 	%p98, %r380, 2146435071;
	@%p98 bra 	$L__BB1_113;
	fma.rn.f64 	%fd895, %fd1272, 0d7FF0000000000000, 0d7FF0000000000000;
	{
	.reg .b32 %temp; 
	mov.b64 	{%temp, %r381}, %fd1272;
	}
	and.b32  	%r382, %r381, 2147483647;
	setp.eq.s32 	%p99, %r382, 0;
	selp.f64 	%fd1274, 0dFFF0000000000000, %fd895, %p99;
	bra.uni 	$L__BB1_116;
$L__BB1_113:
	shr.u32 	%r383, %r526, 20;
	add.s32 	%r529, %r528, %r383;
	and.b32  	%r384, %r526, 1048575;
	or.b32  	%r385, %r384, 1072693248;
	mov.b64 	%fd1273, {%r527, %r385};
	setp.lt.u32 	%p100, %r385, 1073127583;
	@%p100 bra 	$L__BB1_115;
	{
	.reg .b32 %temp; 
	mov.b64 	{%r386, %temp}, %fd1273;
	}
	{
	.reg .b32 %temp; 
	mov.b64 	{%temp, %r387}, %fd1273;
	}
	add.s32 	%r388, %r387, -1048576;
	mov.b64 	%fd1273, {%r386, %r388};
	add.s32 	%r529, %r529, 1;
$L__BB1_115:
	add.f64 	%fd896, %fd1273, 0dBFF0000000000000;
	add.f64 	%fd897, %fd1273, 0d3FF0000000000000;
	rcp.approx.ftz.f64 	%fd898, %fd897;
	neg.f64 	%fd899, %fd897;
	fma.rn.f64 	%fd900, %fd899, %fd898, 0d3FF0000000000000;
	fma.rn.f64 	%fd901, %fd900, %fd900, %fd900;
	fma.rn.f64 	%fd902, %fd901, %fd898, %fd898;
	mul.f64 	%fd903, %fd896, %fd902;
	fma.rn.f64 	%fd904, %fd896, %fd902, %fd903;
	mul.f64 	%fd905, %fd904, %fd904;
	fma.rn.f64 	%fd906, %fd905, 0d3EB1380B3AE80F1E, 0d3ED0EE258B7A8B04;
	fma.rn.f64 	%fd907, %fd906, %fd905, 0d3EF3B2669F02676F;
	fma.rn.f64 	%fd908, %fd907, %fd905, 0d3F1745CBA9AB0956;
	fma.rn.f64 	%fd909, %fd908, %fd905, 0d3F3C71C72D1B5154;
	fma.rn.f64 	%fd910, %fd909, %fd905, 0d3F624924923BE72D;
	fma.rn.f64 	%fd911, %fd910, %fd905, 0d3F8999999999A3C4;
	fma.rn.f64 	%fd912, %fd911, %fd905, 0d3FB5555555555554;
	sub.f64 	%fd913, %fd896, %fd904;
	add.f64 	%fd914, %fd913, %fd913;
	neg.f64 	%fd915, %fd904;
	fma.rn.f64 	%fd916, %fd915, %fd896, %fd914;
	mul.f64 	%fd917, %fd902, %fd916;
	mul.f64 	%fd918, %fd905, %fd912;
	fma.rn.f64 	%fd919, %fd918, %fd904, %fd917;
	xor.b32  	%r389, %r529, -2147483648;
	mov.b32 	%r390, 1127219200;
	mov.b64 	%fd920, {%r389, %r390};
	sub.f64 	%fd921, %fd920, %fd109;
	fma.rn.f64 	%fd922, %fd921, 0d3FE62E42FEFA39EF, %fd904;
	fma.rn.f64 	%fd923, %fd921, 0dBFE62E42FEFA39EF, %fd922;
	sub.f64 	%fd924, %fd923, %fd904;
	sub.f64 	%fd925, %fd919, %fd924;
	fma.rn.f64 	%fd926, %fd921, 0d3C7ABC9E3B39803F, %fd925;
	add.f64 	%fd1274, %fd922, %fd926;
$L__BB1_116:
	add.f64 	%fd927, %fd1274, 0d3FF0000000000000;
	mul.f64 	%fd928, %fd164, %fd108;
	fma.rn.f64 	%fd1304, %fd928, %fd927, %fd163;
	add.s32 	%r521, %r521, 2;
	setp.eq.s32 	%p101, %r521, %r78;
	@%p101 bra 	$L__BB1_94;
	bra.uni 	$L__BB1_79;
$L__BB1_117:
	div.rn.f64 	%fd1282, %fd1276, %fd1304;
	sub.f64 	%fd1305, %fd1280, %fd1282;
	setp.eq.f64 	%p112, %fd1280, %fd1305;
	mov.f64 	%fd1283, %fd1280;
	@%p112 bra 	$L__BB1_165;
$L__BB1_118:
	mov.f64 	%fd1280, %fd1305;
	abs.f64 	%fd981, %fd1282;
	setp.lt.f64 	%p114, %fd981, 0d3F1A36E2EB1C432D;
	@%p114 bra 	$L__BB1_165;
	setp.lt.s32 	%p115, %r2, 1;
	mov.f64 	%fd1276, 0d0000000000000000;
	@%p115 bra 	$L__BB1_127;
	neg.s32 	%r531, %r2;
	mov.f64 	%fd1276, 0d0000000000000000;
	mov.u64 	%rd214, %rd2;
	mov.u64 	%rd215, %rd3;
	mov.u64 	%rd216, %rd176;
$L__BB1_121:
	ld.local.f64 	%fd190, [%rd214];
	ld.local.f64 	%fd984, [%rd215];
	sub.f64 	%fd985, %fd190, %fd984;
	mul.f64 	%fd986, %fd34, %fd1280;
	mul.f64 	%fd987, %fd986, %fd985;
	sub.f64 	%fd988, %fd190, %fd987;
	setp.lt.f64 	%p116, %fd988, 0d0000000000000000;
	selp.f64 	%fd191, 0d3E45798EE2308C3A, %fd988, %p116;
	ld.const.f64 	%fd989, [%rd216];
	div.rn.f64 	%fd1286, %fd191, %fd989;
	{
	.reg .b32 %temp; 
	mov.b64 	{%temp, %r532}, %fd1286;
	}
	{
	.reg .b32 %temp; 
	mov.b64 	{%r533, %temp}, %fd1286;
	}
	setp.gt.s32 	%p117, %r532, 1048575;
	mov.b32 	%r534, -1023;
	@%p117 bra 	$L__BB1_123;
	mul.f64 	%fd1286, %fd1286, 0d4350000000000000;
	{
	.reg .b32 %temp; 
	mov.b64 	{%temp, %r532}, %fd1286;
	}
	{
	.reg .b32 %temp; 
	mov.b64 	{%r533, %temp}, %fd1286;
	}
	mov.b32 	%r534, -1077;
$L__BB1_123:
	add.s32 	%r411, %r532, -1;
	setp.gt.u32 	%p118, %r411, 2146435070;
	@%p118 bra 	$L__BB1_136;
	shr.u32 	%r414, %r532, 20;
	add.s32 	%r535, %r534, %r414;
	and.b32  	%r415, %r532, 1048575;
	or.b32  	%r416, %r415, 1072693248;
	mov.b64 	%fd1287, {%r533, %r416};
	setp.lt.u32 	%p120, %r416, 1073127583;
	@%p120 bra 	$L__BB1_126;
	{
	.reg .b32 %temp; 
	mov.b64 	{%r417, %temp}, %fd1287;
	}
	{
	.reg .b32 %temp; 
	mov.b64 	{%temp, %r418}, %fd1287;
	}
	add.s32 	%r419, %r418, -1048576;
	mov.b64 	%fd1287, {%r417, %r419};
	add.s32 	%r535, %r535, 1;
$L__BB1_126:
	add.f64 	%fd991, %fd1287, 0dBFF0000000000000;
	add.f64 	%fd992, %fd1287, 0d3FF0000000000000;
	rcp.approx.ftz.f64 	%fd993, %fd992;
	neg.f64 	%fd994, %fd992;
	fma.rn.f64 	%fd995, %fd994, %fd993, 0d3FF0000000000000;
	fma.rn.f64 	%fd996, %fd995, %fd995, %fd995;
	fma.rn.f64 	%fd997, %fd996, %fd993, %fd993;
	mul.f64 	%fd998, %fd991, %fd997;
	fma.rn.f64 	%fd999, %fd991, %fd997, %fd998;
	mul.f64 	%fd1000, %fd999, %fd999;
	fma.rn.f64 	%fd1001, %fd1000, 0d3EB1380B3AE80F1E, 0d3ED0EE258B7A8B04;
	fma.rn.f64 	%fd1002, %fd1001, %fd1000, 0d3EF3B2669F02676F;
	fma.rn.f64 	%fd1003, %fd1002, %fd1000, 0d3F1745CBA9AB0956;
	fma.rn.f64 	%fd1004, %fd1003, %fd1000, 0d3F3C71C72D1B5154;
	fma.rn.f64 	%fd1005, %fd1004, %fd1000, 0d3F624924923BE72D;
	fma.rn.f64 	%fd1006, %fd1005, %fd1000, 0d3F8999999999A3C4;
	fma.rn.f64 	%fd1007, %fd1006, %fd1000, 0d3FB5555555555554;
	sub.f64 	%fd1008, %fd991, %fd999;
	add.f64 	%fd1009, %fd1008, %fd1008;
	neg.f64 	%fd1010, %fd999;
	fma.rn.f64 	%fd1011, %fd1010, %fd991, %fd1009;
	mul.f64 	%fd1012, %fd997, %fd1011;
	mul.f64 	%fd1013, %fd1000, %fd1007;
	fma.rn.f64 	%fd1014, %fd1013, %fd999, %fd1012;
	xor.b32  	%r420, %r535, -2147483648;
	mov.b32 	%r421, 1127219200;
	mov.b64 	%fd1015, {%r420, %r421};
	sub.f64 	%fd1016, %fd1015, %fd148;
	fma.rn.f64 	%fd1017, %fd1016, 0d3FE62E42FEFA39EF, %fd999;
	fma.rn.f64 	%fd1018, %fd1016, 0dBFE62E42FEFA39EF, %fd1017;
	sub.f64 	%fd1019, %fd1018, %fd999;
	sub.f64 	%fd1020, %fd1014, %fd1019;
	fma.rn.f64 	%fd1021, %fd1016, 0d3C7ABC9E3B39803F, %fd1020;
	add.f64 	%fd1288, %fd1017, %fd1021;
	bra.uni 	$L__BB1_137;
$L__BB1_127:
	setp.lt.s32 	%p126, %r2, 1;
	mov.f64 	%fd1304, 0d0000000000000000;
	@%p126 bra 	$L__BB1_164;
	setp.lt.s32 	%p127, %r2, 2;
	mov.f64 	%fd1304, 0d0000000000000000;
	mov.b64 	%rd217, 0;
	@%p127 bra 	$L__BB1_155;
	mov.f64 	%fd1304, 0d0000000000000000;
	mov.b32 	%r540, 0;
$L__BB1_130:
	mul.wide.u32 	%rd178, %r540, 8;
	add.s64 	%rd16, %rd2, %rd178;
	add.s64 	%rd179, %rd3, %rd178;
	ld.local.f64 	%fd1061, [%rd16];
	ld.local.f64 	%fd1062, [%rd179];
	sub.f64 	%fd213, %fd1061, %fd1062;
	mul.f64 	%fd1063, %fd34, %fd1280;
	mul.f64 	%fd1064, %fd1063, %fd213;
	sub.f64 	%fd1065, %fd1061, %fd1064;
	setp.lt.f64 	%p128, %fd1065, 0d0000000000000000;
	selp.f64 	%fd1066, 0d3E45798EE2308C3A, %fd1065, %p128;
	mov.u64 	%rd180, wi;
	add.s64 	%rd181, %rd180, %rd178;
	ld.const.f64 	%fd1067, [%rd181];
	div.rn.f64 	%fd1293, %fd1066, %fd1067;
	{
	.reg .b32 %temp; 
	mov.b64 	{%temp, %r541}, %fd1293;
	}
	{
	.reg .b32 %temp; 
	mov.b64 	{%r542, %temp}, %fd1293;
	}
	setp.gt.s32 	%p129, %r541, 1048575;
	mov.b32 	%r543, -1023;
	@%p129 bra 	$L__BB1_132;
	mul.f64 	%fd1293, %fd1293, 0d4350000000000000;
	{
	.reg .b32 %temp; 
	mov.b64 	{%temp, %r541}, %fd1293;
	}
	{
	.reg .b32 %temp; 
	mov.b64 	{%r542, %temp}, %fd1293;
	}
	mov.b32 	%r543, -1077;
$L__BB1_132:
	add.s32 	%r438, %r541, -1;
	setp.gt.u32 	%p130, %r438, 2146435070;
	@%p130 bra 	$L__BB1_145;
	shr.u32 	%r441, %r541, 20;
	add.s32 	%r544, %r543, %r441;
	and.b32  	%r442, %r541, 1048575;
	or.b32  	%r443, %r442, 1072693248;
	mov.b64 	%fd1294, {%r542, %r443};
	setp.lt.u32 	%p132, %r443, 1073127583;
	@%p132 bra 	$L__BB1_135;
	{
	.reg .b32 %temp; 
	mov.b64 	{%r444, %temp}, %fd1294;
	}
	{
	.reg .b32 %temp; 
	mov.b64 	{%temp, %r445}, %fd1294;
	}
	add.s32 	%r446, %r445, -1048576;
	mov.b64 	%fd1294, {%r444, %r446};
	add.s32 	%r544, %r544, 1;
$L__BB1_135:
	add.f64 	%fd1069, %fd1294, 0dBFF0000000000000;
	add.f64 	%fd1070, %fd1294, 0d3FF0000000000000;
	rcp.approx.ftz.f64 	%fd1071, %fd1070;
	neg.f64 	%fd1072, %fd1070;
	fma.rn.f64 	%fd1073, %fd1072, %fd1071, 0d3FF0000000000000;
	fma.rn.f64 	%fd1074, %fd1073, %fd1073, %fd1073;
	fma.rn.f64 	%fd1075, %fd1074, %fd1071, %fd1071;
	mul.f64 	%fd1076, %fd1069, %fd1075;
	fma.rn.f64 	%fd1077, %fd1069, %fd1075, %fd1076;
	mul.f64 	%fd1078, %fd1077, %fd1077;
	fma.rn.f64 	%fd1079, %fd1078, 0d3EB1380B3AE80F1E, 0d3ED0EE258B7A8B04;
	fma.rn.f64 	%fd1080, %fd1079, %fd1078, 0d3EF3B2669F02676F;
	fma.rn.f64 	%fd1081, %fd1080, %fd1078, 0d3F1745CBA9AB0956;
	fma.rn.f64 	%fd1082, %fd1081, %fd1078, 0d3F3C71C72D1B5154;
	fma.rn.f64 	%fd1083, %fd1082, %fd1078, 0d3F624924923BE72D;
	fma.rn.f64 	%fd1084, %fd1083, %fd1078, 0d3F8999999999A3C4;
	fma.rn.f64 	%fd1085, %fd1084, %fd1078, 0d3FB5555555555554;
	sub.f64 	%fd1086, %fd1069, %fd1077;
	add.f64 	%fd1087, %fd1086, %fd1086;
	neg.f64 	%fd1088, %fd1077;
	fma.rn.f64 	%fd1089, %fd1088, %fd1069, %fd1087;
	mul.f64 	%fd1090, %fd1075, %fd1089;
	mul.f64 	%fd1091, %fd1078, %fd1085;
	fma.rn.f64 	%fd1092, %fd1091, %fd1077, %fd1090;
	xor.b32  	%r447, %r544, -2147483648;
	mov.b32 	%r448, 1127219200;
	mov.b64 	%fd1093, {%r447, %r448};
	sub.f64 	%fd1094, %fd1093, %fd148;
	fma.rn.f64 	%fd1095, %fd1094, 0d3FE62E42FEFA39EF, %fd1077;
	fma.rn.f64 	%fd1096, %fd1094, 0dBFE62E42FEFA39EF, %fd1095;
	sub.f64 	%fd1097, %fd1096, %fd1077;
	sub.f64 	%fd1098, %fd1092, %fd1097;
	fma.rn.f64 	%fd1099, %fd1094, 0d3C7ABC9E3B39803F, %fd1098;
	add.f64 	%fd1295, %fd1095, %fd1099;
	bra.uni 	$L__BB1_146;
$L__BB1_136:
	fma.rn.f64 	%fd990, %fd1286, 0d7FF0000000000000, 0d7FF0000000000000;
	{
	.reg .b32 %temp; 
	mov.b64 	{%temp, %r412}, %fd1286;
	}
	and.b32  	%r413, %r412, 2147483647;
	setp.eq.s32 	%p119, %r413, 0;
	selp.f64 	%fd1288, 0dFFF0000000000000, %fd990, %p119;
$L__BB1_137:
	mul.f64 	%fd201, %fd191, %fd1288;
	ld.const.f64 	%fd1022, [%rd216];
	div.rn.f64 	%fd1289, %fd190, %fd1022;
	{
	.reg .b32 %temp; 
	mov.b64 	{%temp, %r536}, %fd1289;
	}
	{
	.reg .b32 %temp; 
	mov.b64 	{%r537, %temp}, %fd1289;
	}
	setp.gt.s32 	%p121, %r536, 1048575;
	mov.b32 	%r538, -1023;
	@%p121 bra 	$L__BB1_139;
	mul.f64 	%fd1289, %fd1289, 0d4350000000000000;
	{
	.reg .b32 %temp; 
	mov.b64 	{%temp, %r536}, %fd1289;
	}
	{
	.reg .b32 %temp; 
	mov.b64 	{%r537, %temp}, %fd1289;
	}
	mov.b32 	%r538, -1077;
$L__BB1_139:
	add.s32 	%r424, %r536, -1;
	setp.gt.u32 	%p122, %r424, 2146435070;
	@%p122 bra 	$L__BB1_143;
	shr.u32 	%r427, %r536, 20;
	add.s32 	%r539, %r538, %r427;
	and.b32  	%r428, %r536, 1048575;
	or.b32  	%r429, %r428, 1072693248;
	mov.b64 	%fd1290, {%r537, %r429};
	setp.lt.u32 	%p124, %r429, 1073127583;
	@%p124 bra 	$L__BB1_142;
	{
	.reg .b32 %temp; 
	mov.b64 	{%r430, %temp}, %fd1290;
	}
	{
	.reg .b32 %temp; 
	mov.b64 	{%temp, %r431}, %fd1290;
	}
	add.s32 	%r432, %r431, -1048576;
	mov.b64 	%fd1290, {%r430, %r432};
	add.s32 	%r539, %r539, 1;
$L__BB1_142:
	add.f64 	%fd1024, %fd1290, 0dBFF0000000000000;
	add.f64 	%fd1025, %fd1290, 0d3FF0000000000000;
	rcp.approx.ftz.f64 	%fd1026, %fd1025;
	neg.f64 	%fd1027, %fd1025;
	fma.rn.f64 	%fd1028, %fd1027, %fd1026, 0d3FF0000000000000;
	fma.rn.f64 	%fd1029, %fd1028, %fd1028, %fd1028;
	fma.rn.f64 	%fd1030, %fd1029, %fd1026, %fd1026;
	mul.f64 	%fd1031, %fd1024, %fd1030;
	fma.rn.f64 	%fd1032, %fd1024, %fd1030, %fd1031;
	mul.f64 	%fd1033, %fd1032, %fd1032;
	fma.rn.f64 	%fd1034, %fd1033, 0d3EB1380B3AE80F1E, 0d3ED0EE258B7A8B04;
	fma.rn.f64 	%fd1035, %fd1034, %fd1033, 0d3EF3B2669F02676F;
	fma.rn.f64 	%fd1036, %fd1035, %fd1033, 0d3F1745CBA9AB0956;
	fma.rn.f64 	%fd1037, %fd1036, %fd1033, 0d3F3C71C72D1B5154;
	fma.rn.f64 	%fd1038, %fd1037, %fd1033, 0d3F624924923BE72D;
	fma.rn.f64 	%fd1039, %fd1038, %fd1033, 0d3F8999999999A3C4;
	fma.rn.f64 	%fd1040, %fd1039, %fd1033, 0d3FB5555555555554;
	sub.f64 	%fd1041, %fd1024, %fd1032;
	add.f64 	%fd1042, %fd1041, %fd1041;
	neg.f64 	%fd1043, %fd1032;
	fma.rn.f64 	%fd1044, %fd1043, %fd1024, %fd1042;
	mul.f64 	%fd1045, %fd1030, %fd1044;
	mul.f64 	%fd1046, %fd1033, %fd1040;
	fma.rn.f64 	%fd1047, %fd1046, %fd1032, %fd1045;
	xor.b32  	%r433, %r539, -2147483648;
	mov.b32 	%r434, 1127219200;
	mov.b64 	%fd1048, {%r433, %r434};
	sub.f64 	%fd1049, %fd1048, %fd148;
	fma.rn.f64 	%fd1050, %fd1049, 0d3FE62E42FEFA39EF, %fd1032;
	fma.rn.f64 	%fd1051, %fd1049, 0dBFE62E42FEFA39EF, %fd1050;
	sub.f64 	%fd1052, %fd1051, %fd1032;
	sub.f64 	%fd1053, %fd1047, %fd1052;
	fma.rn.f64 	%fd1054, %fd1049, 0d3C7ABC9E3B39803F, %fd1053;
	add.f64 	%fd1291, %fd1050, %fd1054;
	bra.uni 	$L__BB1_144;
$L__BB1_143:
	fma.rn.f64 	%fd1023, %fd1289, 0d7FF0000000000000, 0d7FF0000000000000;
	{
	.reg .b32 %temp; 
	mov.b64 	{%temp, %r425}, %fd1289;
	}
	and.b32  	%r426, %r425, 2147483647;
	setp.eq.s32 	%p123, %r426, 0;
	selp.f64 	%fd1291, 0dFFF0000000000000, %fd1023, %p123;
$L__BB1_144:
	mul.f64 	%fd1055, %fd190, %fd1291;
	sub.f64 	%fd1056, %fd201, %fd1055;
	add.f64 	%fd1276, %fd1276, %fd1056;
	add.s32 	%r531, %r531, 1;
	setp.eq.s32 	%p125, %r531, 0;
	add.s64 	%rd216, %rd216, 8;
	add.s64 	%rd215, %rd215, 8;
	add.s64 	%rd214, %rd214, 8;
	@%p125 bra 	$L__BB1_127;
	bra.uni 	$L__BB1_121;
$L__BB1_145:
	fma.rn.f64 	%fd1068, %fd1293, 0d7FF0000000000000, 0d7FF0000000000000;
	{
	.reg .b32 %temp; 
	mov.b64 	{%temp, %r439}, %fd1293;
	}
	and.b32  	%r440, %r439, 2147483647;
	setp.eq.s32 	%p131, %r440, 0;
	selp.f64 	%fd1295, 0dFFF0000000000000, %fd1068, %p131;
$L__BB1_146:
	add.f64 	%fd1100, %fd1295, 0d3FF0000000000000;
	mul.f64 	%fd1101, %fd213, %fd149;
	fma.rn.f64 	%fd223, %fd1101, %fd1100, %fd1304;
	add.s64 	%rd183, %rd3, %rd178;
	ld.local.f64 	%fd1102, [%rd16+8];
	ld.local.f64 	%fd1103, [%rd183+8];
	sub.f64 	%fd224, %fd1102, %fd1103;
	mul.f64 	%fd1104, %fd34, %fd1280;
	mul.f64 	%fd1105, %fd1104, %fd224;
	sub.f64 	%fd1106, %fd1102, %fd1105;
	setp.lt.f64 	%p133, %fd1106, 0d0000000000000000;
	selp.f64 	%fd1107, 0d3E45798EE2308C3A, %fd1106, %p133;
	mov.u64 	%rd184, wi;
	add.s64 	%rd185, %rd184, %rd178;
	ld.const.f64 	%fd1108, [%rd185+8];
	div.rn.f64 	%fd1296, %fd1107, %fd1108;
	{
	.reg .b32 %temp; 
	mov.b64 	{%temp, %r545}, %fd1296;
	}
	{
	.reg .b32 %temp; 
	mov.b64 	{%r546, %temp}, %fd1296;
	}
	setp.gt.s32 	%p134, %r545, 1048575;
	mov.b32 	%r547, -1023;
	@%p134 bra 	$L__BB1_148;
	mul.f64 	%fd1296, %fd1296, 0d4350000000000000;
	{
	.reg .b32 %temp; 
	mov.b64 	{%temp, %r545}, %fd1296;
	}
	{
	.reg .b32 %temp; 
	mov.b64 	{%r546, %temp}, %fd1296;
	}
	mov.b32 	%r547, -1077;
$L__BB1_148:
	add.s32 	%r451, %r545, -1;
	setp.lt.u32 	%p135, %r451, 2146435071;
	@%p135 bra 	$L__BB1_150;
	fma.rn.f64 	%fd1109, %fd1296, 0d7FF0000000000000, 0d7FF0000000000000;
	{
	.reg .b32 %temp; 
	mov.b64 	{%temp, %r452}, %fd1296;
	}
	and.b32  	%r453, %r452, 2147483647;
	setp.eq.s32 	%p136, %r453, 0;
	selp.f64 	%fd1298, 0dFFF0000000000000, %fd1109, %p136;
	bra.uni 	$L__BB1_153;
$L__BB1_150:
	shr.u32 	%r454, %r545, 20;
	add.s32 	%r548, %r547, %r454;
	and.b32  	%r455, %r545, 1048575;
	or.b32  	%r456, %r455, 1072693248;
	mov.b64 	%fd1297, {%r546, %r456};
	setp.lt.u32 	%p137, %r456, 1073127583;
	@%p137 bra 	$L__BB1_152;
	{
	.reg .b32 %temp; 
	mov.b64 	{%r457, %temp}, %fd1297;
	}
	{
	.reg .b32 %temp; 
	mov.b64 	{%temp, %r458}, %fd1297;
	}
	add.s32 	%r459, %r458, -1048576;
	mov.b64 	%fd1297, {%r457, %r459};
	add.s32 	%r548, %r548, 1;
$L__BB1_152:
	add.f64 	%fd1110, %fd1297, 0dBFF0000000000000;
	add.f64 	%fd1111, %fd1297, 0d3FF0000000000000;
	rcp.approx.ftz.f64 	%fd1112, %fd1111;
	neg.f64 	%fd1113, %fd1111;
	fma.rn.f64 	%fd1114, %fd1113, %fd1112, 0d3FF0000000000000;
	fma.rn.f64 	%fd1115, %fd1114, %fd1114, %fd1114;
	fma.rn.f64 	%fd1116, %fd1115, %fd1112, %fd1112;
	mul.f64 	%fd1117, %fd1110, %fd1116;
	fma.rn.f64 	%fd1118, %fd1110, %fd1116, %fd1117;
	mul.f64 	%fd1119, %fd1118, %fd1118;
	fma.rn.f64 	%fd1120, %fd1119, 0d3EB1380B3AE80F1E, 0d3ED0EE258B7A8B04;
	fma.rn.f64 	%fd1121, %fd1120, %fd1119, 0d3EF3B2669F02676F;
	fma.rn.f64 	%fd1122, %fd1121, %fd1119, 0d3F1745CBA9AB0956;
	fma.rn.f64 	%fd1123, %fd1122, %fd1119, 0d3F3C71C72D1B5154;
	fma.rn.f64 	%fd1124, %fd1123, %fd1119, 0d3F624924923BE72D;
	fma.rn.f64 	%fd1125, %fd1124, %fd1119, 0d3F8999999999A3C4;
	fma.rn.f64 	%fd1126, %fd1125, %fd1119, 0d3FB5555555555554;
	sub.f64 	%fd1127, %fd1110, %fd1118;
	add.f64 	%fd1128, %fd1127, %fd1127;
	neg.f64 	%fd1129, %fd1118;
	fma.rn.f64 	%fd1130, %fd1129, %fd1110, %fd1128;
	mul.f64 	%fd1131, %fd1116, %fd1130;
	mul.f64 	%fd1132, %fd1119, %fd1126;
	fma.rn.f64 	%fd1133, %fd1132, %fd1118, %fd1131;
	xor.b32  	%r460, %r548, -2147483648;
	mov.b32 	%r461, 1127219200;
	mov.b64 	%fd1134, {%r460, %r461};
	sub.f64 	%fd1135, %fd1134, %fd148;
	fma.rn.f64 	%fd1136, %fd1135, 0d3FE62E42FEFA39EF, %fd1118;
	fma.rn.f64 	%fd1137, %fd1135, 0dBFE62E42FEFA39EF, %fd1136;
	sub.f64 	%fd1138, %fd1137, %fd1118;
	sub.f64 	%fd1139, %fd1133, %fd1138;
	fma.rn.f64 	%fd1140, %fd1135, 0d3C7ABC9E3B39803F, %fd1139;
	add.f64 	%fd1298, %fd1136, %fd1140;
$L__BB1_153:
	add.f64 	%fd1141, %fd1298, 0d3FF0000000000000;
	mul.f64 	%fd1142, %fd224, %fd149;
	fma.rn.f64 	%fd1304, %fd1142, %fd1141, %fd223;
	add.s32 	%r540, %r540, 2;
	setp.ne.s32 	%p138, %r540, %r112;
	@%p138 bra 	$L__BB1_130;
	cvt.u64.u32 	%rd217, %r112;
$L__BB1_155:
	setp.eq.s32 	%p139, %r111, 0;
	@%p139 bra 	$L__BB1_164;
	shl.b64 	%rd186, %rd217, 3;
	add.s64 	%rd187, %rd2, %rd186;
	add.s64 	%rd188, %rd3, %rd186;
	ld.local.f64 	%fd1143, [%rd187];
	ld.local.f64 	%fd1144, [%rd188];
	sub.f64 	%fd237, %fd1143, %fd1144;
	mul.f64 	%fd1145, %fd34, %fd1280;
	mul.f64 	%fd1146, %fd1145, %fd237;
	sub.f64 	%fd1147, %fd1143, %fd1146;
	setp.lt.f64 	%p140, %fd1147, 0d0000000000000000;
	selp.f64 	%fd1148, 0d3E45798EE2308C3A, %fd1147, %p140;
	mov.u64 	%rd189, wi;
	add.s64 	%rd190, %rd189, %rd186;
	ld.const.f64 	%fd1149, [%rd190];
	div.rn.f64 	%fd1301, %fd1148, %fd1149;
	{
	.reg .b32 %temp; 
	mov.b64 	{%temp, %r549}, %fd1301;
	}
	{
	.reg .b32 %temp; 
	mov.b64 	{%r550, %temp}, %fd1301;
	}
	setp.gt.s32 	%p141, %r549, 1048575;
	mov.b32 	%r551, -1023;
	@%p141 bra 	$L__BB1_158;
	mul.f64 	%fd1301, %fd1301, 0d4350000000000000;
	{
	.reg .b32 %temp; 
	mov.b64 	{%temp, %r549}, %fd1301;
	}
	{
	.reg .b32 %temp; 
	mov.b64 	{%r550, %temp}, %fd1301;
	}
	mov.b32 	%r551, -1077;
$L__BB1_158:
	add.s32 	%r464, %r549, -1;
	setp.lt.u32 	%p142, %r464, 2146435071;
	@%p142 bra 	$L__BB1_160;
	fma.rn.f64 	%fd1150, %fd1301, 0d7FF0000000000000, 0d7FF0000000000000;
	{
	.reg .b32 %temp; 
	mov.b64 	{%temp, %r465}, %fd1301;
	}
	and.b32  	%r466, %r465, 2147483647;
	setp.eq.s32 	%p143, %r466, 0;
	selp.f64 	%fd1303, 0dFFF0000000000000, %fd1150, %p143;
	bra.uni 	$L__BB1_163;
$L__BB1_160:
	shr.u32 	%r467, %r549, 20;
	add.s32 	%r552, %r551, %r467;
	and.b32  	%r468, %r549, 1048575;
	or.b32  	%r469, %r468, 1072693248;
	mov.b64 	%fd1302, {%r550, %r469};
	setp.lt.u32 	%p144, %r469, 1073127583;
	@%p144 bra 	$L__BB1_162;
	{
	.reg .b32 %temp; 
	mov.b64 	{%r470, %temp}, %fd1302;
	}
	{
	.reg .b32 %temp; 
	mov.b64 	{%temp, %r471}, %fd1302;
	}
	add.s32 	%r472, %r471, -1048576;
	mov.b64 	%fd1302, {%r470, %r472};
	add.s32 	%r552, %r552, 1;
$L__BB1_162:
	add.f64 	%fd1151, %fd1302, 0dBFF0000000000000;
	add.f64 	%fd1152, %fd1302, 0d3FF0000000000000;
	rcp.approx.ftz.f64 	%fd1153, %fd1152;
	neg.f64 	%fd1154, %fd1152;
	fma.rn.f64 	%fd1155, %fd1154, %fd1153, 0d3FF0000000000000;
	fma.rn.f64 	%fd1156, %fd1155, %fd1155, %fd1155;
	fma.rn.f64 	%fd1157, %fd1156, %fd1153, %fd1153;
	mul.f64 	%fd1158, %fd1151, %fd1157;
	fma.rn.f64 	%fd1159, %fd1151, %fd1157, %fd1158;
	mul.f64 	%fd1160, %fd1159, %fd1159;
	fma.rn.f64 	%fd1161, %fd1160, 0d3EB1380B3AE80F1E, 0d3ED0EE258B7A8B04;
	fma.rn.f64 	%fd1162, %fd1161, %fd1160, 0d3EF3B2669F02676F;
	fma.rn.f64 	%fd1163, %fd1162, %fd1160, 0d3F1745CBA9AB0956;
	fma.rn.f64 	%fd1164, %fd1163, %fd1160, 0d3F3C71C72D1B5154;
	fma.rn.f64 	%fd1165, %fd1164, %fd1160, 0d3F624924923BE72D;
	fma.rn.f64 	%fd1166, %fd1165, %fd1160, 0d3F8999999999A3C4;
	fma.rn.f64 	%fd1167, %fd1166, %fd1160, 0d3FB5555555555554;
	sub.f64 	%fd1168, %fd1151, %fd1159;
	add.f64 	%fd1169, %fd1168, %fd1168;
	neg.f64 	%fd1170, %fd1159;
	fma.rn.f64 	%fd1171, %fd1170, %fd1151, %fd1169;
	mul.f64 	%fd1172, %fd1157, %fd1171;
	mul.f64 	%fd1173, %fd1160, %fd1167;
	fma.rn.f64 	%fd1174, %fd1173, %fd1159, %fd1172;
	xor.b32  	%r473, %r552, -2147483648;
	mov.b32 	%r474, 1127219200;
	mov.b64 	%fd1175, {%r473, %r474};
	sub.f64 	%fd1176, %fd1175, %fd148;
	fma.rn.f64 	%fd1177, %fd1176, 0d3FE62E42FEFA39EF, %fd1159;
	fma.rn.f64 	%fd1178, %fd1176, 0dBFE62E42FEFA39EF, %fd1177;
	sub.f64 	%fd1179, %fd1178, %fd1159;
	sub.f64 	%fd1180, %fd1174, %fd1179;
	fma.rn.f64 	%fd1181, %fd1176, 0d3C7ABC9E3B39803F, %fd1180;
	add.f64 	%fd1303, %fd1177, %fd1181;
$L__BB1_163:
	add.f64 	%fd1182, %fd1303, 0d3FF0000000000000;
	mul.f64 	%fd1183, %fd237, %fd149;
	fma.rn.f64 	%fd1304, %fd1183, %fd1182, %fd1304;
$L__BB1_164:
	setp.lt.f64 	%p145, %fd1276, 0d0000000000000000;
	selp.f64 	%fd1305, %fd179, %fd1280, %p145;
	selp.f64 	%fd1278, %fd1280, %fd1278, %p145;
	add.s32 	%r530, %r530, 1;
	setp.ne.s32 	%p146, %r530, 20;
	@%p146 bra 	$L__BB1_105;
$L__BB1_165:
	setp.lt.s32 	%p147, %r2, 1;
	@%p147 bra 	$L__BB1_172;
	ld.param.u64 	%rd212, [_Z16processCollisionPdPKdS1_S1_S1_S1_PKb_param_0];
	cvta.to.global.u64 	%rd19, %rd212;
	ld.const.f64 	%fd1184, [tau+8];
	mul.f64 	%fd1185, %fd1184, 0d3FE0000000000000;
	mul.f64 	%fd252, %fd1305, %fd1185;
	and.b32  	%r192, %r2, 3;
	setp.lt.u32 	%p148, %r2, 4;
	mov.b32 	%r558, 0;
	@%p148 bra 	$L__BB1_169;
	and.b32  	%r558, %r2, 2147483644;
	neg.s32 	%r557, %r558;
	shl.b32 	%r195, %r1, 2;
	shl.b32 	%r555, %r1, 1;
	mul.lo.s32 	%r554, %r1, 3;
	add.s64 	%rd219, %rd2, 16;
	add.s64 	%rd218, %rd3, 16;
	mov.b32 	%r553, 0;
	mov.u32 	%r556, %r1;
$L__BB1_168:
	ld.local.f64 	%fd1186, [%rd219+-16];
	ld.local.f64 	%fd1187, [%rd218+-16];
	sub.f64 	%fd1188, %fd1186, %fd1187;
	mul.f64 	%fd1189, %fd252, %fd1188;
	sub.f64 	%fd1190, %fd1186, %fd1189;
	st.local.f64 	[%rd219+-16], %fd1190;
	cvt.s64.s32 	%rd191, %r553;
	add.s64 	%rd192, %rd4, %rd191;
	shl.b64 	%rd193, %rd192, 3;
	add.s64 	%rd194, %rd19, %rd193;
	st.global.f64 	[%rd194], %fd1190;
	ld.local.f64 	%fd1191, [%rd219+-8];
	ld.local.f64 	%fd1192, [%rd218+-8];
	sub.f64 	%fd1193, %fd1191, %fd1192;
	mul.f64 	%fd1194, %fd252, %fd1193;
	sub.f64 	%fd1195, %fd1191, %fd1194;
	st.local.f64 	[%rd219+-8], %fd1195;
	cvt.s64.s32 	%rd195, %r556;
	add.s64 	%rd196, %rd4, %rd195;
	shl.b64 	%rd197, %rd196, 3;
	add.s64 	%rd198, %rd19, %rd197;
	st.global.f64 	[%rd198], %fd1195;
	ld.local.f64 	%fd1196, [%rd219];
	ld.local.f64 	%fd1197, [%rd218];
	sub.f64 	%fd1198, %fd1196, %fd1197;
	mul.f64 	%fd1199, %fd252, %fd1198;
	sub.f64 	%fd1200, %fd1196, %fd1199;
	st.local.f64 	[%rd219], %fd1200;
	cvt.s64.s32 	%rd199, %r555;
	add.s64 	%rd200, %rd4, %rd199;
	shl.b64 	%rd201, %rd200, 3;
	add.s64 	%rd202, %rd19, %rd201;
	st.global.f64 	[%rd202], %fd1200;
	ld.local.f64 	%fd1201, [%rd219+8];
	ld.local.f64 	%fd1202, [%rd218+8];
	sub.f64 	%fd1203, %fd1201, %fd1202;
	mul.f64 	%fd1204, %fd252, %fd1203;
	sub.f64 	%fd1205, %fd1201, %fd1204;
	st.local.f64 	[%rd219+8], %fd1205;
	cvt.s64.s32 	%rd203, %r554;
	add.s64 	%rd204, %rd4, %rd203;
	shl.b64 	%rd205, %rd204, 3;
	add.s64 	%rd206, %rd19, %rd205;
	st.global.f64 	[%rd206], %fd1205;
	add.s32 	%r557, %r557, 4;
	add.s32 	%r556, %r556, %r195;
	add.s32 	%r555, %r555, %r195;
	add.s32 	%r554, %r554, %r195;
	add.s32 	%r553, %r553, %r195;
	add.s64 	%rd219, %rd219, 32;
	add.s64 	%rd218, %rd218, 32;
	setp.ne.s32 	%p149, %r557, 0;
	@%p149 bra 	$L__BB1_168;
$L__BB1_169:
	setp.eq.s32 	%p150, %r192, 0;
	@%p150 bra 	$L__BB1_172;
	mul.lo.s32 	%r560, %r558, %r1;
	mul.wide.u32 	%rd207, %r558, 8;
	add.s64 	%rd221, %rd3, %rd207;
	add.s64 	%rd220, %rd2, %rd207;
	neg.s32 	%r559, %r192;
$L__BB1_171:
	.pragma "nounroll";
	ld.local.f64 	%fd1206, [%rd220];
	ld.local.f64 	%fd1207, [%rd221];
	sub.f64 	%fd1208, %fd1206, %fd1207;
	mul.f64 	%fd1209, %fd252, %fd1208;
	sub.f64 	%fd1210, %fd1206, %fd1209;
	st.local.f64 	[%rd220], %fd1210;
	cvt.s64.s32 	%rd208, %r560;
	add.s64 	%rd209, %rd4, %rd208;
	shl.b64 	%rd210, %rd209, 3;
	add.s64 	%rd211, %rd19, %rd210;
	st.global.f64 	[%rd211], %fd1210;
	add.s32 	%r560, %r560, %r1;
	add.s64 	%rd221, %rd221, 8;
	add.s64 	%rd220, %rd220, 8;
	add.s32 	%r559, %r559, 1;
	setp.ne.s32 	%p151, %r559, 0;
	@%p151 bra 	$L__BB1_171;
$L__BB1_172:
	ret;

}
	// .globl	_Z14processComputePdS_S_S_PKdPKb
.visible .entry _Z14processComputePdS_S_S_PKdPKb(
	.param .u64 .ptr .align 1 _Z14processComputePdS_S_S_PKdPKb_param_0,
	.param .u64 .ptr .align 1 _Z14processComputePdS_S_S_PKdPKb_param_1,
	.param .u64 .ptr .align 1 _Z14processComputePdS_S_S_PKdPKb_param_2,
	.param .u64 .ptr .align 1 _Z14processComputePdS_S_S_PKdPKb_param_3,
	.param .u64 .ptr .align 1 _Z14processComputePdS_S_S_PKdPKb_param_4,
	.param .u64 .ptr .align 1 _Z14processComputePdS_S_S_PKdPKb_param_5
)
{
	.reg .pred 	%p<10>;
	.reg .b16 	%rs<2>;
	.reg .b32 	%r<67>;
	.reg .b64 	%rd<110>;
	.reg .b64 	%fd<176>;

	ld.param.u64 	%rd15, [_Z14processComputePdS_S_S_PKdPKb_param_0];
	ld.param.u64 	%rd16, [_Z14processComputePdS_S_S_PKdPKb_param_1];
	ld.param.u64 	%rd18, [_Z14processComputePdS_S_S_PKdPKb_param_3];
	ld.param.u64 	%rd20, [_Z14processComputePdS_S_S_PKdPKb_param_4];
	ld.param.u64 	%rd19, [_Z14processComputePdS_S_S_PKdPKb_param_5];
	cvta.to.global.u64 	%rd1, %rd20;
	mov.u32 	%r21, %ctaid.x;
	mov.u32 	%r22, %ctaid.y;
	mov.u32 	%r23, %nctaid.x;
	mad.lo.s32 	%r24, %r22, %r23, %r21;
	mov.u32 	%r25, %tid.x;
	mov.u32 	%r26, %ntid.x;
	mov.u32 	%r27, %tid.y;
	mad.lo.s32 	%r28, %r26, %r27, %r25;
	cvt.u64.u32 	%rd21, %r28;
	mov.u32 	%r29, %ntid.y;
	mul.lo.s32 	%r30, %r26, %r29;
	mul.wide.u32 	%rd22, %r24, %r30;
	add.s64 	%rd2, %rd22, %rd21;
	ld.const.u32 	%r1, [nElem];
	cvt.s64.s32 	%rd23, %r1;
	setp.ge.u64 	%p1, %rd2, %rd23;
	@%p1 bra 	$L__BB2_12;
	cvta.to.global.u64 	%rd24, %rd19;
	add.s64 	%rd25, %rd24, %rd2;
	ld.global.u8 	%rs1, [%rd25];
	setp.eq.s16 	%p2, %rs1, 1;
	@%p2 bra 	$L__BB2_12;
	ld.const.u32 	%r2, [nDir];
	setp.lt.s32 	%p3, %r2, 1;
	mov.f64 	%fd172, 0d0000000000000000;
	mov.f64 	%fd173, %fd172;
	mov.f64 	%fd174, %fd172;
	mov.f64 	%fd175, %fd172;
	@%p3 bra 	$L__BB2_11;
	setp.lt.u32 	%p4, %r2, 4;
	mov.f64 	%fd175, 0d0000000000000000;
	mov.b32 	%r66, 0;
	mov.f64 	%fd174, %fd175;
	mov.f64 	%fd173, %fd175;
	mov.f64 	%fd172, %fd175;
	@%p4 bra 	$L__BB2_6;
	and.b32  	%r33, %r2, 2147483644;
	neg.s32 	%r64, %r33;
	mul.lo.s32 	%r62, %r1, 3;
	mov.u64 	%rd32, constant_Fz;
	add.s64 	%rd109, %rd32, 16;
	mov.u64 	%rd33, dirX;
	add.s64 	%rd108, %rd33, 8;
	mov.u64 	%rd34, dirY;
	add.s64 	%rd107, %rd34, 8;
	mov.u64 	%rd35, constant_Fy;
	add.s64 	%rd106, %rd35, 16;
	mov.u64 	%rd36, dirZ;
	add.s64 	%rd105, %rd36, 8;
	mov.u64 	%rd37, constant_Fx;
	add.s64 	%rd104, %rd37, 16;
	shl.b32 	%r61, %r1, 1;
	mov.f64 	%fd175, 0d0000000000000000;
	mov.b32 	%r63, 0;
	mov.u32 	%r60, %r1;
$L__BB2_5:
	.pragma "nounroll";
	and.b32  	%r66, %r2, 2147483644;
	cvt.s64.s32 	%rd38, %r63;
	add.s64 	%rd39, %rd2, %rd38;
	shl.b64 	%rd40, %rd39, 3;
	add.s64 	%rd41, %rd1, %rd40;
	ld.global.f64 	%fd41, [%rd41];
	add.f64 	%fd42, %fd172, %fd41;
	ld.const.u32 	%r34, [%rd108+-8];
	cvt.rn.f64.s32 	%fd43, %r34;
	fma.rn.f64 	%fd44, %fd41, %fd43, %fd173;
	ld.const.u32 	%r35, [%rd107+-8];
	cvt.rn.f64.s32 	%fd45, %r35;
	fma.rn.f64 	%fd46, %fd41, %fd45, %fd174;
	ld.const.u32 	%r36, [%rd105+-8];
	cvt.rn.f64.s32 	%fd47, %r36;
	fma.rn.f64 	%fd48, %fd41, %fd47, %fd175;
	ld.const.f64 	%fd49, [%rd104+-16];
	mul.f64 	%fd50, %fd49, 0d3FE0000000000000;
	fma.rn.f64 	%fd51, %fd50, %fd43, %fd44;
	ld.const.f64 	%fd52, [%rd106+-16];
	mul.f64 	%fd53, %fd52, 0d3FE0000000000000;
	fma.rn.f64 	%fd54, %fd53, %fd45, %fd46;
	ld.const.f64 	%fd55, [%rd109+-16];
	mul.f64 	%fd56, %fd55, 0d3FE0000000000000;
	fma.rn.f64 	%fd57, %fd56, %fd47, %fd48;
	cvt.s64.s32 	%rd42, %r60;
	add.s64 	%rd43, %rd2, %rd42;
	shl.b64 	%rd44, %rd43, 3;
	add.s64 	%rd45, %rd1, %rd44;
	ld.global.f64 	%fd58, [%rd45];
	add.f64 	%fd59, %fd42, %fd58;
	ld.const.u32 	%r37, [%rd108+-4];
	cvt.rn.f64.s32 	%fd60, %r37;
	fma.rn.f64 	%fd61, %fd58, %fd60, %fd51;
	ld.const.u32 	%r38, [%rd107+-4];
	cvt.rn.f64.s32 	%fd62, %r38;
	fma.rn.f64 	%fd63, %fd58, %fd62, %fd54;
	ld.const.u32 	%r39, [%rd105+-4];
	cvt.rn.f64.s32 	%fd64, %r39;
	fma.rn.f64 	%fd65, %fd58, %fd64, %fd57;
	ld.const.f64 	%fd66, [%rd104+-8];
	mul.f64 	%fd67, %fd66, 0d3FE0000000000000;
	fma.rn.f64 	%fd68, %fd67, %fd60, %fd61;
	ld.const.f64 	%fd69, [%rd106+-8];
	mul.f64 	%fd70, %fd69, 0d3FE0000000000000;
	fma.rn.f64 	%fd71, %fd70, %fd62, %fd63;
	ld.const.f64 	%fd72, [%rd109+-8];
	mul.f64 	%fd73, %fd72, 0d3FE0000000000000;
	fma.rn.f64 	%fd74, %fd73, %fd64, %fd65;
	cvt.s64.s32 	%rd46, %r61;
	add.s64 	%rd47, %rd2, %rd46;
	shl.b64 	%rd48, %rd47, 3;
	add.s64 	%rd49, %rd1, %rd48;
	ld.global.f64 	%fd75, [%rd49];
	add.f64 	%fd76, %fd59, %fd75;
	ld.const.u32 	%r40, [%rd108];
	cvt.rn.f64.s32 	%fd77, %r40;
	fma.rn.f64 	%fd78, %fd75, %fd77, %fd68;
	ld.const.u32 	%r41, [%rd107];
	cvt.rn.f64.s32 	%fd79, %r41;
	fma.rn.f64 	%fd80, %fd75, %fd79, %fd71;
	ld.const.u32 	%r42, [%rd105];
	cvt.rn.f64.s32 	%fd81, %r42;
	fma.rn.f64 	%fd82, %fd75, %fd81, %fd74;
	ld.const.f64 	%fd83, [%rd104];
	mul.f64 	%fd84, %fd83, 0d3FE0000000000000;
	fma.rn.f64 	%fd85, %fd84, %fd77, %fd78;
	ld.const.f64 	%fd86, [%rd106];
	mul.f64 	%fd87, %fd86, 0d3FE0000000000000;
	fma.rn.f64 	%fd88, %fd87, %fd79, %fd80;
	ld.const.f64 	%fd89, [%rd109];
	mul.f64 	%fd90, %fd89, 0d3FE0000000000000;
	fma.rn.f64 	%fd91, %fd90, %fd81, %fd82;
	cvt.s64.s32 	%rd50, %r62;
	add.s64 	%rd51, %rd2, %rd50;
	shl.b64 	%rd52, %rd51, 3;
	add.s64 	%rd53, %rd1, %rd52;
	ld.global.f64 	%fd92, [%rd53];
	add.f64 	%fd172, %fd76, %fd92;
	ld.const.u32 	%r43, [%rd108+4];
	cvt.rn.f64.s32 	%fd93, %r43;
	fma.rn.f64 	%fd94, %fd92, %fd93, %fd85;
	ld.const.u32 	%r44, [%rd107+4];
	cvt.rn.f64.s32 	%fd95, %r44;
	fma.rn.f64 	%fd96, %fd92, %fd95, %fd88;
	ld.const.u32 	%r45, [%rd105+4];
	cvt.rn.f64.s32 	%fd97, %r45;
	fma.rn.f64 	%fd98, %fd92, %fd97, %fd91;
	ld.const.f64 	%fd99, [%rd104+8];
	mul.f64 	%fd100, %fd99, 0d3FE0000000000000;
	fma.rn.f64 	%fd173, %fd100, %fd93, %fd94;
	ld.const.f64 	%fd101, [%rd106+8];
	mul.f64 	%fd102, %fd101, 0d3FE0000000000000;
	fma.rn.f64 	%fd174, %fd102, %fd95, %fd96;
	ld.const.f64 	%fd103, [%rd109+8];
	mul.f64 	%fd104, %fd103, 0d3FE0000000000000;
	fma.rn.f64 	%fd175, %fd104, %fd97, %fd98;
	add.s32 	%r64, %r64, 4;
	shl.b32 	%r46, %r1, 2;
	add.s32 	%r63, %r63, %r46;
	add.s32 	%r62, %r62, %r46;
	add.s32 	%r61, %r61, %r46;
	add.s64 	%rd109, %rd109, 32;
	add.s32 	%r60, %r60, %r46;
	add.s64 	%rd108, %rd108, 16;
	add.s64 	%rd107, %rd107, 16;
	add.s64 	%rd106, %rd106, 32;
	add.s64 	%rd105, %rd105, 16;
	add.s64 	%rd104, %rd104, 32;
	setp.ne.s32 	%p5, %r64, 0;
	@%p5 bra 	$L__BB2_5;
$L__BB2_6:
	and.b32  	%r18, %r2, 3;
	setp.eq.s32 	%p6, %r18, 0;
	@%p6 bra 	$L__BB2_11;
	setp.eq.s32 	%p7, %r18, 1;
	@%p7 bra 	$L__BB2_9;
	mul.lo.s32 	%r47, %r1, %r66;
	cvt.s64.s32 	%rd54, %r47;
	add.s64 	%rd55, %rd2, %rd54;
	shl.b64 	%rd56, %rd55, 3;
	add.s64 	%rd57, %rd1, %rd56;
	ld.global.f64 	%fd106, [%rd57];
	add.f64 	%fd107, %fd172, %fd106;
	mul.wide.u32 	%rd58, %r66, 4;
	mov.u64 	%rd59, dirX;
	add.s64 	%rd60, %rd59, %rd58;
	ld.const.u32 	%r48, [%rd60];
	cvt.rn.f64.s32 	%fd108, %r48;
	fma.rn.f64 	%fd109, %fd106, %fd108, %fd173;
	mov.u64 	%rd61, dirY;
	add.s64 	%rd62, %rd61, %rd58;
	ld.const.u32 	%r49, [%rd62];
	cvt.rn.f64.s32 	%fd110, %r49;
	fma.rn.f64 	%fd111, %fd106, %fd110, %fd174;
	mov.u64 	%rd63, dirZ;
	add.s64 	%rd64, %rd63, %rd58;
	ld.const.u32 	%r50, [%rd64];
	cvt.rn.f64.s32 	%fd112, %r50;
	fma.rn.f64 	%fd113, %fd106, %fd112, %fd175;
	mul.wide.u32 	%rd65, %r66, 8;
	mov.u64 	%rd66, constant_Fx;
	add.s64 	%rd67, %rd66, %rd65;
	ld.const.f64 	%fd114, [%rd67];
	mul.f64 	%fd115, %fd114, 0d3FE0000000000000;
	fma.rn.f64 	%fd116, %fd115, %fd108, %fd109;
	mov.u64 	%rd68, constant_Fy;
	add.s64 	%rd69, %rd68, %rd65;
	ld.const.f64 	%fd117, [%rd69];
	mul.f64 	%fd118, %fd117, 0d3FE0000000000000;
	fma.rn.f64 	%fd119, %fd118, %fd110, %fd111;
	mov.u64 	%rd70, constant_Fz;
	add.s64 	%rd71, %rd70, %rd65;
	ld.const.f64 	%fd120, [%rd71];
	mul.f64 	%fd121, %fd120, 0d3FE0000000000000;
	fma.rn.f64 	%fd122, %fd121, %fd112, %fd113;
	add.s32 	%r51, %r47, %r1;
	cvt.s64.s32 	%rd72, %r51;
	add.s64 	%rd73, %rd2, %rd72;
	shl.b64 	%rd74, %rd73, 3;
	add.s64 	%rd75, %rd1, %rd74;
	ld.global.f64 	%fd123, [%rd75];
	add.f64 	%fd172, %fd107, %fd123;
	ld.const.u32 	%r52, [%rd60+4];
	cvt.rn.f64.s32 	%fd124, %r52;
	fma.rn.f64 	%fd125, %fd123, %fd124, %fd116;
	ld.const.u32 	%r53, [%rd62+4];
	cvt.rn.f64.s32 	%fd126, %r53;
	fma.rn.f64 	%fd127, %fd123, %fd126, %fd119;
	ld.const.u32 	%r54, [%rd64+4];
	cvt.rn.f64.s32 	%fd128, %r54;
	fma.rn.f64 	%fd129, %fd123, %fd128, %fd122;
	ld.const.f64 	%fd130, [%rd67+8];
	mul.f64 	%fd131, %fd130, 0d3FE0000000000000;
	fma.rn.f64 	%fd173, %fd131, %fd124, %fd125;
	ld.const.f64 	%fd132, [%rd69+8];
	mul.f64 	%fd133, %fd132, 0d3FE0000000000000;
	fma.rn.f64 	%fd174, %fd133, %fd126, %fd127;
	ld.const.f64 	%fd134, [%rd71+8];
	mul.f64 	%fd135, %fd134, 0d3FE0000000000000;
	fma.rn.f64 	%fd175, %fd135, %fd128, %fd129;
	add.s32 	%r66, %r66, 2;
$L__BB2_9:
	and.b32  	%r55, %r2, 1;
	setp.eq.b32 	%p8, %r55, 1;
	not.pred 	%p9, %p8;
	@%p9 bra 	$L__BB2_11;
	mul.lo.s32 	%r56, %r1, %r66;
	cvt.s64.s32 	%rd76, %r56;
	add.s64 	%rd77, %rd2, %rd76;
	shl.b64 	%rd78, %rd77, 3;
	add.s64 	%rd79, %rd1, %rd78;
	ld.global.f64 	%fd136, [%rd79];
	add.f64 	%fd172, %fd172, %fd136;
	mul.wide.u32 	%rd80, %r66, 4;
	mov.u64 	%rd81, dirX;
	add.s64 	%rd82, %rd81, %rd80;
	ld.const.u32 	%r57, [%rd82];
	cvt.rn.f64.s32 	%fd137, %r57;
	fma.rn.f64 	%fd138, %fd136, %fd137, %fd173;
	mov.u64 	%rd83, dirY;
	add.s64 	%rd84, %rd83, %rd80;
	ld.const.u32 	%r58, [%rd84];
	cvt.rn.f64.s32 	%fd139, %r58;
	fma.rn.f64 	%fd140, %fd136, %fd139, %fd174;
	mov.u64 	%rd85, dirZ;
	add.s64 	%rd86, %rd85, %rd80;
	ld.const.u32 	%r59, [%rd86];
	cvt.rn.f64.s32 	%fd141, %r59;
	fma.rn.f64 	%fd142, %fd136, %fd141, %fd175;
	mul.wide.u32 	%rd87, %r66, 8;
	mov.u64 	%rd88, constant_Fx;
	add.s64 	%rd89, %rd88, %rd87;
	ld.const.f64 	%fd143, [%rd89];
	mul.f64 	%fd144, %fd143, 0d3FE0000000000000;
	fma.rn.f64 	%fd173, %fd144, %fd137, %fd138;
	mov.u64 	%rd90, constant_Fy;
	add.s64 	%rd91, %rd90, %rd87;
	ld.const.f64 	%fd145, [%rd91];
	mul.f64 	%fd146, %fd145, 0d3FE0000000000000;
	fma.rn.f64 	%fd174, %fd146, %fd139, %fd140;
	mov.u64 	%rd92, constant_Fz;
	add.s64 	%rd93, %rd92, %rd87;
	ld.const.f64 	%fd147, [%rd93];
	mul.f64 	%fd148, %fd147, 0d3FE0000000000000;
	fma.rn.f64 	%fd175, %fd148, %fd141, %fd142;
$L__BB2_11:
	ld.param.u64 	%rd103, [_Z14processComputePdS_S_S_PKdPKb_param_2];
	div.rn.f64 	%fd149, %fd173, %fd172;
	div.rn.f64 	%fd150, %fd174, %fd172;
	div.rn.f64 	%fd151, %fd175, %fd172;
	cvta.to.global.u64 	%rd94, %rd15;
	shl.b64 	%rd95, %rd2, 3;
	add.s64 	%rd96, %rd94, %rd95;
	st.global.f64 	[%rd96], %fd172;
	cvta.to.global.u64 	%rd97, %rd16;
	add.s64 	%rd98, %rd97, %rd95;
	st.global.f64 	[%rd98], %fd149;
	cvta.to.global.u64 	%rd99, %rd103;
	add.s64 	%rd100, %rd99, %rd95;
	st.global.f64 	[%rd100], %fd150;
	cvta.to.global.u64 	%rd101, %rd18;
	add.s64 	%rd102, %rd101, %rd95;
	st.global.f64 	[%rd102], %fd151;
$L__BB2_12:
	ret;

}
	// .globl	_Z15processPeriodicPdPKdS1_S1_S1_S1_S1_S1_i
.visible .entry _Z15processPeriodicPdPKdS1_S1_S1_S1_S1_S1_i(
	.param .u64 .ptr .align 1 _Z15processPeriodicPdPKdS1_S1_S1_S1_S1_S1_i_param_0,
	.param .u64 .ptr .align 1 _Z15processPeriodicPdPKdS1_S1_S1_S1_S1_S1_i_param_1,
	.param .u64 .ptr .align 1 _Z15processPeriodicPdPKdS1_S1_S1_S1_S1_S1_i_param_2,
	.param .u64 .ptr .align 1 _Z15processPeriodicPdPKdS1_S1_S1_S1_S1_S1_i_param_3,
	.param .u64 .ptr .align 1 _Z15processPeriodicPdPKdS1_S1_S1_S1_S1_S1_i_param_4,
	.param .u64 .ptr .align 1 _Z15processPeriodicPdPKdS1_S1_S1_S1_S1_S1_i_param_5,
	.param .u64 .ptr .align 1 _Z15processPeriodicPdPKdS1_S1_S1_S1_S1_S1_i_param_6,
	.param .u64 .ptr .align 1 _Z15processPeriodicPdPKdS1_S1_S1_S1_S1_S1_i_param_7,
	.param .u32 _Z15processPeriodicPdPKdS1_S1_S1_S1_S1_S1_i_param_8
)
{
	.reg .pred 	%p<7>;
	.reg .b32 	%r<46>;
	.reg .b64 	%rd<79>;
	.reg .b64 	%fd<98>;

	ld.param.u64 	%rd12, [_Z15processPeriodicPdPKdS1_S1_S1_S1_S1_S1_i_param_2];
	ld.param.u64 	%rd13, [_Z15processPeriodicPdPKdS1_S1_S1_S1_S1_S1_i_param_3];
	ld.param.u64 	%rd14, [_Z15processPeriodicPdPKdS1_S1_S1_S1_S1_S1_i_param_4];
	ld.param.u64 	%rd15, [_Z15processPeriodicPdPKdS1_S1_S1_S1_S1_S1_i_param_5];
	ld.param.u64 	%rd16, [_Z15processPeriodicPdPKdS1_S1_S1_S1_S1_S1_i_param_6];
	ld.param.u64 	%rd17, [_Z15processPeriodicPdPKdS1_S1_S1_S1_S1_S1_i_param_7];
	ld.param.u32 	%r11, [_Z15processPeriodicPdPKdS1_S1_S1_S1_S1_S1_i_param_8];
	mov.u32 	%r12, %ctaid.x;
	mov.u32 	%r13, %ctaid.y;
	mov.u32 	%r14, %nctaid.x;
	mad.lo.s32 	%r15, %r13, %r14, %r12;
	mov.u32 	%r16, %tid.x;
	mov.u32 	%r17, %ntid.x;
	mov.u32 	%r18, %tid.y;
	mad.lo.s32 	%r19, %r17, %r18, %r16;
	cvt.u64.u32 	%rd18, %r19;
	mov.u32 	%r20, %ntid.y;
	mul.lo.s32 	%r21, %r17, %r20;
	mul.wide.u32 	%rd19, %r15, %r21;
	add.s64 	%rd1, %rd19, %rd18;
	cvt.s64.s32 	%rd20, %r11;
	setp.ge.u64 	%p1, %rd1, %rd20;
	@%p1 bra 	$L__BB3_7;
	cvta.to.global.u64 	%rd21, %rd12;
	cvta.to.global.u64 	%rd22, %rd13;
	cvta.to.global.u64 	%rd23, %rd14;
	cvta.to.global.u64 	%rd24, %rd15;
	cvta.to.global.u64 	%rd25, %rd16;
	cvta.to.global.u64 	%rd26, %rd17;
	shl.b64 	%rd27, %rd1, 3;
	add.s64 	%rd28, %rd21, %rd27;
	ld.global.f64 	%fd9, [%rd28];
	add.s64 	%rd29, %rd22, %rd27;
	ld.global.f64 	%fd1, [%rd29];
	add.s64 	%rd30, %rd23, %rd27;
	ld.global.f64 	%fd2, [%rd30];
	add.s64 	%rd31, %rd24, %rd27;
	ld.global.f64 	%fd3, [%rd31];
	add.s64 	%rd32, %rd25, %rd27;
	ld.global.f64 	%fd4, [%rd32];
	add.s64 	%rd33, %rd26, %rd27;
	ld.global.f64 	%fd5, [%rd33];
	mul.f64 	%fd6, %fd9, %fd3;
	mul.f64 	%fd7, %fd9, %fd4;
	mul.f64 	%fd8, %fd9, %fd5;
	ld.const.u32 	%r1, [nDir];
	setp.lt.s32 	%p2, %r1, 1;
	@%p2 bra 	$L__BB3_7;
	setp.eq.s32 	%p3, %r1, 1;
	mov.b32 	%r45, 0;
	@%p3 bra 	$L__BB3_5;
	ld.param.u32 	%r43, [_Z15processPeriodicPdPKdS1_S1_S1_S1_S1_S1_i_param_8];
	mov.u64 	%rd38, wi;
	add.s64 	%rd78, %rd38, 8;
	mov.u64 	%rd39, dirZ;
	add.s64 	%rd77, %rd39, 4;
	mov.u64 	%rd40, dirY;
	add.s64 	%rd76, %rd40, 4;
	mov.u64 	%rd41, dirX;
	add.s64 	%rd75, %rd41, 4;
	and.b32  	%r45, %r1, 2147483646;
	neg.s32 	%r44, %r45;
	mov.b32 	%r42, 0;
	mul.f64 	%fd22, %fd4, %fd4;
	fma.rn.f64 	%fd23, %fd3, %fd3, %fd22;
	fma.rn.f64 	%fd24, %fd5, %fd5, %fd23;
	mul.f64 	%fd25, %fd24, 0d3FF8000000000000;
	mul.f64 	%fd35, %fd7, %fd7;
	fma.rn.f64 	%fd36, %fd6, %fd6, %fd35;
	fma.rn.f64 	%fd37, %fd8, %fd8, %fd36;
	mul.f64 	%fd38, %fd37, 0d3FF8000000000000;
$L__BB3_4:
	ld.param.u32 	%r40, [_Z15processPeriodicPdPKdS1_S1_S1_S1_S1_S1_i_param_8];
	ld.param.u64 	%rd73, [_Z15processPeriodicPdPKdS1_S1_S1_S1_S1_S1_i_param_1];
	ld.param.u64 	%rd71, [_Z15processPeriodicPdPKdS1_S1_S1_S1_S1_S1_i_param_0];
	cvt.s64.s32 	%rd42, %r42;
	add.s64 	%rd43, %rd1, %rd42;
	cvta.to.global.u64 	%rd44, %rd73;
	shl.b64 	%rd45, %rd43, 3;
	add.s64 	%rd46, %rd44, %rd45;
	ld.global.f64 	%fd10, [%rd46];
	ld.const.u32 	%r26, [%rd75+-4];
	cvt.rn.f64.s32 	%fd11, %r26;
	ld.const.u32 	%r27, [%rd76+-4];
	cvt.rn.f64.s32 	%fd12, %r27;
	mul.f64 	%fd13, %fd4, %fd12;
	fma.rn.f64 	%fd14, %fd3, %fd11, %fd13;
	ld.const.u32 	%r28, [%rd77+-4];
	cvt.rn.f64.s32 	%fd15, %r28;
	fma.rn.f64 	%fd16, %fd5, %fd15, %fd14;
	ld.const.f64 	%fd17, [%rd78+-8];
	mul.f64 	%fd18, %fd2, %fd17;
	fma.rn.f64 	%fd19, %fd16, 0d4008000000000000, 0d3FF0000000000000;
	mul.f64 	%fd20, %fd16, 0d4012000000000000;
	fma.rn.f64 	%fd21, %fd16, %fd20, %fd19;
	sub.f64 	%fd26, %fd21, %fd25;
	mul.f64 	%fd27, %fd18, %fd26;
	mul.f64 	%fd28, %fd7, %fd12;
	fma.rn.f64 	%fd29, %fd6, %fd11, %fd28;
	fma.rn.f64 	%fd30, %fd8, %fd15, %fd29;
	mul.f64 	%fd31, %fd1, %fd17;
	fma.rn.f64 	%fd32, %fd30, 0d4008000000000000, 0d3FF0000000000000;
	mul.f64 	%fd33, %fd30, 0d4012000000000000;
	fma.rn.f64 	%fd34, %fd30, %fd33, %fd32;
	sub.f64 	%fd39, %fd34, %fd38;
	sub.f64 	%fd40, %fd10, %fd27;
	fma.rn.f64 	%fd41, %fd31, %fd39, %fd40;
	cvta.to.global.u64 	%rd47, %rd71;
	add.s64 	%rd48, %rd47, %rd45;
	st.global.f64 	[%rd48], %fd41;
	cvt.s64.s32 	%rd49, %r43;
	add.s64 	%rd50, %rd1, %rd49;
	shl.b64 	%rd51, %rd50, 3;
	add.s64 	%rd52, %rd44, %rd51;
	ld.global.f64 	%fd42, [%rd52];
	ld.const.u32 	%r29, [%rd75];
	cvt.rn.f64.s32 	%fd43, %r29;
	ld.const.u32 	%r30, [%rd76];
	cvt.rn.f64.s32 	%fd44, %r30;
	mul.f64 	%fd45, %fd4, %fd44;
	fma.rn.f64 	%fd46, %fd3, %fd43, %fd45;
	ld.const.u32 	%r31, [%rd77];
	cvt.rn.f64.s32 	%fd47, %r31;
	fma.rn.f64 	%fd48, %fd5, %fd47, %fd46;
	ld.const.f64 	%fd49, [%rd78];
	mul.f64 	%fd50, %fd2, %fd49;
	fma.rn.f64 	%fd51, %fd48, 0d4008000000000000, 0d3FF0000000000000;
	mul.f64 	%fd52, %fd48, 0d4012000000000000;
	fma.rn.f64 	%fd53, %fd48, %fd52, %fd51;
	sub.f64 	%fd54, %fd53, %fd25;
	mul.f64 	%fd55, %fd50, %fd54;
	mul.f64 	%fd56, %fd7, %fd44;
	fma.rn.f64 	%fd57, %fd6, %fd43, %fd56;
	fma.rn.f64 	%fd58, %fd8, %fd47, %fd57;
	mul.f64 	%fd59, %fd1, %fd49;
	fma.rn.f64 	%fd60, %fd58, 0d4008000000000000, 0d3FF0000000000000;
	mul.f64 	%fd61, %fd58, 0d4012000000000000;
	fma.rn.f64 	%fd62, %fd58, %fd61, %fd60;
	sub.f64 	%fd63, %fd62, %fd38;
	sub.f64 	%fd64, %fd42, %fd55;
	fma.rn.f64 	%fd65, %fd59, %fd63, %fd64;
	add.s64 	%rd53, %rd47, %rd51;
	st.global.f64 	[%rd53], %fd65;
	add.s32 	%r44, %r44, 2;
	add.s64 	%rd78, %rd78, 16;
	add.s64 	%rd77, %rd77, 8;
	add.s64 	%rd76, %rd76, 8;
	add.s64 	%rd75, %rd75, 8;
	shl.b32 	%r32, %r40, 1;
	add.s32 	%r43, %r43, %r32;
	add.s32 	%r42, %r42, %r32;
	setp.ne.s32 	%p4, %r44, 0;
	@%p4 bra 	$L__BB3_4;
$L__BB3_5:
	ld.const.u32 	%r33, [nDir];
	and.b32  	%r34, %r33, 1;
	setp.eq.b32 	%p5, %r34, 1;
	not.pred 	%p6, %p5;
	@%p6 bra 	$L__BB3_7;
	ld.param.u32 	%r41, [_Z15processPeriodicPdPKdS1_S1_S1_S1_S1_S1_i_param_8];
	ld.param.u64 	%rd74, [_Z15processPeriodicPdPKdS1_S1_S1_S1_S1_S1_i_param_1];
	ld.param.u64 	%rd72, [_Z15processPeriodicPdPKdS1_S1_S1_S1_S1_S1_i_param_0];
	mul.lo.s32 	%r35, %r45, %r41;
	cvt.s64.s32 	%rd54, %r35;
	add.s64 	%rd55, %rd1, %rd54;
	cvta.to.global.u64 	%rd56, %rd74;
	shl.b64 	%rd57, %rd55, 3;
	add.s64 	%rd58, %rd56, %rd57;
	ld.global.f64 	%fd66, [%rd58];
	mul.wide.u32 	%rd59, %r45, 4;
	mov.u64 	%rd60, dirX;
	add.s64 	%rd61, %rd60, %rd59;
	ld.const.u32 	%r36, [%rd61];
	cvt.rn.f64.s32 	%fd67, %r36;
	mov.u64 	%rd62, dirY;
	add.s64 	%rd63, %rd62, %rd59;
	ld.const.u32 	%r37, [%rd63];
	cvt.rn.f64.s32 	%fd68, %r37;
	mul.f64 	%fd69, %fd4, %fd68;
	fma.rn.f64 	%fd70, %fd3, %fd67, %fd69;
	mov.u64 	%rd64, dirZ;
	add.s64 	%rd65, %rd64, %rd59;
	ld.const.u32 	%r38, [%rd65];
	cvt.rn.f64.s32 	%fd71, %r38;
	fma.rn.f64 	%fd72, %fd5, %fd71, %fd70;
	mul.wide.u32 	%rd66, %r45, 8;
	mov.u64 	%rd67, wi;
	add.s64 	%rd68, %rd67, %rd66;
	ld.const.f64 	%fd73, [%rd68];
	mul.f64 	%fd74, %fd2, %fd73;
	fma.rn.f64 	%fd75, %fd72, 0d4008000000000000, 0d3FF0000000000000;
	mul.f64 	%fd76, %fd72, 0d4012000000000000;
	fma.rn.f64 	%fd77, %fd72, %fd76, %fd75;
	mul.f64 	%fd78, %fd4, %fd4;
	fma.rn.f64 	%fd79, %fd3, %fd3, %fd78;
	fma.rn.f64 	%fd80, %fd5, %fd5, %fd79;
	mul.f64 	%fd81, %fd80, 0d3FF8000000000000;
	sub.f64 	%fd82, %fd77, %fd81;
	mul.f64 	%fd83, %fd74, %fd82;
	mul.f64 	%fd84, %fd7, %fd68;
	fma.rn.f64 	%fd85, %fd6, %fd67, %fd84;
	fma.rn.f64 	%fd86, %fd8, %fd71, %fd85;
	mul.f64 	%fd87, %fd1, %fd73;
	fma.rn.f64 	%fd88, %fd86, 0d4008000000000000, 0d3FF0000000000000;
	mul.f64 	%fd89, %fd86, 0d4012000000000000;
	fma.rn.f64 	%fd90, %fd86, %fd89, %fd88;
	mul.f64 	%fd91, %fd7, %fd7;
	fma.rn.f64 	%fd92, %fd6, %fd6, %fd91;
	fma.rn.f64 	%fd93, %fd8, %fd8, %fd92;
	mul.f64 	%fd94, %fd93, 0d3FF8000000000000;
	sub.f64 	%fd95, %fd90, %fd94;
	sub.f64 	%fd96, %fd66, %fd83;
	fma.rn.f64 	%fd97, %fd87, %fd95, %fd96;
	cvta.to.global.u64 	%rd69, %rd72;
	add.s64 	%rd70, %rd69, %rd57;
	st.global.f64 	[%rd70], %fd97;
$L__BB3_7:
	ret;

}
	// .globl	_Z13processNoslipPdPKdS1_S1_S1_S1_PKb
.visible .entry _Z13processNoslipPdPKdS1_S1_S1_S1_PKb(
	.param .u64 .ptr .align 1 _Z13processNoslipPdPKdS1_S1_S1_S1_PKb_param_0,
	.param .u64 .ptr .align 1 _Z13processNoslipPdPKdS1_S1_S1_S1_PKb_param_1,
	.param .u64 .ptr .align 1 _Z13processNoslipPdPKdS1_S1_S1_S1_PKb_param_2,
	.param .u64 .ptr .align 1 _Z13processNoslipPdPKdS1_S1_S1_S1_PKb_param_3,
	.param .u64 .ptr .align 1 _Z13processNoslipPdPKdS1_S1_S1_S1_PKb_param_4,
	.param .u64 .ptr .align 1 _Z13processNoslipPdPKdS1_S1_S1_S1_PKb_param_5,
	.param .u64 .ptr .align 1 _Z13processNoslipPdPKdS1_S1_S1_S1_PKb_param_6
)
{
	.local .align 4 .b8 	__local_depot4[108];
	.reg .b64 	%SP;
	.reg .b64 	%SPL;
	.reg .pred 	%p<13>;
	.reg .b16 	%rs<2>;
	.reg .b32 	%r<149>;
	.reg .b64 	%rd<156>;
	.reg .b64 	%fd<69>;

	mov.u64 	%SPL, __local_depot4;
	ld.param.u64 	%rd62, [_Z13processNoslipPdPKdS1_S1_S1_S1_PKb_param_0];
	ld.param.u64 	%rd63, [_Z13processNoslipPdPKdS1_S1_S1_S1_PKb_param_1];
	ld.param.u64 	%rd57, [_Z13processNoslipPdPKdS1_S1_S1_S1_PKb_param_2];
	ld.param.u64 	%rd58, [_Z13processNoslipPdPKdS1_S1_S1_S1_PKb_param_3];
	ld.param.u64 	%rd59, [_Z13processNoslipPdPKdS1_S1_S1_S1_PKb_param_4];
	ld.param.u64 	%rd60, [_Z13processNoslipPdPKdS1_S1_S1_S1_PKb_param_5];
	ld.param.u64 	%rd61, [_Z13processNoslipPdPKdS1_S1_S1_S1_PKb_param_6];
	cvta.to.global.u64 	%rd1, %rd62;
	cvta.to.global.u64 	%rd2, %rd63;
	add.u64 	%rd3, %SPL, 0;
	mov.u32 	%r31, %ctaid.x;
	mov.u32 	%r32, %ctaid.y;
	mov.u32 	%r33, %nctaid.x;
	mad.lo.s32 	%r34, %r32, %r33, %r31;
	mov.u32 	%r35, %tid.x;
	mov.u32 	%r36, %ntid.x;
	mov.u32 	%r37, %tid.y;
	mad.lo.s32 	%r38, %r36, %r37, %r35;
	cvt.u64.u32 	%rd65, %r38;
	mov.u32 	%r39, %ntid.y;
	mul.lo.s32 	%r40, %r36, %r39;
	mul.wide.u32 	%rd66, %r34, %r40;
	add.s64 	%rd4, %rd66, %rd65;
	cvt.u32.u64 	%r41, %rd4;
	ld.const.u32 	%r1, [tileX];
	ld.const.u32 	%r2, [tileY];
	mul.lo.s32 	%r42, %r2, %r1;
	rem.s32 	%r43, %r41, %r42;
	div.s32 	%r4, %r43, %r1;
	mul.lo.s32 	%r44, %r4, %r1;
	sub.s32 	%r3, %r43, %r44;
	ld.const.u32 	%r5, [nElem];
	rem.s32 	%r45, %r41, %r5;
	div.s32 	%r6, %r45, %r42;
	cvt.s64.s32 	%rd67, %r5;
	setp.ge.u64 	%p1, %rd4, %rd67;
	@%p1 bra 	$L__BB4_16;
	cvta.to.global.u64 	%rd68, %rd61;
	add.s64 	%rd69, %rd68, %rd4;
	ld.global.u8 	%rs1, [%rd69];
	setp.eq.s16 	%p2, %rs1, 0;
	@%p2 bra 	$L__BB4_16;
	ld.const.u32 	%r7, [nDir];
	setp.lt.s32 	%p3, %r7, 1;
	@%p3 bra 	$L__BB4_9;
	and.b32  	%r8, %r7, 3;
	setp.lt.u32 	%p4, %r7, 4;
	mov.b32 	%r142, 0;
	@%p4 bra 	$L__BB4_6;
	and.b32  	%r142, %r7, 2147483644;
	neg.s32 	%r141, %r142;
	mov.u64 	%rd73, dirX;
	add.s64 	%rd139, %rd73, 8;
	mov.u64 	%rd74, dirY;
	add.s64 	%rd138, %rd74, 8;
	mov.u64 	%rd75, dirZ;
	add.s64 	%rd137, %rd75, 8;
	add.s64 	%rd136, %rd3, 8;
$L__BB4_5:
	ld.const.u32 	%r47, [%rd139+-8];
	sub.s32 	%r48, %r3, %r47;
	ld.const.u32 	%r49, [%rd138+-8];
	sub.s32 	%r50, %r4, %r49;
	ld.const.u32 	%r51, [%rd137+-8];
	sub.s32 	%r52, %r6, %r51;
	mad.lo.s32 	%r53, %r2, %r52, %r50;
	add.s32 	%r54, %r48, %r5;
	mad.lo.s32 	%r55, %r53, %r1, %r54;
	rem.s32 	%r56, %r55, %r5;
	st.local.u32 	[%rd136+-8], %r56;
	ld.const.u32 	%r57, [%rd139+-4];
	sub.s32 	%r58, %r3, %r57;
	ld.const.u32 	%r59, [%rd138+-4];
	sub.s32 	%r60, %r4, %r59;
	ld.const.u32 	%r61, [%rd137+-4];
	sub.s32 	%r62, %r6, %r61;
	mad.lo.s32 	%r63, %r2, %r62, %r60;
	add.s32 	%r64, %r58, %r5;
	mad.lo.s32 	%r65, %r63, %r1, %r64;
	rem.s32 	%r66, %r65, %r5;
	st.local.u32 	[%rd136+-4], %r66;
	ld.const.u32 	%r67, [%rd139];
	sub.s32 	%r68, %r3, %r67;
	ld.const.u32 	%r69, [%rd138];
	sub.s32 	%r70, %r4, %r69;
	ld.const.u32 	%r71, [%rd137];
	sub.s32 	%r72, %r6, %r71;
	mad.lo.s32 	%r73, %r2, %r72, %r70;
	add.s32 	%r74, %r68, %r5;
	mad.lo.s32 	%r75, %r73, %r1, %r74;
	rem.s32 	%r76, %r75, %r5;
	st.local.u32 	[%rd136], %r76;
	ld.const.u32 	%r77, [%rd139+4];
	sub.s32 	%r78, %r3, %r77;
	ld.const.u32 	%r79, [%rd138+4];
	sub.s32 	%r80, %r4, %r79;
	ld.const.u32 	%r81, [%rd137+4];
	sub.s32 	%r82, %r6, %r81;
	mad.lo.s32 	%r83, %r2, %r82, %r80;
	add.s32 	%r84, %r78, %r5;
	mad.lo.s32 	%r85, %r83, %r1, %r84;
	rem.s32 	%r86, %r85, %r5;
	st.local.u32 	[%rd136+4], %r86;
	add.s32 	%r141, %r141, 4;
	add.s64 	%rd139, %rd139, 16;
	add.s64 	%rd138, %rd138, 16;
	add.s64 	%rd137, %rd137, 16;
	add.s64 	%rd136, %rd136, 16;
	setp.ne.s32 	%p5, %r141, 0;
	@%p5 bra 	$L__BB4_5;
$L__BB4_6:
	setp.eq.s32 	%p6, %r8, 0;
	@%p6 bra 	$L__BB4_9;
	mul.wide.u32 	%rd76, %r142, 4;
	add.s64 	%rd143, %rd3, %rd76;
	mov.u64 	%rd77, dirZ;
	add.s64 	%rd142, %rd77, %rd76;
	mov.u64 	%rd78, dirY;
	add.s64 	%rd141, %rd78, %rd76;
	mov.u64 	%rd79, dirX;
	add.s64 	%rd140, %rd79, %rd76;
	neg.s32 	%r143, %r8;
$L__BB4_8:
	.pragma "nounroll";
	ld.const.u32 	%r87, [%rd140];
	sub.s32 	%r88, %r3, %r87;
	ld.const.u32 	%r89, [%rd141];
	sub.s32 	%r90, %r4, %r89;
	ld.const.u32 	%r91, [%rd142];
	sub.s32 	%r92, %r6, %r91;
	mad.lo.s32 	%r93, %r2, %r92, %r90;
	add.s32 	%r94, %r88, %r5;
	mad.lo.s32 	%r95, %r93, %r1, %r94;
	rem.s32 	%r96, %r95, %r5;
	st.local.u32 	[%rd143], %r96;
	add.s64 	%rd143, %rd143, 4;
	add.s64 	%rd142, %rd142, 4;
	add.s64 	%rd141, %rd141, 4;
	add.s64 	%rd140, %rd140, 4;
	add.s32 	%r143, %r143, 1;
	setp.ne.s32 	%p7, %r143, 0;
	@%p7 bra 	$L__BB4_8;
$L__BB4_9:
	setp.lt.s32 	%p8, %r7, 1;
	cvta.to.global.u64 	%rd80, %rd57;
	shl.b64 	%rd81, %rd4, 3;
	add.s64 	%rd82, %rd80, %rd81;
	ld.global.f64 	%fd1, [%rd82];
	cvta.to.global.u64 	%rd83, %rd58;
	add.s64 	%rd84, %rd83, %rd81;
	ld.global.f64 	%fd2, [%rd84];
	cvta.to.global.u64 	%rd85, %rd59;
	add.s64 	%rd86, %rd85, %rd81;
	ld.global.f64 	%fd3, [%rd86];
	cvta.to.global.u64 	%rd87, %rd60;
	add.s64 	%rd88, %rd87, %rd81;
	ld.global.f64 	%fd4, [%rd88];
	@%p8 bra 	$L__BB4_16;
	and.b32  	%r17, %r7, 3;
	setp.lt.u32 	%p9, %r7, 4;
	mov.b32 	%r146, 0;
	@%p9 bra 	$L__BB4_13;
	and.b32  	%r99, %r7, 2147483644;
	neg.s32 	%r145, %r99;
	mov.u64 	%rd94, dirX;
	add.s64 	%rd149, %rd94, 8;
	mov.u64 	%rd95, dirY;
	add.s64 	%rd148, %rd95, 8;
	mov.u64 	%rd96, dirZ;
	add.s64 	%rd147, %rd96, 8;
	mov.u64 	%rd97, bi;
	add.s64 	%rd146, %rd97, 8;
	mov.u64 	%rd98, wi;
	add.s64 	%rd144, %rd98, 16;
	add.s64 	%rd145, %rd3, 8;
	mov.b32 	%r144, 0;
	ld.const.u32 	%r100, [nDir];
	and.b32  	%r146, %r100, 2147483644;
$L__BB4_12:
	ld.const.u32 	%r101, [%rd149+-8];
	cvt.rn.f64.s32 	%fd5, %r101;
	ld.const.u32 	%r102, [%rd148+-8];
	cvt.rn.f64.s32 	%fd6, %r102;
	mul.f64 	%fd7, %fd3, %fd6;
	fma.rn.f64 	%fd8, %fd2, %fd5, %fd7;
	ld.const.u32 	%r103, [%rd147+-8];
	cvt.rn.f64.s32 	%fd9, %r103;
	fma.rn.f64 	%fd10, %fd4, %fd9, %fd8;
	ld.local.u32 	%r104, [%rd145+-8];
	add.s32 	%r105, %r144, %r104;
	mul.wide.s32 	%rd99, %r105, 8;
	add.s64 	%rd100, %rd2, %rd99;
	ld.global.f64 	%fd11, [%rd100];
	ld.const.f64 	%fd12, [%rd144+-16];
	add.f64 	%fd13, %fd12, %fd12;
	mul.f64 	%fd14, %fd1, %fd13;
	mul.f64 	%fd15, %fd10, 0d4008000000000000;
	mul.f64 	%fd16, %fd15, %fd14;
	sub.f64 	%fd17, %fd11, %fd16;
	ld.const.u32 	%r106, [%rd146+-8];
	mul.lo.s32 	%r107, %r5, %r106;
	cvt.s64.s32 	%rd101, %r107;
	add.s64 	%rd102, %rd4, %rd101;
	shl.b64 	%rd103, %rd102, 3;
	add.s64 	%rd104, %rd1, %rd103;
	st.global.f64 	[%rd104], %fd17;
	ld.const.u32 	%r108, [%rd149+-4];
	cvt.rn.f64.s32 	%fd18, %r108;
	ld.const.u32 	%r109, [%rd148+-4];
	cvt.rn.f64.s32 	%fd19, %r109;
	mul.f64 	%fd20, %fd3, %fd19;
	fma.rn.f64 	%fd21, %fd2, %fd18, %fd20;
	ld.const.u32 	%r110, [%rd147+-4];
	cvt.rn.f64.s32 	%fd22, %r110;
	fma.rn.f64 	%fd23, %fd4, %fd22, %fd21;
	ld.local.u32 	%r111, [%rd145+-4];
	add.s32 	%r112, %r5, %r144;
	add.s32 	%r113, %r112, %r111;
	mul.wide.s32 	%rd105, %r113, 8;
	add.s64 	%rd106, %rd2, %rd105;
	ld.global.f64 	%fd24, [%rd106];
	ld.const.f64 	%fd25, [%rd144+-8];
	add.f64 	%fd26, %fd25, %fd25;
	mul.f64 	%fd27, %fd1, %fd26;
	mul.f64 	%fd28, %fd23, 0d4008000000000000;
	mul.f64 	%fd29, %fd28, %fd27;
	sub.f64 	%fd30, %fd24, %fd29;
	ld.const.u32 	%r114, [%rd146+-4];
	mul.lo.s32 	%r115, %r5, %r114;
	cvt.s64.s32 	%rd107, %r115;
	add.s64 	%rd108, %rd4, %rd107;
	shl.b64 	%rd109, %rd108, 3;
	add.s64 	%rd110, %rd1, %rd109;
	st.global.f64 	[%rd110], %fd30;
	ld.const.u32 	%r116, [%rd149];
	cvt.rn.f64.s32 	%fd31, %r116;
	ld.const.u32 	%r117, [%rd148];
	cvt.rn.f64.s32 	%fd32, %r117;
	mul.f64 	%fd33, %fd3, %fd32;
	fma.rn.f64 	%fd34, %fd2, %fd31, %fd33;
	ld.const.u32 	%r118, [%rd147];
	cvt.rn.f64.s32 	%fd35, %r118;
	fma.rn.f64 	%fd36, %fd4, %fd35, %fd34;
	ld.local.u32 	%r119, [%rd145];
	shl.b32 	%r120, %r5, 1;
	add.s32 	%r121, %r120, %r144;
	add.s32 	%r122, %r121, %r119;
	mul.wide.s32 	%rd111, %r122, 8;
	add.s64 	%rd112, %rd2, %rd111;
	ld.global.f64 	%fd37, [%rd112];
	ld.const.f64 	%fd38, [%rd144];
	add.f64 	%fd39, %fd38, %fd38;
	mul.f64 	%fd40, %fd1, %fd39;
	mul.f64 	%fd41, %fd36, 0d4008000000000000;
	mul.f64 	%fd42, %fd41, %fd40;
	sub.f64 	%fd43, %fd37, %fd42;
	ld.const.u32 	%r123, [%rd146];
	mul.lo.s32 	%r124, %r5, %r123;
	cvt.s64.s32 	%rd113, %r124;
	add.s64 	%rd114, %rd4, %rd113;
	shl.b64 	%rd115, %rd114, 3;
	add.s64 	%rd116, %rd1, %rd115;
	st.global.f64 	[%rd116], %fd43;
	ld.const.u32 	%r125, [%rd149+4];
	cvt.rn.f64.s32 	%fd44, %r125;
	ld.const.u32 	%r126, [%rd148+4];
	cvt.rn.f64.s32 	%fd45, %r126;
	mul.f64 	%fd46, %fd3, %fd45;
	fma.rn.f64 	%fd47, %fd2, %fd44, %fd46;
	ld.const.u32 	%r127, [%rd147+4];
	cvt.rn.f64.s32 	%fd48, %r127;
	fma.rn.f64 	%fd49, %fd4, %fd48, %fd47;
	ld.local.u32 	%r128, [%rd145+4];
	mad.lo.s32 	%r129, %r5, 3, %r144;
	add.s32 	%r130, %r129, %r128;
	mul.wide.s32 	%rd117, %r130, 8;
	add.s64 	%rd118, %rd2, %rd117;
	ld.global.f64 	%fd50, [%rd118];
	ld.const.f64 	%fd51, [%rd144+8];
	add.f64 	%fd52, %fd51, %fd51;
	mul.f64 	%fd53, %fd1, %fd52;
	mul.f64 	%fd54, %fd49, 0d4008000000000000;
	mul.f64 	%fd55, %fd54, %fd53;
	sub.f64 	%fd56, %fd50, %fd55;
	ld.const.u32 	%r131, [%rd146+4];
	mul.lo.s32 	%r132, %r5, %r131;
	cvt.s64.s32 	%rd119, %r132;
	add.s64 	%rd120, %rd4, %rd119;
	shl.b64 	%rd121, %rd120, 3;
	add.s64 	%rd122, %rd1, %rd121;
	st.global.f64 	[%rd122], %fd56;
	add.s32 	%r145, %r145, 4;
	shl.b32 	%r133, %r5, 2;
	add.s32 	%r144, %r144, %r133;
	add.s64 	%rd149, %rd149, 16;
	add.s64 	%rd148, %rd148, 16;
	add.s64 	%rd147, %rd147, 16;
	add.s64 	%rd146, %rd146, 16;
	add.s64 	%rd145, %rd145, 16;
	add.s64 	%rd144, %rd144, 32;
	setp.ne.s32 	%p10, %r145, 0;
	@%p10 bra 	$L__BB4_12;
$L__BB4_13:
	setp.eq.s32 	%p11, %r17, 0;
	@%p11 bra 	$L__BB4_16;
	mul.lo.s32 	%r148, %r146, %r5;
	mul.wide.u32 	%rd123, %r146, 4;
	mov.u64 	%rd124, bi;
	add.s64 	%rd155, %rd124, %rd123;
	mul.wide.u32 	%rd125, %r146, 8;
	mov.u64 	%rd126, wi;
	add.s64 	%rd154, %rd126, %rd125;
	add.s64 	%rd153, %rd3, %rd123;
	mov.u64 	%rd127, dirZ;
	add.s64 	%rd152, %rd127, %rd123;
	mov.u64 	%rd128, dirY;
	add.s64 	%rd151, %rd128, %rd123;
	mov.u64 	%rd129, dirX;
	add.s64 	%rd150, %rd129, %rd123;
	neg.s32 	%r147, %r17;
$L__BB4_15:
	.pragma "nounroll";
	ld.const.u32 	%r134, [%rd150];
	cvt.rn.f64.s32 	%fd57, %r134;
	ld.const.u32 	%r135, [%rd151];
	cvt.rn.f64.s32 	%fd58, %r135;
	mul.f64 	%fd59, %fd3, %fd58;
	fma.rn.f64 	%fd60, %fd2, %fd57, %fd59;
	ld.const.u32 	%r136, [%rd152];
	cvt.rn.f64.s32 	%fd61, %r136;
	fma.rn.f64 	%fd62, %fd4, %fd61, %fd60;
	ld.local.u32 	%r137, [%rd153];
	add.s32 	%r138, %r148, %r137;
	mul.wide.s32 	%rd130, %r138, 8;
	add.s64 	%rd131, %rd2, %rd130;
	ld.global.f64 	%fd63, [%rd131];
	ld.const.f64 	%fd64, [%rd154];
	add.f64 	%fd65, %fd64, %fd64;
	mul.f64 	%fd66, %fd1, %fd65;
	mul.f64 	%fd67, %fd62, 0dC008000000000000;
	fma.rn.f64 	%fd68, %fd67, %fd66, %fd63;
	ld.const.u32 	%r139, [%rd155];
	mul.lo.s32 	%r140, %r5, %r139;
	cvt.s64.s32 	%rd132, %r140;
	add.s64 	%rd133, %rd4, %rd132;
	shl.b64 	%rd134, %rd133, 3;
	add.s64 	%rd135, %rd1, %rd134;
	st.global.f64 	[%rd135], %fd68;
	add.s32 	%r148, %r148, %r5;
	add.s64 	%rd155, %rd155, 4;
	add.s64 	%rd154, %rd154, 8;
	add.s64 	%rd153, %rd153, 4;
	add.s64 	%rd152, %rd152, 4;
	add.s64 	%rd151, %rd151, 4;
	add.s64 	%rd150, %rd150, 4;
	add.s32 	%r147, %r147, 1;
	setp.ne.s32 	%p12, %r147, 0;
	@%p12 bra 	$L__BB4_15;
$L__BB4_16:
	ret;

}
	// .globl	_Z14processRoutletPdPKdS1_S1_S1_S1_PKb
.visible .entry _Z14processRoutletPdPKdS1_S1_S1_S1_PKb(
	.param .u64 .ptr .align 1 _Z14processRoutletPdPKdS1_S1_S1_S1_PKb_param_0,
	.param .u64 .ptr .align 1 _Z14processRoutletPdPKdS1_S1_S1_S1_PKb_param_1,
	.param .u64 .ptr .align 1 _Z14processRoutletPdPKdS1_S1_S1_S1_PKb_param_2,
	.param .u64 .ptr .align 1 _Z14processRoutletPdPKdS1_S1_S1_S1_PKb_param_3,
	.param .u64 .ptr .align 1 _Z14processRoutletPdPKdS1_S1_S1_S1_PKb_param_4,
	.param .u64 .ptr .align 1 _Z14processRoutletPdPKdS1_S1_S1_S1_PKb_param_5,
	.param .u64 .ptr .align 1 _Z14processRoutletPdPKdS1_S1_S1_S1_PKb_param_6
)
{
	.reg .pred 	%p<8>;
	.reg .b16 	%rs<2>;
	.reg .b32 	%r<68>;
	.reg .b64 	%rd<40>;
	.reg .b64 	%fd<6>;

	ld.param.u64 	%rd6, [_Z14processRoutletPdPKdS1_S1_S1_S1_PKb_param_0];
	ld.param.u64 	%rd7, [_Z14processRoutletPdPKdS1_S1_S1_S1_PKb_param_1];
	ld.param.u64 	%rd5, [_Z14processRoutletPdPKdS1_S1_S1_S1_PKb_param_6];
	cvta.to.global.u64 	%rd1, %rd6;
	cvta.to.global.u64 	%rd2, %rd7;
	mov.u32 	%r32, %ctaid.x;
	mov.u32 	%r33, %ctaid.y;
	mov.u32 	%r34, %nctaid.x;
	mad.lo.s32 	%r35, %r33, %r34, %r32;
	mov.u32 	%r36, %tid.x;
	mov.u32 	%r37, %ntid.x;
	mov.u32 	%r38, %tid.y;
	mad.lo.s32 	%r39, %r37, %r38, %r36;
	cvt.u64.u32 	%rd8, %r39;
	mov.u32 	%r40, %ntid.y;
	mul.lo.s32 	%r41, %r37, %r40;
	mul.wide.u32 	%rd9, %r35, %r41;
	add.s64 	%rd3, %rd9, %rd8;
	ld.const.u32 	%r1, [nElem];
	cvt.s64.s32 	%rd4, %r1;
	setp.ge.u64 	%p1, %rd3, %rd4;
	@%p1 bra 	$L__BB5_9;
	cvta.to.global.u64 	%rd10, %rd5;
	add.s64 	%rd11, %rd10, %rd3;
	ld.global.u8 	%rs1, [%rd11];
	setp.eq.s16 	%p2, %rs1, 0;
	@%p2 bra 	$L__BB5_9;
	ld.const.u32 	%r42, [tileX];
	ld.const.u32 	%r43, [tileY];
	cvt.u32.u64 	%r44, %rd3;
	mul.lo.s32 	%r45, %r43, %r42;
	rem.s32 	%r46, %r44, %r45;
	div.s32 	%r47, %r46, %r42;
	mul.lo.s32 	%r48, %r47, %r42;
	sub.s32 	%r49, %r46, %r48;
	add.s32 	%r50, %r49, %r1;
	rem.s32 	%r51, %r44, %r1;
	div.s32 	%r52, %r51, %r45;
	mad.lo.s32 	%r53, %r43, %r52, %r47;
	mad.lo.s32 	%r54, %r53, %r42, %r50;
	add.s32 	%r55, %r54, -1;
	rem.s32 	%r2, %r55, %r1;
	ld.const.u32 	%r3, [nDir];
	setp.lt.s32 	%p3, %r3, 1;
	@%p3 bra 	$L__BB5_9;
	and.b32  	%r4, %r3, 3;
	setp.lt.u32 	%p4, %r3, 4;
	mov.b32 	%r64, 0;
	@%p4 bra 	$L__BB5_6;
	and.b32  	%r64, %r3, 2147483644;
	neg.s32 	%r63, %r64;
	shl.b32 	%r7, %r1, 2;
	shl.b32 	%r61, %r1, 1;
	mul.lo.s32 	%r60, %r1, 3;
	mov.b32 	%r59, 0;
	shl.b64 	%rd18, %rd4, 3;
	mov.u32 	%r58, %r2;
	mov.u32 	%r62, %r1;
$L__BB5_5:
	mul.wide.s32 	%rd12, %r58, 8;
	add.s64 	%rd13, %rd2, %rd12;
	ld.global.f64 	%fd1, [%rd13];
	cvt.s64.s32 	%rd14, %r59;
	add.s64 	%rd15, %rd3, %rd14;
	shl.b64 	%rd16, %rd15, 3;
	add.s64 	%rd17, %rd1, %rd16;
	st.global.f64 	[%rd17], %fd1;
	add.s64 	%rd19, %rd13, %rd18;
	ld.global.f64 	%fd2, [%rd19];
	cvt.s64.s32 	%rd20, %r62;
	add.s64 	%rd21, %rd3, %rd20;
	shl.b64 	%rd22, %rd21, 3;
	add.s64 	%rd23, %rd1, %rd22;
	st.global.f64 	[%rd23], %fd2;
	add.s64 	%rd24, %rd19, %rd18;
	ld.global.f64 	%fd3, [%rd24];
	cvt.s64.s32 	%rd25, %r61;
	add.s64 	%rd26, %rd3, %rd25;
	shl.b64 	%rd27, %rd26, 3;
	add.s64 	%rd28, %rd1, %rd27;
	st.global.f64 	[%rd28], %fd3;
	add.s64 	%rd29, %rd24, %rd18;
	ld.global.f64 	%fd4, [%rd29];
	cvt.s64.s32 	%rd30, %r60;
	add.s64 	%rd31, %rd3, %rd30;
	shl.b64 	%rd32, %rd31, 3;
	add.s64 	%rd33, %rd1, %rd32;
	st.global.f64 	[%rd33], %fd4;
	add.s32 	%r63, %r63, 4;
	add.s32 	%r62, %r62, %r7;
	add.s32 	%r61, %r61, %r7;
	add.s32 	%r60, %r60, %r7;
	add.s32 	%r59, %r59, %r7;
	add.s32 	%r58, %r58, %r7;
	setp.ne.s32 	%p5, %r63, 0;
	@%p5 bra 	$L__BB5_5;
$L__BB5_6:
	setp.eq.s32 	%p6, %r4, 0;
	@%p6 bra 	$L__BB5_9;
	mul.lo.s32 	%r67, %r64, %r1;
	add.s32 	%r66, %r2, %r67;
	neg.s32 	%r65, %r4;
$L__BB5_8:
	.pragma "nounroll";
	mul.wide.s32 	%rd34, %r66, 8;
	add.s64 	%rd35, %rd2, %rd34;
	ld.global.f64 	%fd5, [%rd35];
	cvt.s64.s32 	%rd36, %r67;
	add.s64 	%rd37, %rd3, %rd36;
	shl.b64 	%rd38, %rd37, 3;
	add.s64 	%rd39, %rd1, %rd38;
	st.global.f64 	[%rd39], %fd5;
	add.s32 	%r67, %r67, %r1;
	add.s32 	%r66, %r66, %r1;
	add.s32 	%r65, %r65, 1;
	setp.ne.s32 	%p7, %r65, 0;
	@%p7 bra 	$L__BB5_8;
$L__BB5_9:
	ret;

}


// ===== COMPILED SASS (sm_100) =====

	.target	sm_100

	.elftype	@"ET_EXEC"


//--------------------- .note.nv.tkinfo           --------------------------
	.section	.note.nv.tkinfo,"",@"SHT_NOTE"
	.sectionflags	@"SHF_NOTE_NV_TKINFO"
	.tkinfo
        /*0018*/ 	.word	0x00000002
        /*0030*/ 	.string	""
        /*0030*/ 	.string	"ptxas"
        /*0030*/ 	.string	"Cuda compilation tools, release 13.0, V13.0.88"
        /*0030*/ 	.string	"Build cuda_13.0.r13.0/compiler.36424714_0"
        /*0030*/ 	.string	"-arch sm_100 -m 64 "



//--------------------- .note.nv.cuinfo           --------------------------
	.section	.note.nv.cuinfo,"",@"SHT_NOTE"
	.sectionflags	@"SHF_NOTE_NV_CUINFO"
        /*0018*/ 	.short	0x0002
        /*001a*/ 	.short	0x0064
        /*001c*/ 	.short	0x0082
	.zero		2


//--------------------- .nv.info                  --------------------------
	.section	.nv.info,"",@"SHT_CUDA_INFO"
	.align	4


	//----- nvinfo : EIATTR_REGCOUNT
	.align		4
        /*0000*/ 	.byte	0x04, 0x2f
        /*0002*/ 	.short	(.L_19 - .L_18)
	.align		4
.L_18:
        /*0004*/ 	.word	index@(_Z16processStreamingPdPKdS1_S1_S1_S1_PKb)
        /*0008*/ 	.word	0x0000001d


	//----- nvinfo : EIATTR_FRAME_SIZE
	.align		4
.L_19:
        /*000c*/ 	.byte	0x04, 0x11
        /*000e*/ 	.short	(.L_21 - .L_20)
	.align		4
.L_20:
        /*0010*/ 	.word	index@(_Z16processStreamingPdPKdS1_S1_S1_S1_PKb)
        /*0014*/ 	.word	0x00000070


	//----- nvinfo : EIATTR_REGCOUNT
	.align		4
.L_21:
        /*0018*/ 	.byte	0x04, 0x2f
        /*001a*/ 	.short	(.L_23 - .L_22)
	.align		4
.L_22:
        /*001c*/ 	.word	index@(_Z16processCollisionPdPKdS1_S1_S1_S1_PKb)
        /*0020*/ 	.word	0x00000030


	//----- nvinfo : EIATTR_FRAME_SIZE
	.align		4
.L_23:
        /*0024*/ 	.byte	0x04, 0x11
        /*0026*/ 	.short	(.L_25 - .L_24)
	.align		4
.L_24:
        /*0028*/ 	.word	index@($__internal_1_$__cuda_sm20_div_rn_f64_full)
        /*002c*/ 	.word	0x000001b0


	//----- nvinfo : EIATTR_FRAME_SIZE
	.align		4
.L_25:
        /*0030*/ 	.byte	0x04, 0x11
        /*0032*/ 	.short	(.L_27 - .L_26)
	.align		4
.L_26:
        /*0034*/ 	.word	index@(_Z16processCollisionPdPKdS1_S1_S1_S1_PKb)
        /*0038*/ 	.word	0x000001b0


	//----- nvinfo : EIATTR_REGCOUNT
	.align		4
.L_27:
        /*003c*/ 	.byte	0x04, 0x2f
        /*003e*/ 	.short	(.L_29 - .L_28)
	.align		4
.L_28:
        /*0040*/ 	.word	index@(_Z14processComputePdS_S_S_PKdPKb)
        /*0044*/ 	.word	0x00000022


	//----- nvinfo : EIATTR_FRAME_SIZE
	.align		4
.L_29:
        /*0048*/ 	.byte	0x04, 0x11
        /*004a*/ 	.short	(.L_31 - .L_30)
	.align		4
.L_30:
        /*004c*/ 	.word	index@($__internal_0_$__cuda_sm20_div_rn_f64_full)
        /*0050*/ 	.word	0x00000000


	//----- nvinfo : EIATTR_FRAME_SIZE
	.align		4
.L_31:
        /*0054*/ 	.byte	0x04, 0x11
        /*0056*/ 	.short	(.L_33 - .L_32)
	.align		4
.L_32:
        /*0058*/ 	.word	index@(_Z14processComputePdS_S_S_PKdPKb)
        /*005c*/ 	.word	0x00000000


	//----- nvinfo : EIATTR_REGCOUNT
	.align		4
.L_33:
        /*0060*/ 	.byte	0x04, 0x2f
        /*0062*/ 	.short	(.L_35 - .L_34)
	.align		4
.L_34:
        /*0064*/ 	.word	index@(_Z15processPeriodicPdPKdS1_S1_S1_S1_S1_S1_i)
        /*0068*/ 	.word	0x00000028


	//----- nvinfo : EIATTR_FRAME_SIZE
	.align		4
.L_35:
        /*006c*/ 	.byte	0x04, 0x11
        /*006e*/ 	.short	(.L_37 - .L_36)
	.align		4
.L_36:
        /*0070*/ 	.word	index@(_Z15processPeriodicPdPKdS1_S1_S1_S1_S1_S1_i)
        /*0074*/ 	.word	0x00000000


	//----- nvinfo : EIATTR_REGCOUNT
	.align		4
.L_37:
        /*0078*/ 	.byte	0x04, 0x2f
        /*007a*/ 	.short	(.L_39 - .L_38)
	.align		4
.L_38:
        /*007c*/ 	.word	index@(_Z13processNoslipPdPKdS1_S1_S1_S1_PKb)
        /*0080*/ 	.word	0x00000020


	//----- nvinfo : EIATTR_FRAME_SIZE
	.align		4
.L_39:
        /*0084*/ 	.byte	0x04, 0x11
        /*0086*/ 	.short	(.L_41 - .L_40)
	.align		4
.L_40:
        /*0088*/ 	.word	index@(_Z13processNoslipPdPKdS1_S1_S1_S1_PKb)
        /*008c*/ 	.word	0x00000070


	//----- nvinfo : EIATTR_REGCOUNT
	.align		4
.L_41:
        /*0090*/ 	.byte	0x04, 0x2f
        /*0092*/ 	.short	(.L_43 - .L_42)
	.align		4
.L_42:
        /*0094*/ 	.word	index@(_Z14processRoutletPdPKdS1_S1_S1_S1_PKb)
        /*0098*/ 	.word	0x00000020


	//----- nvinfo : EIATTR_FRAME_SIZE
	.align		4
.L_43:
        /*009c*/ 	.byte	0x04, 0x11
        /*009e*/ 	.short	(.L_45 - .L_44)
	.align		4
.L_44:
        /*00a0*/ 	.word	index@(_Z14processRoutletPdPKdS1_S1_S1_S1_PKb)
        /*00a4*/ 	.word	0x00000000


	//----- nvinfo : EIATTR_MIN_STACK_SIZE
	.align		4
.L_45:
        /*00a8*/ 	.byte	0x04, 0x12
        /*00aa*/ 	.short	(.L_47 - .L_46)
	.align		4
.L_46:
        /*00ac*/ 	.word	index@(_Z14processRoutletPdPKdS1_S1_S1_S1_PKb)
        /*00b0*/ 	.word	0x00000000


	//----- nvinfo : EIATTR_MIN_STACK_SIZE
	.align		4
.L_47:
        /*00b4*/ 	.byte	0x04, 0x12
        /*00b6*/ 	.short	(.L_49 - .L_48)
	.align		4
.L_48:
        /*00b8*/ 	.word	index@(_Z13processNoslipPdPKdS1_S1_S1_S1_PKb)
        /*00bc*/ 	.word	0x00000070


	//----- nvinfo : EIATTR_MIN_STACK_SIZE
	.align		4
.L_49:
        /*00c0*/ 	.byte	0x04, 0x12
        /*00c2*/ 	.short	(.L_51 - .L_50)
	.align		4
.L_50:
        /*00c4*/ 	.word	index@(_Z15processPeriodicPdPKdS1_S1_S1_S1_S1_S1_i)
        /*00c8*/ 	.word	0x00000000


	//----- nvinfo : EIATTR_MIN_STACK_SIZE
	.align		4
.L_51:
        /*00cc*/ 	.byte	0x04, 0x12
        /*00ce*/ 	.short	(.L_53 - .L_52)
	.align		4
.L_52:
        /*00d0*/ 	.word	index@(_Z14processComputePdS_S_S_PKdPKb)
        /*00d4*/ 	.word	0x00000000


	//----- nvinfo : EIATTR_MIN_STACK_SIZE
	.align		4
.L_53:
        /*00d8*/ 	.byte	0x04, 0x12
        /*00da*/ 	.short	(.L_55 - .L_54)
	.align		4
.L_54:
        /*00dc*/ 	.word	index@(_Z16processCollisionPdPKdS1_S1_S1_S1_PKb)
        /*00e0*/ 	.word	0x000001b0


	//----- nvinfo : EIATTR_MIN_STACK_SIZE
	.align		4
.L_55:
        /*00e4*/ 	.byte	0x04, 0x12
        /*00e6*/ 	.short	(.L_57 - .L_56)
	.align		4
.L_56:
        /*00e8*/ 	.word	index@(_Z16processStreamingPdPKdS1_S1_S1_S1_PKb)
        /*00ec*/ 	.word	0x00000070
.L_57:


//--------------------- .nv.compat                --------------------------
	.section	.nv.compat,"",@"SHT_CUDA_COMPAT_INFO"
	.align	4
        /*0000*/ 	.byte	0x02, 0x09, 0x00, 0x00, 0x02, 0x02, 0x01, 0x00, 0x02, 0x05, 0x05, 0x00, 0x03, 0x07, 0x01, 0x01
        /*0010*/ 	.byte	0x02, 0x03, 0x00, 0x00, 0x02, 0x06, 0x01, 0x00, 0x04, 0x0b, 0x08, 0x00, 0x01, 0x00, 0x00, 0x00
        /*0020*/ 	.byte	0x00, 0x00, 0x00, 0x00


//--------------------- .nv.info._Z14processRoutletPdPKdS1_S1_S1_S1_PKb --------------------------
	.section	.nv.info._Z14processRoutletPdPKdS1_S1_S1_S1_PKb,"",@"SHT_CUDA_INFO"
	.sectionflags	@""
	.align	4


	//----- nvinfo : EIATTR_CUDA_API_VERSION
	.align		4
        /*0000*/ 	.byte	0x04, 0x37
        /*0002*/ 	.short	(.L_59 - .L_58)
.L_58:
        /*0004*/ 	.word	0x00000082


	//----- nvinfo : EIATTR_KPARAM_INFO
	.align		4
.L_59:
        /*0008*/ 	.byte	0x04, 0x17
        /*000a*/ 	.short	(.L_61 - .L_60)
.L_60:
        /*000c*/ 	.word	0x00000000
        /*0010*/ 	.short	0x0006
        /*0012*/ 	.short	0x0030
        /*0014*/ 	.byte	0x00, 0xf5, 0x21, 0x00


	//----- nvinfo : EIATTR_KPARAM_INFO
	.align		4
.L_61:
        /*0018*/ 	.byte	0x04, 0x17
        /*001a*/ 	.short	(.L_63 - .L_62)
.L_62:
        /*001c*/ 	.word	0x00000000
        /*0020*/ 	.short	0x0005
        /*0022*/ 	.short	0x0028
        /*0024*/ 	.byte	0x00, 0xf5, 0x21, 0x00


	//----- nvinfo : EIATTR_KPARAM_INFO
	.align		4
.L_63:
        /*0028*/ 	.byte	0x04, 0x17
        /*002a*/ 	.short	(.L_65 - .L_64)
.L_64:
        /*002c*/ 	.word	0x00000000
        /*0030*/ 	.short	0x0004
        /*0032*/ 	.short	0x0020
        /*0034*/ 	.byte	0x00, 0xf5, 0x21, 0x00


	//----- nvinfo : EIATTR_KPARAM_INFO
	.align		4
.L_65:
        /*0038*/ 	.byte	0x04, 0x17
        /*003a*/ 	.short	(.L_67 - .L_66)
.L_66:
        /*003c*/ 	.word	0x00000000
        /*0040*/ 	.short	0x0003
        /*0042*/ 	.short	0x0018
        /*0044*/ 	.byte	0x00, 0xf5, 0x21, 0x00


	//----- nvinfo : EIATTR_KPARAM_INFO
	.align		4
.L_67:
        /*0048*/ 	.byte	0x04, 0x17
        /*004a*/ 	.short	(.L_69 - .L_68)
.L_68:
        /*004c*/ 	.word	0x00000000
        /*0050*/ 	.short	0x0002
        /*0052*/ 	.short	0x0010
        /*0054*/ 	.byte	0x00, 0xf5, 0x21, 0x00


	//----- nvinfo : EIATTR_KPARAM_INFO
	.align		4
.L_69:
        /*0058*/ 	.byte	0x04, 0x17
        /*005a*/ 	.short	(.L_71 - .L_70)
.L_70:
        /*005c*/ 	.word	0x00000000
        /*0060*/ 	.short	0x0001
        /*0062*/ 	.short	0x0008
        /*0064*/ 	.byte	0x00, 0xf5, 0x21, 0x00


	//----- nvinfo : EIATTR_KPARAM_INFO
	.align		4
.L_71:
        /*0068*/ 	.byte	0x04, 0x17
        /*006a*/ 	.short	(.L_73 - .L_72)
.L_72:
        /*006c*/ 	.word	0x00000000
        /*0070*/ 	.short	0x0000
        /*0072*/ 	.short	0x0000
        /*0074*/ 	.byte	0x00, 0xf5, 0x21, 0x00


	//----- nvinfo : EIATTR_SPARSE_MMA_MASK
	.align		4
.L_73:
        /*0078*/ 	.byte	0x03, 0x50
        /*007a*/ 	.short	0x0000


	//----- nvinfo : EIATTR_MAXREG_COUNT
	.align		4
        /*007c*/ 	.byte	0x03, 0x1b
        /*007e*/ 	.short	0x00ff


	//----- nvinfo : EIATTR_MERCURY_ISA_VERSION
	.align		4
        /*0080*/ 	.byte	0x03, 0x5f
        /*0082*/ 	.short	0x0101


	//----- nvinfo : EIATTR_VRC_CTA_INIT_COUNT
	.align		4
        /*0084*/ 	.byte	0x02, 0x4a
	.zero		1
	.zero		1


	//----- nvinfo : EIATTR_EXIT_INSTR_OFFSETS
	.align		4
        /*0088*/ 	.byte	0x04, 0x1c
        /*008a*/ 	.short	(.L_75 - .L_74)


	//   ....[0]....
.L_74:
        /*008c*/ 	.word	0x00000110


	//   ....[1]....
        /*0090*/ 	.word	0x00000180


	//   ....[2]....
        /*0094*/ 	.word	0x000007d0


	//   ....[3]....
        /*0098*/ 	.word	0x00001a40


	//   ....[4]....
        /*009c*/ 	.word	0x00001b60


	//----- nvinfo : EIATTR_CBANK_PARAM_SIZE
	.align		4
.L_75:
        /*00a0*/ 	.byte	0x03, 0x19
        /*00a2*/ 	.short	0x0038


	//----- nvinfo : EIATTR_PARAM_CBANK
	.align		4
        /*00a4*/ 	.byte	0x04, 0x0a
        /*00a6*/ 	.short	(.L_77 - .L_76)
	.align		4
.L_76:
        /*00a8*/ 	.word	index@(.nv.constant0._Z14processRoutletPdPKdS1_S1_S1_S1_PKb)
        /*00ac*/ 	.short	0x0380
        /*00ae*/ 	.short	0x0038


	//----- nvinfo : EIATTR_SW_WAR
	.align		4
.L_77:
        /*00b0*/ 	.byte	0x04, 0x36
        /*00b2*/ 	.short	(.L_79 - .L_78)
.L_78:
        /*00b4*/ 	.word	0x00000008
.L_79:


//--------------------- .nv.info._Z13processNoslipPdPKdS1_S1_S1_S1_PKb --------------------------
	.section	.nv.info._Z13processNoslipPdPKdS1_S1_S1_S1_PKb,"",@"SHT_CUDA_INFO"
	.sectionflags	@""
	.align	4


	//----- nvinfo : EIATTR_CUDA_API_VERSION
	.align		4
        /*0000*/ 	.byte	0x04, 0x37
        /*0002*/ 	.short	(.L_81 - .L_80)
.L_80:
        /*0004*/ 	.word	0x00000082


	//----- nvinfo : EIATTR_KPARAM_INFO
	.align		4
.L_81:
        /*0008*/ 	.byte	0x04, 0x17
        /*000a*/ 	.short	(.L_83 - .L_82)
.L_82:
        /*000c*/ 	.word	0x00000000
        /*0010*/ 	.short	0x0006
        /*0012*/ 	.short	0x0030
        /*0014*/ 	.byte	0x00, 0xf5, 0x21, 0x00


	//----- nvinfo : EIATTR_KPARAM_INFO
	.align		4
.L_83:
        /*0018*/ 	.byte	0x04, 0x17
        /*001a*/ 	.short	(.L_85 - .L_84)
.L_84:
        /*001c*/ 	.word	0x00000000
        /*0020*/ 	.short	0x0005
        /*0022*/ 	.short	0x0028
        /*0024*/ 	.byte	0x00, 0xf5, 0x21, 0x00


	//----- nvinfo : EIATTR_KPARAM_INFO
	.align		4
.L_85:
        /*0028*/ 	.byte	0x04, 0x17
        /*002a*/ 	.short	(.L_87 - .L_86)
.L_86:
        /*002c*/ 	.word	0x00000000
        /*0030*/ 	.short	0x0004
        /*0032*/ 	.short	0x0020
        /*0034*/ 	.byte	0x00, 0xf5, 0x21, 0x00


	//----- nvinfo : EIATTR_KPARAM_INFO
	.align		4
.L_87:
        /*0038*/ 	.byte	0x04, 0x17
        /*003a*/ 	.short	(.L_89 - .L_88)
.L_88:
        /*003c*/ 	.word	0x00000000
        /*0040*/ 	.short	0x0003
        /*0042*/ 	.short	0x0018
        /*0044*/ 	.byte	0x00, 0xf5, 0x21, 0x00


	//----- nvinfo : EIATTR_KPARAM_INFO
	.align		4
.L_89:
        /*0048*/ 	.byte	0x04, 0x17
        /*004a*/ 	.short	(.L_91 - .L_90)
.L_90:
        /*004c*/ 	.word	0x00000000
        /*0050*/ 	.short	0x0002
        /*0052*/ 	.short	0x0010
        /*0054*/ 	.byte	0x00, 0xf5, 0x21, 0x00


	//----- nvinfo : EIATTR_KPARAM_INFO
	.align		4
.L_91:
        /*0058*/ 	.byte	0x04, 0x17
        /*005a*/ 	.short	(.L_93 - .L_92)
.L_92:
        /*005c*/ 	.word	0x00000000
        /*0060*/ 	.short	0x0001
        /*0062*/ 	.short	0x0008
        /*0064*/ 	.byte	0x00, 0xf5, 0x21, 0x00


	//----- nvinfo : EIATTR_KPARAM_INFO
	.align		4
.L_93:
        /*0068*/ 	.byte	0x04, 0x17
        /*006a*/ 	.short	(.L_95 - .L_94)
.L_94:
        /*006c*/ 	.word	0x00000000
        /*0070*/ 	.short	0x0000
        /*0072*/ 	.short	0x0000
        /*0074*/ 	.byte	0x00, 0xf5, 0x21, 0x00


	//----- nvinfo : EIATTR_SPARSE_MMA_MASK
	.align		4
.L_95:
        /*0078*/ 	.byte	0x03, 0x50
        /*007a*/ 	.short	0x0000


	//----- nvinfo : EIATTR_MAXREG_COUNT
	.align		4
        /*007c*/ 	.byte	0x03, 0x1b
        /*007e*/ 	.short	0x00ff


	//----- nvinfo : EIATTR_MERCURY_ISA_VERSION
	.align		4
        /*0080*/ 	.byte	0x03, 0x5f
        /*0082*/ 	.short	0x0101


	//----- nvinfo : EIATTR_VRC_CTA_INIT_COUNT
	.align		4
        /*0084*/ 	.byte	0x02, 0x4a
	.zero		1
	.zero		1


	//----- nvinfo : EIATTR_EXIT_INSTR_OFFSETS
	.align		4
        /*0088*/ 	.byte	0x04, 0x1c
        /*008a*/ 	.short	(.L_97 - .L_96)


	//   ....[0]....
.L_96:
        /*008c*/ 	.word	0x00000130


	//   ....[1]....
        /*0090*/ 	.word	0x00000660


	//   ....[2]....
        /*0094*/ 	.word	0x000011b0


	//   ....[3]....
        /*0098*/ 	.word	0x000019a0


	//   ....[4]....
        /*009c*/ 	.word	0x00001cd0


	//----- nvinfo : EIATTR_CBANK_PARAM_SIZE
	.align		4
.L_97:
        /*00a0*/ 	.byte	0x03, 0x19
        /*00a2*/ 	.short	0x0038


	//----- nvinfo : EIATTR_PARAM_CBANK
	.align		4
        /*00a4*/ 	.byte	0x04, 0x0a
        /*00a6*/ 	.short	(.L_99 - .L_98)
	.align		4
.L_98:
        /*00a8*/ 	.word	index@(.nv.constant0._Z13processNoslipPdPKdS1_S1_S1_S1_PKb)
        /*00ac*/ 	.short	0x0380
        /*00ae*/ 	.short	0x0038


	//----- nvinfo : EIATTR_SW_WAR
	.align		4
.L_99:
        /*00b0*/ 	.byte	0x04, 0x36
        /*00b2*/ 	.short	(.L_101 - .L_100)
.L_100:
        /*00b4*/ 	.word	0x00000008
.L_101:


//--------------------- .nv.info._Z15processPeriodicPdPKdS1_S1_S1_S1_S1_S1_i --------------------------
	.section	.nv.info._Z15processPeriodicPdPKdS1_S1_S1_S1_S1_S1_i,"",@"SHT_CUDA_INFO"
	.sectionflags	@""
	.align	4


	//----- nvinfo : EIATTR_CUDA_API_VERSION
	.align		4
        /*0000*/ 	.byte	0x04, 0x37
        /*0002*/ 	.short	(.L_103 - .L_102)
.L_102:
        /*0004*/ 	.word	0x00000082


	//----- nvinfo : EIATTR_KPARAM_INFO
	.align		4
.L_103:
        /*0008*/ 	.byte	0x04, 0x17
        /*000a*/ 	.short	(.L_105 - .L_104)
.L_104:
        /*000c*/ 	.word	0x00000000
        /*0010*/ 	.short	0x0008
        /*0012*/ 	.short	0x0040
        /*0014*/ 	.byte	0x00, 0xf0, 0x11, 0x00


	//----- nvinfo : EIATTR_KPARAM_INFO
	.align		4
.L_105:
        /*0018*/ 	.byte	0x04, 0x17
        /*001a*/ 	.short	(.L_107 - .L_106)
.L_106:
        /*001c*/ 	.word	0x00000000
        /*0020*/ 	.short	0x0007
        /*0022*/ 	.short	0x0038
        /*0024*/ 	.byte	0x00, 0xf5, 0x21, 0x00


	//----- nvinfo : EIATTR_KPARAM_INFO
	.align		4
.L_107:
        /*0028*/ 	.byte	0x04, 0x17
        /*002a*/ 	.short	(.L_109 - .L_108)
.L_108:
        /*002c*/ 	.word	0x00000000
        /*0030*/ 	.short	0x0006
        /*0032*/ 	.short	0x0030
        /*0034*/ 	.byte	0x00, 0xf5, 0x21, 0x00


	//----- nvinfo : EIATTR_KPARAM_INFO
	.align		4
.L_109:
        /*0038*/ 	.byte	0x04, 0x17
        /*003a*/ 	.short	(.L_111 - .L_110)
.L_110:
        /*003c*/ 	.word	0x00000000
        /*0040*/ 	.short	0x0005
        /*0042*/ 	.short	0x0028
        /*0044*/ 	.byte	0x00, 0xf5, 0x21, 0x00


	//----- nvinfo : EIATTR_KPARAM_INFO
	.align		4
.L_111:
        /*0048*/ 	.byte	0x04, 0x17
        /*004a*/ 	.short	(.L_113 - .L_112)
.L_112:
        /*004c*/ 	.word	0x00000000
        /*0050*/ 	.short	0x0004
        /*0052*/ 	.short	0x0020
        /*0054*/ 	.byte	0x00, 0xf5, 0x21, 0x00


	//----- nvinfo : EIATTR_KPARAM_INFO
	.align		4
.L_113:
        /*0058*/ 	.byte	0x04, 0x17
        /*005a*/ 	.short	(.L_115 - .L_114)
.L_114:
        /*005c*/ 	.word	0x00000000
        /*0060*/ 	.short	0x0003
        /*0062*/ 	.short	0x0018
        /*0064*/ 	.byte	0x00, 0xf5, 0x21, 0x00


	//----- nvinfo : EIATTR_KPARAM_INFO
	.align		4
.L_115:
        /*0068*/ 	.byte	0x04, 0x17
        /*006a*/ 	.short	(.L_117 - .L_116)
.L_116:
        /*006c*/ 	.word	0x00000000
        /*0070*/ 	.short	0x0002
        /*0072*/ 	.short	0x0010
        /*0074*/ 	.byte	0x00, 0xf5, 0x21, 0x00


	//----- nvinfo : EIATTR_KPARAM_INFO
	.align		4
.L_117:
        /*0078*/ 	.byte	0x04, 0x17
        /*007a*/ 	.short	(.L_119 - .L_118)
.L_118:
        /*007c*/ 	.word	0x00000000
        /*0080*/ 	.short	0x0001
        /*0082*/ 	.short	0x0008
        /*0084*/ 	.byte	0x00, 0xf5, 0x21, 0x00


	//----- nvinfo : EIATTR_KPARAM_INFO
	.align		4
.L_119:
        /*0088*/ 	.byte	0x04, 0x17
        /*008a*/ 	.short	(.L_121 - .L_120)
.L_120:
        /*008c*/ 	.word	0x00000000
        /*0090*/ 	.short	0x0000
        /*0092*/ 	.short	0x0000
        /*0094*/ 	.byte	0x00, 0xf5, 0x21, 0x00


	//----- nvinfo : EIATTR_SPARSE_MMA_MASK
	.align		4
.L_121:
        /*0098*/ 	.byte	0x03, 0x50
        /*009a*/ 	.short	0x0000


	//----- nvinfo : EIATTR_MAXREG_COUNT
	.align		4
        /*009c*/ 	.byte	0x03, 0x1b
        /*009e*/ 	.short	0x00ff


	//----- nvinfo : EIATTR_MERCURY_ISA_VERSION
	.align		4
        /*00a0*/ 	.byte	0x03, 0x5f
        /*00a2*/ 	.short	0x0101


	//----- nvinfo : EIATTR_VRC_CTA_INIT_COUNT
	.align		4
        /*00a4*/ 	.byte	0x02, 0x4a
	.zero		1
	.zero		1


	//----- nvinfo : EIATTR_EXIT_INSTR_OFFSETS
	.align		4
        /*00a8*/ 	.byte	0x04, 0x1c
        /*00aa*/ 	.short	(.L_123 - .L_122)


	//   ....[0]....
.L_122:
        /*00ac*/ 	.word	0x00000110


	//   ....[1]....
        /*00b0*/ 	.word	0x00000260


	//   ....[2]....
        /*00b4*/ 	.word	0x00000990


	//   ....[3]....
        /*00b8*/ 	.word	0x00000cb0


	//----- nvinfo : EIATTR_CBANK_PARAM_SIZE
	.align		4
.L_123:
        /*00bc*/ 	.byte	0x03, 0x19
        /*00be*/ 	.short	0x0044


	//----- nvinfo : EIATTR_PARAM_CBANK
	.align		4
        /*00c0*/ 	.byte	0x04, 0x0a
        /*00c2*/ 	.short	(.L_125 - .L_124)
	.align		4
.L_124:
        /*00c4*/ 	.word	index@(.nv.constant0._Z15processPeriodicPdPKdS1_S1_S1_S1_S1_S1_i)
        /*00c8*/ 	.short	0x0380
        /*00ca*/ 	.short	0x0044


	//----- nvinfo : EIATTR_SW_WAR
	.align		4
.L_125:
        /*00cc*/ 	.byte	0x04, 0x36
        /*00ce*/ 	.short	(.L_127 - .L_126)
.L_126:
        /*00d0*/ 	.word	0x00000008
.L_127:


//--------------------- .nv.info._Z14processComputePdS_S_S_PKdPKb --------------------------
	.section	.nv.info._Z14processComputePdS_S_S_PKdPKb,"",@"SHT_CUDA_INFO"
	.sectionflags	@""
	.align	4


	//----- nvinfo : EIATTR_CUDA_API_VERSION
	.align		4
        /*0000*/ 	.byte	0x04, 0x37
        /*0002*/ 	.short	(.L_129 - .L_128)
.L_128:
        /*0004*/ 	.word	0x00000082


	//----- nvinfo : EIATTR_KPARAM_INFO
	.align		4
.L_129:
        /*0008*/ 	.byte	0x04, 0x17
        /*000a*/ 	.short	(.L_131 - .L_130)
.L_130:
        /*000c*/ 	.word	0x00000000
        /*0010*/ 	.short	0x0005
        /*0012*/ 	.short	0x0028
        /*0014*/ 	.byte	0x00, 0xf5, 0x21, 0x00


	//----- nvinfo : EIATTR_KPARAM_INFO
	.align		4
.L_131:
        /*0018*/ 	.byte	0x04, 0x17
        /*001a*/ 	.short	(.L_133 - .L_132)
.L_132:
        /*001c*/ 	.word	0x00000000
        /*0020*/ 	.short	0x0004
        /*0022*/ 	.short	0x0020
        /*0024*/ 	.byte	0x00, 0xf5, 0x21, 0x00


	//----- nvinfo : EIATTR_KPARAM_INFO
	.align		4
.L_133:
        /*0028*/ 	.byte	0x04, 0x17
        /*002a*/ 	.short	(.L_135 - .L_134)
.L_134:
        /*002c*/ 	.word	0x00000000
        /*0030*/ 	.short	0x0003
        /*0032*/ 	.short	0x0018
        /*0034*/ 	.byte	0x00, 0xf5, 0x21, 0x00


	//----- nvinfo : EIATTR_KPARAM_INFO
	.align		4
.L_135:
        /*0038*/ 	.byte	0x04, 0x17
        /*003a*/ 	.short	(.L_137 - .L_136)
.L_136:
        /*003c*/ 	.word	0x00000000
        /*0040*/ 	.short	0x0002
        /*0042*/ 	.short	0x0010
        /*0044*/ 	.byte	0x00, 0xf5, 0x21, 0x00


	//----- nvinfo : EIATTR_KPARAM_INFO
	.align		4
.L_137:
        /*0048*/ 	.byte	0x04, 0x17
        /*004a*/ 	.short	(.L_139 - .L_138)
.L_138:
        /*004c*/ 	.word	0x00000000
        /*0050*/ 	.short	0x0001
        /*0052*/ 	.short	0x0008
        /*0054*/ 	.byte	0x00, 0xf5, 0x21, 0x00


	//----- nvinfo : EIATTR_KPARAM_INFO
	.align		4
.L_139:
        /*0058*/ 	.byte	0x04, 0x17
        /*005a*/ 	.short	(.L_141 - .L_140)
.L_140:
        /*005c*/ 	.word	0x00000000
        /*0060*/ 	.short	0x0000
        /*0062*/ 	.short	0x0000
        /*0064*/ 	.byte	0x00, 0xf5, 0x21, 0x00


	//----- nvinfo : EIATTR_SPARSE_MMA_MASK
	.align		4
.L_141:
        /*0068*/ 	.byte	0x03, 0x50
        /*006a*/ 	.short	0x0000


	//----- nvinfo : EIATTR_MAXREG_COUNT
	.align		4
        /*006c*/ 	.byte	0x03, 0x1b
        /*006e*/ 	.short	0x00ff


	//----- nvinfo : EIATTR_MERCURY_ISA_VERSION
	.align		4
        /*0070*/ 	.byte	0x03, 0x5f
        /*0072*/ 	.short	0x0101


	//----- nvinfo : EIATTR_VRC_CTA_INIT_COUNT
	.align		4
        /*0074*/ 	.byte	0x02, 0x4a
	.zero		1
	.zero		1


	//----- nvinfo : EIATTR_EXIT_INSTR_OFFSETS
	.align		4
        /*0078*/ 	.byte	0x04, 0x1c
        /*007a*/ 	.short	(.L_143 - .L_142)


	//   ....[0]....
.L_142:
        /*007c*/ 	.word	0x00000110


	//   ....[1]....
        /*0080*/ 	.word	0x00000180


	//   ....[2]....
        /*0084*/ 	.word	0x000014d0


	//----- nvinfo : EIATTR_CRS_STACK_SIZE
	.align		4
.L_143:
        /*0088*/ 	.byte	0x04, 0x1e
        /*008a*/ 	.short	(.L_145 - .L_144)
.L_144:
        /*008c*/ 	.word	0x00000000


	//----- nvinfo : EIATTR_CBANK_PARAM_SIZE
	.align		4
.L_145:
        /*0090*/ 	.byte	0x03, 0x19
        /*0092*/ 	.short	0x0030


	//----- nvinfo : EIATTR_PARAM_CBANK
	.align		4
        /*0094*/ 	.byte	0x04, 0x0a
        /*0096*/ 	.short	(.L_147 - .L_146)
	.align		4
.L_146:
        /*0098*/ 	.word	index@(.nv.constant0._Z14processComputePdS_S_S_PKdPKb)
        /*009c*/ 	.short	0x0380
        /*009e*/ 	.short	0x0030


	//----- nvinfo : EIATTR_SW_WAR
	.align		4
.L_147:
        /*00a0*/ 	.byte	0x04, 0x36
        /*00a2*/ 	.short	(.L_149 - .L_148)
.L_148:
        /*00a4*/ 	.word	0x00000008
.L_149:


//--------------------- .nv.info._Z16processCollisionPdPKdS1_S1_S1_S1_PKb --------------------------
	.section	.nv.info._Z16processCollisionPdPKdS1_S1_S1_S1_PKb,"",@"SHT_CUDA_INFO"
	.sectionflags	@""
	.align	4


	//----- nvinfo : EIATTR_CUDA_API_VERSION
	.align		4
        /*0000*/ 	.byte	0x04, 0x37
        /*0002*/ 	.short	(.L_151 - .L_150)
.L_150:
        /*0004*/ 	.word	0x00000082


	//----- nvinfo : EIATTR_KPARAM_INFO
	.align		4
.L_151:
        /*0008*/ 	.byte	0x04, 0x17
        /*000a*/ 	.short	(.L_153 - .L_152)
.L_152:
        /*000c*/ 	.word	0x00000000
        /*0010*/ 	.short	0x0006
        /*0012*/ 	.short	0x0030
        /*0014*/ 	.byte	0x00, 0xf5, 0x21, 0x00


	//----- nvinfo : EIATTR_KPARAM_INFO
	.align		4
.L_153:
        /*0018*/ 	.byte	0x04, 0x17
        /*001a*/ 	.short	(.L_155 - .L_154)
.L_154:
        /*001c*/ 	.word	0x00000000
        /*0020*/ 	.short	0x0005
        /*0022*/ 	.short	0x0028
        /*0024*/ 	.byte	0x00, 0xf5, 0x21, 0x00


	//----- nvinfo : EIATTR_KPARAM_INFO
	.align		4
.L_155:
        /*0028*/ 	.byte	0x04, 0x17
        /*002a*/ 	.short	(.L_157 - .L_156)
.L_156:
        /*002c*/ 	.word	0x00000000
        /*0030*/ 	.short	0x0004
        /*0032*/ 	.short	0x0020
        /*0034*/ 	.byte	0x00, 0xf5, 0x21, 0x00


	//----- nvinfo : EIATTR_KPARAM_INFO
	.align		4
.L_157:
        /*0038*/ 	.byte	0x04, 0x17
        /*003a*/ 	.short	(.L_159 - .L_158)
.L_158:
        /*003c*/ 	.word	0x00000000
        /*0040*/ 	.short	0x0003
        /*0042*/ 	.short	0x0018
        /*0044*/ 	.byte	0x00, 0xf5, 0x21, 0x00


	//----- nvinfo : EIATTR_KPARAM_INFO
	.align		4
.L_159:
        /*0048*/ 	.byte	0x04, 0x17
        /*004a*/ 	.short	(.L_161 - .L_160)
.L_160:
        /*004c*/ 	.word	0x00000000
        /*0050*/ 	.short	0x0002
        /*0052*/ 	.short	0x0010
        /*0054*/ 	.byte	0x00, 0xf5, 0x21, 0x00


	//----- nvinfo : EIATTR_KPARAM_INFO
	.align		4
.L_161:
        /*0058*/ 	.byte	0x04, 0x17
        /*005a*/ 	.short	(.L_163 - .L_162)
.L_162:
        /*005c*/ 	.word	0x00000000
        /*0060*/ 	.short	0x0001
        /*0062*/ 	.short	0x0008
        /*0064*/ 	.byte	0x00, 0xf5, 0x21, 0x00


	//----- nvinfo : EIATTR_KPARAM_INFO
	.align		4
.L_163:
        /*0068*/ 	.byte	0x04, 0x17
        /*006a*/ 	.short	(.L_165 - .L_164)
.L_164:
        /*006c*/ 	.word	0x00000000
        /*0070*/ 	.short	0x0000
        /*0072*/ 	.short	0x0000
        /*0074*/ 	.byte	0x00, 0xf5, 0x21, 0x00


	//----- nvinfo : EIATTR_SPARSE_MMA_MASK
	.align		4
.L_165:
        /*0078*/ 	.byte	0x03, 0x50
        /*007a*/ 	.short	0x0000


	//----- nvinfo : EIATTR_MAXREG_COUNT
	.align		4
        /*007c*/ 	.byte	0x03, 0x1b
        /*007e*/ 	.short	0x00ff


	//----- nvinfo : EIATTR_MERCURY_ISA_VERSION
	.align		4
        /*0080*/ 	.byte	0x03, 0x5f
        /*0082*/ 	.short	0x0101


	//----- nvinfo : EIATTR_VRC_CTA_INIT_COUNT
	.align		4
        /*0084*/ 	.byte	0x02, 0x4a
	.zero		1
	.zero		1


	//----- nvinfo : EIATTR_EXIT_INSTR_OFFSETS
	.align		4
        /*0088*/ 	.byte	0x04, 0x1c
        /*008a*/ 	.short	(.L_167 - .L_166)


	//   ....[0]....
.L_166:
        /*008c*/ 	.word	0x00000120


	//   ....[1]....
        /*0090*/ 	.word	0x00000190


	//   ....[2]....
        /*0094*/ 	.word	0x0000d8e0


	//   ....[3]....
        /*0098*/ 	.word	0x0000dd20


	//   ....[4]....
        /*009c*/ 	.word	0x0000de90


	//----- nvinfo : EIATTR_CRS_STACK_SIZE
	.align		4
.L_167:
        /*00a0*/ 	.byte	0x04, 0x1e
        /*00a2*/ 	.short	(.L_169 - .L_168)
.L_168:
        /*00a4*/ 	.word	0x00000000


	//----- nvinfo : EIATTR_CBANK_PARAM_SIZE
	.align		4
.L_169:
        /*00a8*/ 	.byte	0x03, 0x19
        /*00aa*/ 	.short	0x0038


	//----- nvinfo : EIATTR_PARAM_CBANK
	.align		4
        /*00ac*/ 	.byte	0x04, 0x0a
        /*00ae*/ 	.short	(.L_171 - .L_170)
	.align		4
.L_170:
        /*00b0*/ 	.word	index@(.nv.constant0._Z16processCollisionPdPKdS1_S1_S1_S1_PKb)
        /*00b4*/ 	.short	0x0380
        /*00b6*/ 	.short	0x0038


	//----- nvinfo : EIATTR_SW_WAR
	.align		4
.L_171:
        /*00b8*/ 	.byte	0x04, 0x36
        /*00ba*/ 	.short	(.L_173 - .L_172)
.L_172:
        /*00bc*/ 	.word	0x00000008
.L_173:


//--------------------- .nv.info._Z16processStreamingPdPKdS1_S1_S1_S1_PKb --------------------------
	.section	.nv.info._Z16processStreamingPdPKdS1_S1_S1_S1_PKb,"",@"SHT_CUDA_INFO"
	.sectionflags	@""
	.align	4


	//----- nvinfo : EIATTR_CUDA_API_VERSION
	.align		4
        /*0000*/ 	.byte	0x04, 0x37
        /*0002*/ 	.short	(.L_175 - .L_174)
.L_174:
        /*0004*/ 	.word	0x00000082


	//----- nvinfo : EIATTR_KPARAM_INFO
	.align		4
.L_175:
        /*0008*/ 	.byte	0x04, 0x17
        /*000a*/ 	.short	(.L_177 - .L_176)
.L_176:
        /*000c*/ 	.word	0x00000000
        /*0010*/ 	.short	0x0006
        /*0012*/ 	.short	0x0030
        /*0014*/ 	.byte	0x00, 0xf5, 0x21, 0x00


	//----- nvinfo : EIATTR_KPARAM_INFO
	.align		4
.L_177:
        /*0018*/ 	.byte	0x04, 0x17
        /*001a*/ 	.short	(.L_179 - .L_178)
.L_178:
        /*001c*/ 	.word	0x00000000
        /*0020*/ 	.short	0x0005
        /*0022*/ 	.short	0x0028
        /*0024*/ 	.byte	0x00, 0xf5, 0x21, 0x00


	//----- nvinfo : EIATTR_KPARAM_INFO
	.align		4
.L_179:
        /*0028*/ 	.byte	0x04, 0x17
        /*002a*/ 	.short	(.L_181 - .L_180)
.L_180:
        /*002c*/ 	.word	0x00000000
        /*0030*/ 	.short	0x0004
        /*0032*/ 	.short	0x0020
        /*0034*/ 	.byte	0x00, 0xf5, 0x21, 0x00


	//----- nvinfo : EIATTR_KPARAM_INFO
	.align		4
.L_181:
        /*0038*/ 	.byte	0x04, 0x17
        /*003a*/ 	.short	(.L_183 - .L_182)
.L_182:
        /*003c*/ 	.word	0x00000000
        /*0040*/ 	.short	0x0003
        /*0042*/ 	.short	0x0018
        /*0044*/ 	.byte	0x00, 0xf5, 0x21, 0x00


	//----- nvinfo : EIATTR_KPARAM_INFO
	.align		4
.L_183:
        /*0048*/ 	.byte	0x04, 0x17
        /*004a*/ 	.short	(.L_185 - .L_184)
.L_184:
        /*004c*/ 	.word	0x00000000
        /*0050*/ 	.short	0x0002
        /*0052*/ 	.short	0x0010
        /*0054*/ 	.byte	0x00, 0xf5, 0x21, 0x00


	//----- nvinfo : EIATTR_KPARAM_INFO
	.align		4
.L_185:
        /*0058*/ 	.byte	0x04, 0x17
        /*005a*/ 	.short	(.L_187 - .L_186)
.L_186:
        /*005c*/ 	.word	0x00000000
        /*0060*/ 	.short	0x0001
        /*0062*/ 	.short	0x0008
        /*0064*/ 	.byte	0x00, 0xf5, 0x21, 0x00


	//----- nvinfo : EIATTR_KPARAM_INFO
	.align		4
.L_187:
        /*0068*/ 	.byte	0x04, 0x17
        /*006a*/ 	.short	(.L_189 - .L_188)
.L_188:
        /*006c*/ 	.word	0x00000000
        /*0070*/ 	.short	0x0000
        /*0072*/ 	.short	0x0000
        /*0074*/ 	.byte	0x00, 0xf5, 0x21, 0x00


	//----- nvinfo : EIATTR_SPARSE_MMA_MASK
	.align		4
.L_189:
        /*0078*/ 	.byte	0x03, 0x50
        /*007a*/ 	.short	0x0000


	//----- nvinfo : EIATTR_MAXREG_COUNT
	.align		4
        /*007c*/ 	.byte	0x03, 0x1b
        /*007e*/ 	.short	0x00ff


	//----- nvinfo : EIATTR_MERCURY_ISA_VERSION
	.align		4
        /*0080*/ 	.byte	0x03, 0x5f
        /*0082*/ 	.short	0x0101


	//----- nvinfo : EIATTR_VRC_CTA_INIT_COUNT
	.align		4
        /*0084*/ 	.byte	0x02, 0x4a
	.zero		1
	.zero		1


	//----- nvinfo : EIATTR_EXIT_INSTR_OFFSETS
	.align		4
        /*0088*/ 	.byte	0x04, 0x1c
        /*008a*/ 	.short	(.L_191 - .L_190)


	//   ....[0]....
.L_190:
        /*008c*/ 	.word	0x00000610


	//   ....[1]....
        /*0090*/ 	.word	0x00001120


	//   ....[2]....
        /*0094*/ 	.word	0x000014b0


	//   ....[3]....
        /*0098*/ 	.word	0x000015f0


	//----- nvinfo : EIATTR_CBANK_PARAM_SIZE
	.align		4
.L_191:
        /*009c*/ 	.byte	0x03, 0x19
        /*009e*/ 	.short	0x0038


	//----- nvinfo : EIATTR_PARAM_CBANK
	.align		4
        /*00a0*/ 	.byte	0x04, 0x0a
        /*00a2*/ 	.short	(.L_193 - .L_192)
	.align		4
.L_192:
        /*00a4*/ 	.word	index@(.nv.constant0._Z16processStreamingPdPKdS1_S1_S1_S1_PKb)
        /*00a8*/ 	.short	0x0380
        /*00aa*/ 	.short	0x0038


	//----- nvinfo : EIATTR_SW_WAR
	.align		4
.L_193:
        /*00ac*/ 	.byte	0x04, 0x36
        /*00ae*/ 	.short	(.L_195 - .L_194)
.L_194:
        /*00b0*/ 	.word	0x00000008
.L_195:


//--------------------- .nv.callgraph             --------------------------
	.section	.nv.callgraph,"",@"SHT_CUDA_CALLGRAPH"
	.align	4
	.sectionentsize	8
	.align		4
        /*0000*/ 	.word	0x00000000
	.align		4
        /*0004*/ 	.word	0xffffffff
	.align		4
        /*0008*/ 	.word	0x00000000
	.align		4
        /*000c*/ 	.word	0xfffffffe
	.align		4
        /*0010*/ 	.word	0x00000000
	.align		4
        /*0014*/ 	.word	0xfffffffd
	.align		4
        /*0018*/ 	.word	0x00000000
	.align		4
        /*001c*/ 	.word	0xfffffffc


//--------------------- .nv.constant3             --------------------------
	.section	.nv.constant3,"a",@progbits
	.align	8
.nv.constant3:
	.type		tileX,@object
	.size		tileX,(tileY - tileX)
tileX:
	.zero		4
	.type		tileY,@object
	.size		tileY,(tileZ - tileY)
tileY:
	.zero		4
	.type		tileZ,@object
	.size		tileZ,(nElem - tileZ)
tileZ:
	.zero		4
	.type		nElem,@object
	.size		nElem,(nDir - nElem)
nElem:
	.zero		4
	.type		nDir,@object
	.size		nDir,(.L_4 - nDir)
nDir:
	.zero		4
.L_4:
	.zero		4
	.type		wi,@object
	.size		wi,(dirX - wi)
wi:
	.zero		216
	.type		dirX,@object
	.size		dirX,(dirY - dirX)
dirX:
	.zero		108
	.type		dirY,@object
	.size		dirY,(dirZ - dirY)
dirY:
	.zero		108
	.type		dirZ,@object
	.size		dirZ,(bi - dirZ)
dirZ:
	.zero		108
	.type		bi,@object
	.size		bi,(cs - bi)
bi:
	.zero		108
	.type		cs,@object
	.size		cs,(tau - cs)
cs:
	.zero		32
	.type		tau,@object
	.size		tau,(stableDeviation - tau)
tau:
	.zero		24
	.type		stableDeviation,@object
	.size		stableDeviation,(alphaMin - stableDeviation)
stableDeviation:
	.zero		8
	.type		alphaMin,@object
	.size		alphaMin,(enableEntropyConstraint - alphaMin)
alphaMin:
	.zero		8
	.type		enableEntropyConstraint,@object
	.size		enableEntropyConstraint,(.L_14 - enableEntropyConstraint)
enableEntropyConstraint:
	.zero		1
.L_14:
	.zero		7
	.type		constant_Fx,@object
	.size		constant_Fx,(constant_Fy - constant_Fx)
constant_Fx:
	.zero		216
	.type		constant_Fy,@object
	.size		constant_Fy,(constant_Fz - constant_Fy)
constant_Fy:
	.zero		216
	.type		constant_Fz,@object
	.size		constant_Fz,(.L_17 - constant_Fz)
constant_Fz:
	.zero		216
.L_17:


//--------------------- .text._Z14processRoutletPdPKdS1_S1_S1_S1_PKb --------------------------
	.section	.text._Z14processRoutletPdPKdS1_S1_S1_S1_PKb,"ax",@progbits
	.align	128
        .global         _Z14processRoutletPdPKdS1_S1_S1_S1_PKb
        .type           _Z14processRoutletPdPKdS1_S1_S1_S1_PKb,@function
        .size           _Z14processRoutletPdPKdS1_S1_S1_S1_PKb,(.L_x_256 - _Z14processRoutletPdPKdS1_S1_S1_S1_PKb)
        .other          _Z14processRoutletPdPKdS1_S1_S1_S1_PKb,@"STO_CUDA_ENTRY STV_DEFAULT"
_Z14processRoutletPdPKdS1_S1_S1_S1_PKb:
.text._Z14processRoutletPdPKdS1_S1_S1_S1_PKb:
[----:B------:R-:W-:Y:S01]  /*0000*/  LDC R1, c[0x0][0x37c] ;  /* 0x0000df00ff017b82 */ /* 0x000fe20000000800 */
[----:B------:R-:W0:Y:S01]  /*0010*/  S2R R12, SR_TID.X ;  /* 0x00000000000c7919 */ /* 0x000e220000002100 */
[----:B------:R-:W1:Y:S06]  /*0020*/  LDCU UR6, c[0x0][0x370] ;  /* 0x00006e00ff0677ac */ /* 0x000e6c0008000800 */
[----:B------:R-:W-:Y:S01]  /*0030*/  S2UR UR4, SR_CTAID.X ;  /* 0x00000000000479c3 */ /* 0x000fe20000002500 */
[----:B------:R-:W0:Y:S01]  /*0040*/  S2R R13, SR_TID.Y ;  /* 0x00000000000d7919 */ /* 0x000e220000002200 */
[----:B------:R-:W0:Y:S06]  /*0050*/  LDCU UR7, c[0x0][0x360] ;  /* 0x00006c00ff0777ac */ /* 0x000e2c0008000800 */
[----:B------:R-:W1:Y:S08]  /*0060*/  S2UR UR5, SR_CTAID.Y ;  /* 0x00000000000579c3 */ /* 0x000e700000002600 */
[----:B------:R-:W2:Y:S08]  /*0070*/  LDC R3, c[0x0][0x364] ;  /* 0x0000d900ff037b82 */ /* 0x000eb00000000800 */
[----:B------:R-:W3:Y:S01]  /*0080*/  LDC R0, c[0x3][0xc] ;  /* 0x00c00300ff007b82 */ /* 0x000ee20000000800 */
[----:B-1----:R-:W-:Y:S01]  /*0090*/  UIMAD UR4, UR5, UR6, UR4 ;  /* 0x00000006050472a4 */ /* 0x002fe2000f8e0204 */
[----:B0-----:R-:W-:-:S02]  /*00a0*/  IMAD R12, R13, UR7, R12 ;  /* 0x000000070d0c7c24 */ /* 0x001fc4000f8e020c */
[----:B------:R-:W-:Y:S02]  /*00b0*/  IMAD.MOV.U32 R13, RZ, RZ, RZ ;  /* 0x000000ffff0d7224 */ /* 0x000fe400078e00ff */
[----:B--2---:R-:W-:-:S04]  /*00c0*/  IMAD R3, R3, UR7, RZ ;  /* 0x0000000703037c24 */ /* 0x004fc8000f8e02ff */
[----:B------:R-:W-:Y:S01]  /*00d0*/  IMAD.WIDE.U32 R12, R3, UR4, R12 ;  /* 0x00000004030c7c25 */ /* 0x000fe2000f8e000c */
[----:B---3--:R-:W-:Y:S02]  /*00e0*/  SHF.R.S32.HI R7, RZ, 0x1f, R0 ;  /* 0x0000001fff077819 */ /* 0x008fe40000011400 */
[----:B------:R-:W-:-:S04]  /*00f0*/  ISETP.GE.U32.AND P0, PT, R12, R0, PT ;  /* 0x000000000c00720c */ /* 0x000fc80003f06070 */
[----:B------:R-:W-:-:S13]  /*0100*/  ISETP.GE.U32.AND.EX P0, PT, R13, R7, PT, P0 ;  /* 0x000000070d00720c */ /* 0x000fda0003f06100 */
[----:B------:R-:W-:Y:S05]  /*0110*/  @P0 EXIT ;  /* 0x000000000000094d */ /* 0x000fea0003800000 */
[----:B------:R-:W0:Y:S01]  /*0120*/  LDCU.64 UR6, c[0x0][0x3b0] ;  /* 0x00007600ff0677ac */ /* 0x000e220008000a00 */
[----:B------:R-:W1:Y:S01]  /*0130*/  LDCU.64 UR4, c[0x0][0x358] ;  /* 0x00006b00ff0477ac */ /* 0x000e620008000a00 */
[----:B0-----:R-:W-:-:S04]  /*0140*/  IADD3 R2, P0, PT, R12, UR6, RZ ;  /* 0x000000060c027c10 */ /* 0x001fc8000ff1e0ff */
[----:B------:R-:W-:-:S05]  /*0150*/  IADD3.X R3, PT, PT, R13, UR7, RZ, P0, !PT ;  /* 0x000000070d037c10 */ /* 0x000fca00087fe4ff */
[----:B-1----:R-:W2:Y:S02]  /*0160*/  LDG.E.U8 R2, desc[UR4][R2.64] ;  /* 0x0000000402027981 */ /* 0x002ea4000c1e1100 */
[----:B--2---:R-:W-:-:S13]  /*0170*/  ISETP.NE.AND P0, PT, R2, RZ, PT ;  /* 0x000000ff0200720c */ /* 0x004fda0003f05270 */
[----:B------:R-:W-:Y:S05]  /*0180*/  @!P0 EXIT ;  /* 0x000000000000894d */ /* 0x000fea0003800000 */
[----:B------:R-:W0:Y:S01]  /*0190*/  LDC.64 R2, c[0x3][RZ] ;  /* 0x00c00000ff027b82 */ /* 0x000e220000000a00 */
[----:B------:R-:W-:Y:S02]  /*01a0*/  IABS R6, R0 ;  /* 0x0000000000067213 */ /* 0x000fe40000000000 */
[----:B------:R-:W-:Y:S02]  /*01b0*/  IABS R18, R12 ;  /* 0x0000000c00127213 */ /* 0x000fe40000000000 */
[----:B------:R-:W1:Y:S01]  /*01c0*/  I2F.RP R16, R6 ;  /* 0x0000000600107306 */ /* 0x000e620000209400 */
[----:B------:R-:W-:-:S07]  /*01d0*/  ISETP.GE.AND P2, PT, R12, RZ, PT ;  /* 0x000000ff0c00720c */ /* 0x000fce0003f46270 */
[----:B-1----:R-:W1:Y:S01]  /*01e0*/  MUFU.RCP R16, R16 ;  /* 0x0000001000107308 */ /* 0x002e620000001000 */
[-C--:B0-----:R-:W-:Y:S01]  /*01f0*/  IMAD R9, R3, R2.reuse, RZ ;  /* 0x0000000203097224 */ /* 0x081fe200078e02ff */
[----:B------:R-:W-:-:S04]  /*0200*/  IABS R10, R2 ;  /* 0x00000002000a7213 */ /* 0x000fc80000000000 */
[----:B------:R-:W-:-:S04]  /*0210*/  IABS R8, R9 ;  /* 0x0000000900087213 */ /* 0x000fc80000000000 */
[----:B------:R-:W0:Y:S01]  /*0220*/  I2F.RP R11, R8 ;  /* 0x00000008000b7306 */ /* 0x000e220000209400 */
[----:B-1----:R-:W-:-:S07]  /*0230*/  VIADD R4, R16, 0xffffffe ;  /* 0x0ffffffe10047836 */ /* 0x002fce0000000000 */
[----:B------:R1:W2:Y:S08]  /*0240*/  F2I.FTZ.U32.TRUNC.NTZ R5, R4 ;  /* 0x0000000400057305 */ /* 0x0002b0000021f000 */
[----:B0-----:R-:W0:Y:S01]  /*0250*/  MUFU.RCP R11, R11 ;  /* 0x0000000b000b7308 */ /* 0x001e220000001000 */
[----:B-1----:R-:W-:Y:S02]  /*0260*/  IMAD.MOV.U32 R4, RZ, RZ, RZ ;  /* 0x000000ffff047224 */ /* 0x002fe400078e00ff */
[----:B--2---:R-:W-:-:S05]  /*0270*/  IMAD.MOV R19, RZ, RZ, -R5 ;  /* 0x000000ffff137224 */ /* 0x004fca00078e0a05 */
[----:B------:R-:W1:Y:S01]  /*0280*/  I2F.RP R16, R10 ;  /* 0x0000000a00107306 */ /* 0x000e620000209400 */
[----:B0-----:R-:W-:-:S07]  /*0290*/  VIADD R14, R11, 0xffffffe ;  /* 0x0ffffffe0b0e7836 */ /* 0x001fce0000000000 */
[----:B------:R0:W2:Y:S08]  /*02a0*/  F2I.FTZ.U32.TRUNC.NTZ R15, R14 ;  /* 0x0000000e000f7305 */ /* 0x0000b0000021f000 */
[----:B-1----:R-:W1:Y:S01]  /*02b0*/  MUFU.RCP R16, R16 ;  /* 0x0000001000107308 */ /* 0x002e620000001000 */
[----:B0-----:R-:W-:Y:S02]  /*02c0*/  IMAD.MOV.U32 R14, RZ, RZ, RZ ;  /* 0x000000ffff0e7224 */ /* 0x001fe400078e00ff */
[----:B--2---:R-:W-:-:S04]  /*02d0*/  IMAD.MOV R17, RZ, RZ, -R15 ;  /* 0x000000ffff117224 */ /* 0x004fc800078e0a0f */
[----:B------:R-:W-:-:S04]  /*02e0*/  IMAD R17, R17, R8, RZ ;  /* 0x0000000811117224 */ /* 0x000fc800078e02ff */
[----:B------:R-:W-:Y:S01]  /*02f0*/  IMAD.HI.U32 R11, R15, R17, R14 ;  /* 0x000000110f0b7227 */ /* 0x000fe200078e000e */
[----:B------:R-:W-:-:S03]  /*0300*/  IABS R14, R9 ;  /* 0x00000009000e7213 */ /* 0x000fc60000000000 */
[----:B------:R-:W-:Y:S02]  /*0310*/  IMAD.MOV.U32 R15, RZ, RZ, R19 ;  /* 0x000000ffff0f7224 */ /* 0x000fe400078e0013 */
[----:B------:R-:W-:Y:S02]  /*0320*/  IMAD.MOV R14, RZ, RZ, -R14 ;  /* 0x000000ffff0e7224 */ /* 0x000fe400078e0a0e */
[----:B------:R-:W-:Y:S02]  /*0330*/  IMAD R15, R15, R6, RZ ;  /* 0x000000060f0f7224 */ /* 0x000fe400078e02ff */
[----:B------:R-:W-:-:S04]  /*0340*/  IMAD.HI.U32 R17, R11, R18, RZ ;  /* 0x000000120b117227 */ /* 0x000fc800078e00ff */
[----:B------:R-:W-:-:S04]  /*0350*/  IMAD.HI.U32 R15, R5, R15, R4 ;  /* 0x0000000f050f7227 */ /* 0x000fc800078e0004 */
[----:B------:R-:W-:Y:S02]  /*0360*/  IMAD R17, R17, R14, R18 ;  /* 0x0000000e11117224 */ /* 0x000fe400078e0212 */
[----:B------:R-:W-:-:S03]  /*0370*/  IMAD.HI.U32 R4, R15, R18, RZ ;  /* 0x000000120f047227 */ /* 0x000fc600078e00ff */
[----:B------:R-:W-:Y:S01]  /*0380*/  ISETP.GT.U32.AND P0, PT, R8, R17, PT ;  /* 0x000000110800720c */ /* 0x000fe20003f04070 */
[----:B------:R-:W-:Y:S02]  /*0390*/  IMAD.MOV R19, RZ, RZ, -R4 ;  /* 0x000000ffff137224 */ /* 0x000fe400078e0a04 */
[----:B-1----:R-:W-:Y:S01]  /*03a0*/  VIADD R4, R16, 0xffffffe ;  /* 0x0ffffffe10047836 */ /* 0x002fe20000000000 */
[----:B------:R-:W-:Y:S01]  /*03b0*/  LOP3.LUT R16, RZ, R9, RZ, 0x33, !PT ;  /* 0x00000009ff107212 */ /* 0x000fe200078e33ff */
[C---:B------:R-:W-:Y:S02]  /*03c0*/  IMAD R19, R6.reuse, R19, R18 ;  /* 0x0000001306137224 */ /* 0x040fe400078e0212 */
[----:B------:R0:W1:Y:S03]  /*03d0*/  F2I.FTZ.U32.TRUNC.NTZ R5, R4 ;  /* 0x0000000400057305 */ /* 0x000066000021f000 */
[----:B------:R-:W-:-:S03]  /*03e0*/  ISETP.GT.U32.AND P1, PT, R6, R19, PT ;  /* 0x000000130600720c */ /* 0x000fc60003f24070 */
[----:B------:R-:W-:Y:S02]  /*03f0*/  @!P0 IMAD.IADD R17, R17, 0x1, -R8 ;  /* 0x0000000111118824 */ /* 0x000fe400078e0a08 */
[----:B0-----:R-:W-:-:S03]  /*0400*/  IMAD.MOV.U32 R4, RZ, RZ, RZ ;  /* 0x000000ffff047224 */ /* 0x001fc600078e00ff */
[----:B------:R-:W-:Y:S01]  /*0410*/  ISETP.GT.U32.AND P0, PT, R8, R17, PT ;  /* 0x000000110800720c */ /* 0x000fe20003f04070 */
[----:B-1----:R-:W-:-:S04]  /*0420*/  IMAD.MOV R21, RZ, RZ, -R5 ;  /* 0x000000ffff157224 */ /* 0x002fc800078e0a05 */
[----:B------:R-:W-:Y:S01]  /*0430*/  @!P1 IMAD.IADD R19, R19, 0x1, -R6 ;  /* 0x0000000113139824 */ /* 0x000fe200078e0a06 */
[----:B------:R-:W-:Y:S01]  /*0440*/  ISETP.NE.AND P1, PT, R9, RZ, PT ;  /* 0x000000ff0900720c */ /* 0x000fe20003f25270 */
[----:B------:R-:W-:-:S04]  /*0450*/  IMAD R21, R21, R10, RZ ;  /* 0x0000000a15157224 */ /* 0x000fc800078e02ff */
[----:B------:R-:W-:Y:S01]  /*0460*/  IMAD.HI.U32 R5, R5, R21, R4 ;  /* 0x0000001505057227 */ /* 0x000fe200078e0004 */
[----:B------:R-:W-:-:S03]  /*0470*/  LOP3.LUT R4, RZ, R0, RZ, 0x33, !PT ;  /* 0x00000000ff047212 */ /* 0x000fc600078e33ff */
[----:B------:R-:W-:Y:S01]  /*0480*/  @!P0 IMAD.IADD R17, R17, 0x1, -R8 ;  /* 0x0000000111118824 */ /* 0x000fe200078e0a08 */
[----:B------:R-:W-:-:S03]  /*0490*/  ISETP.GT.U32.AND P0, PT, R6, R19, PT ;  /* 0x000000130600720c */ /* 0x000fc60003f04070 */
[----:B------:R-:W-:-:S05]  /*04a0*/  @!P2 IMAD.MOV R17, RZ, RZ, -R17 ;  /* 0x000000ffff11a224 */ /* 0x000fca00078e0a11 */
[----:B------:R-:W-:-:S04]  /*04b0*/  SEL R17, R16, R17, !P1 ;  /* 0x0000001110117207 */ /* 0x000fc80004800000 */
[----:B------:R-:W-:Y:S01]  /*04c0*/  IABS R20, R17 ;  /* 0x0000001100147213 */ /* 0x000fe20000000000 */
[----:B------:R-:W-:Y:S01]  /*04d0*/  @!P0 IMAD.IADD R19, R19, 0x1, -R6 ;  /* 0x0000000113138824 */ /* 0x000fe200078e0a06 */
[----:B------:R-:W-:-:S03]  /*04e0*/  ISETP.NE.AND P0, PT, R0, RZ, PT ;  /* 0x000000ff0000720c */ /* 0x000fc60003f05270 */
[----:B------:R-:W-:Y:S02]  /*04f0*/  @!P2 IMAD.MOV R19, RZ, RZ, -R19 ;  /* 0x000000ffff13a224 */ /* 0x000fe400078e0a13 */
[----:B------:R-:W-:-:S03]  /*0500*/  IMAD.HI.U32 R5, R5, R20, RZ ;  /* 0x0000001405057227 */ /* 0x000fc600078e00ff */
[----:B------:R-:W-:Y:S01]  /*0510*/  SEL R18, R4, R19, !P0 ;  /* 0x0000001304127207 */ /* 0x000fe20004000000 */
[----:B------:R-:W-:-:S03]  /*0520*/  IMAD.MOV R19, RZ, RZ, -R5 ;  /* 0x000000ffff137224 */ /* 0x000fc600078e0a05 */
[----:B------:R-:W-:Y:S01]  /*0530*/  IABS R21, R18 ;  /* 0x0000001200157213 */ /* 0x000fe20000000000 */
[----:B------:R-:W-:Y:S01]  /*0540*/  IMAD R19, R10, R19, R20 ;  /* 0x000000130a137224 */ /* 0x000fe200078e0214 */
[----:B------:R-:W-:-:S03]  /*0550*/  LOP3.LUT R9, R18, R9, RZ, 0x3c, !PT ;  /* 0x0000000912097212 */ /* 0x000fc600078e3cff */
[----:B------:R-:W-:Y:S01]  /*0560*/  IMAD.MOV.U32 R20, RZ, RZ, R21 ;  /* 0x000000ffff147224 */ /* 0x000fe200078e0015 */
[----:B------:R-:W-:-:S03]  /*0570*/  ISETP.GT.U32.AND P5, PT, R10, R19, PT ;  /* 0x000000130a00720c */ /* 0x000fc60003fa4070 */
[----:B------:R-:W-:-:S04]  /*0580*/  IMAD.HI.U32 R11, R11, R20, RZ ;  /* 0x000000140b0b7227 */ /* 0x000fc800078e00ff */
[----:B------:R-:W-:-:S05]  /*0590*/  IMAD R21, R11, R14, R20 ;  /* 0x0000000e0b157224 */ /* 0x000fca00078e0214 */
[----:B------:R-:W-:Y:S01]  /*05a0*/  ISETP.GT.U32.AND P2, PT, R8, R21, PT ;  /* 0x000000150800720c */ /* 0x000fe20003f44070 */
[----:B------:R-:W-:Y:S02]  /*05b0*/  @!P5 IMAD.IADD R19, R19, 0x1, -R10 ;  /* 0x000000011313d824 */ /* 0x000fe400078e0a0a */
[----:B------:R-:W-:Y:S01]  /*05c0*/  @!P5 VIADD R5, R5, 0x1 ;  /* 0x000000010505d836 */ /* 0x000fe20000000000 */
[----:B------:R-:W-:Y:S02]  /*05d0*/  ISETP.NE.AND P5, PT, R2, RZ, PT ;  /* 0x000000ff0200720c */ /* 0x000fe40003fa5270 */
[----:B------:R-:W-:Y:S02]  /*05e0*/  ISETP.GE.U32.AND P3, PT, R19, R10, PT ;  /* 0x0000000a1300720c */ /* 0x000fe40003f66070 */
[----:B------:R-:W-:-:S04]  /*05f0*/  LOP3.LUT R10, R17, R2, RZ, 0x3c, !PT ;  /* 0x00000002110a7212 */ /* 0x000fc800078e3cff */
[----:B------:R-:W-:Y:S01]  /*0600*/  ISETP.GE.AND P4, PT, R10, RZ, PT ;  /* 0x000000ff0a00720c */ /* 0x000fe20003f86270 */
[----:B------:R-:W-:Y:S02]  /*0610*/  @!P2 IMAD.IADD R21, R21, 0x1, -R8 ;  /* 0x000000011515a824 */ /* 0x000fe400078e0a08 */
[----:B------:R-:W-:-:S03]  /*0620*/  @!P2 VIADD R11, R11, 0x1 ;  /* 0x000000010b0ba836 */ /* 0x000fc60000000000 */
[----:B------:R-:W-:Y:S01]  /*0630*/  ISETP.GE.U32.AND P6, PT, R21, R8, PT ;  /* 0x000000081500720c */ /* 0x000fe20003fc6070 */
[----:B------:R-:W-:Y:S01]  /*0640*/  @P3 VIADD R5, R5, 0x1 ;  /* 0x0000000105053836 */ /* 0x000fe20000000000 */
[----:B------:R-:W-:-:S03]  /*0650*/  ISETP.GE.AND P3, PT, R9, RZ, PT ;  /* 0x000000ff0900720c */ /* 0x000fc60003f66270 */
[----:B------:R-:W-:-:S04]  /*0660*/  IMAD.MOV.U32 R8, RZ, RZ, R5 ;  /* 0x000000ffff087224 */ /* 0x000fc800078e0005 */
[----:B------:R-:W-:Y:S01]  /*0670*/  @!P4 IMAD.MOV R8, RZ, RZ, -R8 ;  /* 0x000000ffff08c224 */ /* 0x000fe200078e0a08 */
[----:B------:R-:W-:-:S03]  /*0680*/  @!P5 LOP3.LUT R8, RZ, R2, RZ, 0x33, !PT ;  /* 0x00000002ff08d212 */ /* 0x000fc600078e33ff */
[----:B------:R-:W-:Y:S02]  /*0690*/  @P6 VIADD R11, R11, 0x1 ;  /* 0x000000010b0b6836 */ /* 0x000fe40000000000 */
[----:B------:R-:W-:Y:S02]  /*06a0*/  IMAD.MOV R5, RZ, RZ, -R8 ;  /* 0x000000ffff057224 */ /* 0x000fe400078e0a08 */
[----:B------:R-:W-:Y:S02]  /*06b0*/  @!P3 IMAD.MOV R11, RZ, RZ, -R11 ;  /* 0x000000ffff0bb224 */ /* 0x000fe400078e0a0b */
[----:B------:R-:W-:-:S03]  /*06c0*/  IMAD R17, R2, R5, R17 ;  /* 0x0000000502117224 */ /* 0x000fc600078e0211 */
[----:B------:R-:W-:Y:S01]  /*06d0*/  SEL R16, R16, R11, !P1 ;  /* 0x0000000b10107207 */ /* 0x000fe20004800000 */
[----:B------:R-:W-:-:S04]  /*06e0*/  IMAD.IADD R17, R17, 0x1, R0 ;  /* 0x0000000111117824 */ /* 0x000fc800078e0200 */
[----:B------:R-:W-:Y:S02]  /*06f0*/  IMAD R3, R16, R3, R8 ;  /* 0x0000000310037224 */ /* 0x000fe400078e0208 */
[----:B------:R-:W0:Y:S02]  /*0700*/  LDC R8, c[0x3][0x10] ;  /* 0x00c00400ff087b82 */ /* 0x000e240000000800 */
[----:B------:R-:W-:-:S04]  /*0710*/  IMAD R3, R3, R2, R17 ;  /* 0x0000000203037224 */ /* 0x000fc800078e0211 */
[----:B------:R-:W-:-:S05]  /*0720*/  VIADD R3, R3, 0xffffffff ;  /* 0xffffffff03037836 */ /* 0x000fca0000000000 */
[----:B------:R-:W-:Y:S02]  /*0730*/  IABS R5, R3 ;  /* 0x0000000300057213 */ /* 0x000fe40000000000 */
[----:B------:R-:W-:-:S03]  /*0740*/  ISETP.GE.AND P2, PT, R3, RZ, PT ;  /* 0x000000ff0300720c */ /* 0x000fc60003f46270 */
[----:B------:R-:W-:-:S04]  /*0750*/  IMAD.HI.U32 R15, R15, R5, RZ ;  /* 0x000000050f0f7227 */ /* 0x000fc800078e00ff */
[----:B------:R-:W-:-:S04]  /*0760*/  IMAD.MOV R15, RZ, RZ, -R15 ;  /* 0x000000ffff0f7224 */ /* 0x000fc800078e0a0f */
[----:B------:R-:W-:Y:S01]  /*0770*/  IMAD R5, R6, R15, R5 ;  /* 0x0000000f06057224 */ /* 0x000fe200078e0205 */
[----:B0-----:R-:W-:-:S04]  /*0780*/  ISETP.GE.AND P3, PT, R8, 0x1, PT ;  /* 0x000000010800780c */ /* 0x001fc80003f66270 */
[----:B------:R-:W-:-:S13]  /*0790*/  ISETP.GT.U32.AND P1, PT, R6, R5, PT ;  /* 0x000000050600720c */ /* 0x000fda0003f24070 */
[----:B------:R-:W-:-:S05]  /*07a0*/  @!P1 IMAD.IADD R5, R5, 0x1, -R6 ;  /* 0x0000000105059824 */ /* 0x000fca00078e0a06 */
[----:B------:R-:W-:-:S13]  /*07b0*/  ISETP.GT.U32.AND P1, PT, R6, R5, PT ;  /* 0x000000050600720c */ /* 0x000fda0003f24070 */
[----:B------:R-:W-:Y:S01]  /*07c0*/  @!P1 IMAD.IADD R5, R5, 0x1, -R6 ;  /* 0x0000000105059824 */ /* 0x000fe200078e0a06 */
[----:B------:R-:W-:Y:S06]  /*07d0*/  @!P3 EXIT ;  /* 0x000000000000b94d */ /* 0x000fec0003800000 */
[C---:B------:R-:W-:Y:S01]  /*07e0*/  ISETP.GE.U32.AND P1, PT, R8.reuse, 0x4, PT ;  /* 0x000000040800780c */ /* 0x040fe20003f26070 */
[----:B------:R-:W-:Y:S01]  /*07f0*/  @!P2 IMAD.MOV R5, RZ, RZ, -R5 ;  /* 0x000000ffff05a224 */ /* 0x000fe200078e0a05 */
[----:B------:R-:W-:-:S04]  /*0800*/  LOP3.LUT R2, R8, 0x3, RZ, 0xc0, !PT ;  /* 0x0000000308027812 */ /* 0x000fc800078ec0ff */
[----:B------:R-:W-:Y:S01]  /*0810*/  SEL R3, R4, R5, !P0 ;  /* 0x0000000504037207 */ /* 0x000fe20004000000 */
[----:B------:R-:W-:-:S06]  /*0820*/  IMAD.MOV.U32 R5, RZ, RZ, RZ ;  /* 0x000000ffff057224 */ /* 0x000fcc00078e00ff */
[----:B------:R-:W-:Y:S05]  /*0830*/  @!P1 BRA `(.L_x_0) ;  /* 0x00000010007c9947 */ /* 0x000fea0003800000 */
[----:B------:R-:W-:Y:S01]  /*0840*/  LOP3.LUT R5, R8, 0x7ffffffc, RZ, 0xc0, !PT ;  /* 0x7ffffffc08057812 */ /* 0x000fe200078ec0ff */
[----:B------:R-:W0:Y:S01]  /*0850*/  LDC R9, c[0x3][0xc] ;  /* 0x00c00300ff097b82 */ /* 0x000e220000000800 */
[----:B------:R-:W1:Y:S01]  /*0860*/  LDCU.64 UR8, c[0x0][0x380] ;  /* 0x00007000ff0877ac */ /* 0x000e620008000a00 */
[C---:B------:R-:W-:Y:S01]  /*0870*/  SHF.L.U64.HI R4, R0.reuse, 0x3, R7 ;  /* 0x0000000300047819 */ /* 0x040fe20000010207 */
[C---:B------:R-:W-:Y:S02]  /*0880*/  IMAD.SHL.U32 R7, R0.reuse, 0x2, RZ ;  /* 0x0000000200077824 */ /* 0x040fe400078e00ff */
[----:B------:R-:W-:Y:S02]  /*0890*/  IMAD.MOV R8, RZ, RZ, -R5 ;  /* 0x000000ffff087224 */ /* 0x000fe400078e0a05 */
[C---:B------:R-:W-:Y:S02]  /*08a0*/  IMAD R29, R0.reuse, 0x3, RZ ;  /* 0x00000003001d7824 */ /* 0x040fe400078e02ff */
[----:B------:R-:W-:Y:S01]  /*08b0*/  IMAD.SHL.U32 R6, R0, 0x8, RZ ;  /* 0x0000000800067824 */ /* 0x000fe200078e00ff */
[----:B------:R-:W-:Y:S01]  /*08c0*/  ISETP.GE.AND P0, PT, R8, RZ, PT ;  /* 0x000000ff0800720c */ /* 0x000fe20003f06270 */
[----:B------:R-:W-:-:S02]  /*08d0*/  IMAD.MOV.U32 R11, RZ, RZ, RZ ;  /* 0x000000ffff0b7224 */ /* 0x000fc400078e00ff */
[----:B------:R-:W-:-:S10]  /*08e0*/  IMAD.MOV.U32 R10, RZ, RZ, R3 ;  /* 0x000000ffff0a7224 */ /* 0x000fd400078e0003 */
[----:B-1----:R-:W-:Y:S05]  /*08f0*/  @P0 BRA `(.L_x_1) ;  /* 0x0000000c00ac0947 */ /* 0x002fea0003800000 */
[----:B------:R-:W-:Y:S01]  /*0900*/  IMAD.MOV R14, RZ, RZ, -R8 ;  /* 0x000000ffff0e7224 */ /* 0x000fe200078e0a08 */
[----:B------:R-:W-:-:S04]  /*0910*/  PLOP3.LUT P0, PT, PT, PT, PT, 0x80, 0x8 ;  /* 0x000000000008781c */ /* 0x000fc80003f0f070 */
[----:B------:R-:W-:-:S13]  /*0920*/  ISETP.GT.AND P1, PT, R14, 0xc, PT ;  /* 0x0000000c0e00780c */ /* 0x000fda0003f24270 */
[----:B------:R-:W-:Y:S05]  /*0930*/  @!P1 BRA `(.L_x_2) ;  /* 0x0000000800589947 */ /* 0x000fea0003800000 */
[----:B------:R-:W1:Y:S01]  /*0940*/  LDC.64 R14, c[0x0][0x388] ;  /* 0x0000e200ff0e7b82 */ /* 0x000e620000000a00 */
[----:B------:R-:W-:Y:S01]  /*0950*/  PLOP3.LUT P0, PT, PT, PT, PT, 0x8, 0x80 ;  /* 0x000000000080781c */ /* 0x000fe20003f0e170 */
[----:B------:R-:W2:-:S12]  /*0960*/  LDCU.64 UR6, c[0x0][0x380] ;  /* 0x00007000ff0677ac */ /* 0x000e980008000a00 */
.L_x_3:
[----:B-1-3--:R-:W-:-:S05]  /*0970*/  IMAD.WIDE R22, R10, 0x8, R14 ;  /* 0x000000080a167825 */ /* 0x00afca00078e020e */
[----:B------:R-:W3:Y:S01]  /*0980*/  LDG.E.64 R20, desc[UR4][R22.64] ;  /* 0x0000000416147981 */ /* 0x000ee2000c1e1b00 */
[----:B------:R-:W-:Y:S02]  /*0990*/  IADD3 R17, P1, PT, R12, R11, RZ ;  /* 0x0000000b0c117210 */ /* 0x000fe40007f3e0ff */
[----:B------:R-:W-:Y:S02]  /*09a0*/  IADD3 R16, P2, PT, R22, R6, RZ ;  /* 0x0000000616107210 */ /* 0x000fe40007f5e0ff */
[----:B------:R-:W-:Y:S02]  /*09b0*/  LEA.HI.X.SX32 R24, R11, R13, 0x1, P1 ;  /* 0x0000000d0b187211 */ /* 0x000fe400008f0eff */
[----:B--2---:R-:W-:-:S04]  /*09c0*/  LEA R18, P1, R17, UR6, 0x3 ;  /* 0x0000000611127c11 */ /* 0x004fc8000f8218ff */
[----:B------:R-:W-:Y:S01]  /*09d0*/  LEA.HI.X R19, R17, UR7, R24, 0x3, P1 ;  /* 0x0000000711137c11 */ /* 0x000fe200088f1c18 */
[----:B------:R-:W-:Y:S01]  /*09e0*/  IMAD.X R17, R23, 0x1, R4, P2 ;  /* 0x0000000117117824 */ /* 0x000fe200010e0604 */
[----:B0-----:R-:W-:-:S03]  /*09f0*/  IADD3 R25, P1, PT, R12, R9, RZ ;  /* 0x000000090c197210 */ /* 0x001fc60007f3e0ff */
[----:B---3--:R0:W-:Y:S04]  /*0a00*/  STG.E.64 desc[UR4][R18.64], R20 ;  /* 0x0000001412007986 */ /* 0x0081e8000c101b04 */
[----:B------:R-:W2:Y:S01]  /*0a10*/  LDG.E.64 R26, desc[UR4][R16.64] ;  /* 0x00000004101a7981 */ /* 0x000ea2000c1e1b00 */
[----:B------:R-:W-:Y:S02]  /*0a20*/  LEA.HI.X.SX32 R28, R9, R13, 0x1, P1 ;  /* 0x0000000d091c7211 */ /* 0x000fe400008f0eff */
[C---:B------:R-:W-:Y:S02]  /*0a30*/  LEA R24, P1, R25.reuse, UR6, 0x3 ;  /* 0x0000000619187c11 */ /* 0x040fe4000f8218ff */
[----:B------:R-:W-:Y:S02]  /*0a40*/  IADD3 R22, P2, PT, R16, R6, RZ ;  /* 0x0000000610167210 */ /* 0x000fe40007f5e0ff */
[----:B------:R-:W-:-:S03]  /*0a50*/  LEA.HI.X R25, R25, UR7, R28, 0x3, P1 ;  /* 0x0000000719197c11 */ /* 0x000fc600088f1c1c */
[----:B------:R-:W-:Y:S01]  /*0a60*/  IMAD.X R23, R17, 0x1, R4, P2 ;  /* 0x0000000111177824 */ /* 0x000fe200010e0604 */
[----:B------:R-:W-:Y:S01]  /*0a70*/  IADD3 R28, P1, PT, R12, R7, RZ ;  /* 0x000000070c1c7210 */ /* 0x000fe20007f3e0ff */
[----:B--2---:R1:W-:Y:S04]  /*0a80*/  STG.E.64 desc[UR4][R24.64], R26 ;  /* 0x0000001a18007986 */ /* 0x0043e8000c101b04 */
[----:B0-----:R0:W2:Y:S01]  /*0a90*/  LDG.E.64 R20, desc[UR4][R22.64] ;  /* 0x0000000416147981 */ /* 0x0010a2000c1e1b00 */
[----:B------:R-:W-:Y:S02]  /*0aa0*/  LEA.HI.X.SX32 R19, R7, R13, 0x1, P1 ;  /* 0x0000000d07137211 */ /* 0x000fe400008f0eff */
[----:B------:R-:W-:Y:S02]  /*0ab0*/  IADD3 R16, P2, PT, R22, R6, RZ ;  /* 0x0000000616107210 */ /* 0x000fe40007f5e0ff */
[----:B------:R-:W-:-:S03]  /*0ac0*/  LEA R18, P1, R28, UR6, 0x3 ;  /* 0x000000061c127c11 */ /* 0x000fc6000f8218ff */
[----:B------:R-:W-:Y:S01]  /*0ad0*/  IMAD.X R17, R23, 0x1, R4, P2 ;  /* 0x0000000117117824 */ /* 0x000fe200010e0604 */
[----:B------:R-:W-:Y:S02]  /*0ae0*/  LEA.HI.X R19, R28, UR7, R19, 0x3, P1 ;  /* 0x000000071c137c11 */ /* 0x000fe400088f1c13 */
[----:B0-----:R-:W-:-:S03]  /*0af0*/  IADD3 R23, P1, PT, R12, R29, RZ ;  /* 0x0000001d0c177210 */ /* 0x001fc60007f3e0ff */
[----:B--2---:R0:W-:Y:S04]  /*0b00*/  STG.E.64 desc[UR4][R18.64], R20 ;  /* 0x0000001412007986 */ /* 0x0041e8000c101b04 */
[----:B------:R-:W2:Y:S01]  /*0b10*/  LDG.E.64 R16, desc[UR4][R16.64] ;  /* 0x0000000410107981 */ /* 0x000ea2000c1e1b00 */
[----:B-1----:R-:W-:Y:S01]  /*0b20*/  LEA.HI.X.SX32 R24, R29, R13, 0x1, P1 ;  /* 0x0000000d1d187211 */ /* 0x002fe200008f0eff */
[----:B------:R-:W-:Y:S01]  /*0b30*/  IMAD R28, R0, 0x4, R10 ;  /* 0x00000004001c7824 */ /* 0x000fe200078e020a */
[----:B------:R-:W-:-:S04]  /*0b40*/  LEA R22, P1, R23, UR6, 0x3 ;  /* 0x0000000617167c11 */ /* 0x000fc8000f8218ff */
[----:B------:R-:W-:Y:S01]  /*0b50*/  LEA.HI.X R23, R23, UR7, R24, 0x3, P1 ;  /* 0x0000000717177c11 */ /* 0x000fe200088f1c18 */
[----:B------:R-:W-:-:S04]  /*0b60*/  IMAD.WIDE R24, R28, 0x8, R14 ;  /* 0x000000081c187825 */ /* 0x000fc800078e020e */
[----:B--2---:R1:W-:Y:S04]  /*0b70*/  STG.E.64 desc[UR4][R22.64], R16 ;  /* 0x0000001016007986 */ /* 0x0043e8000c101b04 */
[----:B------:R-:W2:Y:S01]  /*0b80*/  LDG.E.64 R26, desc[UR4][R24.64] ;  /* 0x00000004181a7981 */ /* 0x000ea2000c1e1b00 */
[----:B0-----:R-:W-:-:S05]  /*0b90*/  IADD3 R18, P2, PT, R24, R6, RZ ;  /* 0x0000000618127210 */ /* 0x001fca0007f5e0ff */
[----:B------:R-:W-:Y:S02]  /*0ba0*/  IMAD.X R19, R25, 0x1, R4, P2 ;  /* 0x0000000119137824 */ /* 0x000fe400010e0604 */
[----:B-1----:R-:W-:-:S05]  /*0bb0*/  IMAD R23, R0, 0x4, R11 ;  /* 0x0000000400177824 */ /* 0x002fca00078e020b */
[----:B------:R-:W-:-:S04]  /*0bc0*/  IADD3 R11, P1, PT, R12, R23, RZ ;  /* 0x000000170c0b7210 */ /* 0x000fc80007f3e0ff */
[----:B------:R-:W-:Y:S02]  /*0bd0*/  LEA.HI.X.SX32 R20, R23, R13, 0x1, P1 ;  /* 0x0000000d17147211 */ /* 0x000fe400008f0eff */
[----:B------:R-:W-:-:S04]  /*0be0*/  LEA R10, P1, R11, UR6, 0x3 ;  /* 0x000000060b0a7c11 */ /* 0x000fc8000f8218ff */
[----:B------:R-:W-:-:S05]  /*0bf0*/  LEA.HI.X R11, R11, UR7, R20, 0x3, P1 ;  /* 0x000000070b0b7c11 */ /* 0x000fca00088f1c14 */
[----:B--2---:R0:W-:Y:S04]  /*0c00*/  STG.E.64 desc[UR4][R10.64], R26 ;  /* 0x0000001a0a007986 */ /* 0x0041e8000c101b04 */
[----:B------:R-:W2:Y:S01]  /*0c10*/  LDG.E.64 R20, desc[UR4][R18.64] ;  /* 0x0000000412147981 */ /* 0x000ea2000c1e1b00 */
[----:B------:R-:W-:Y:S01]  /*0c20*/  IMAD R9, R0, 0x4, R9 ;  /* 0x0000000400097824 */ /* 0x000fe200078e0209 */
[----:B------:R-:W-:-:S04]  /*0c30*/  IADD3 R24, P2, PT, R18, R6, RZ ;  /* 0x0000000612187210 */ /* 0x000fc80007f5e0ff */
[----:B------:R-:W-:Y:S01]  /*0c40*/  IADD3 R17, P1, PT, R12, R9, RZ ;  /* 0x000000090c117210 */ /* 0x000fe20007f3e0ff */
[----:B------:R-:W-:-:S03]  /*0c50*/  IMAD.X R25, R19, 0x1, R4, P2 ;  /* 0x0000000113197824 */ /* 0x000fc600010e0604 */
[----:B------:R-:W-:Y:S02]  /*0c60*/  LEA.HI.X.SX32 R22, R9, R13, 0x1, P1 ;  /* 0x0000000d09167211 */ /* 0x000fe400008f0eff */
[----:B------:R-:W-:-:S04]  /*0c70*/  LEA R16, P1, R17, UR6, 0x3 ;  /* 0x0000000611107c11 */ /* 0x000fc8000f8218ff */
[----:B------:R-:W-:Y:S01]  /*0c80*/  LEA.HI.X R17, R17, UR7, R22, 0x3, P1 ;  /* 0x0000000711117c11 */ /* 0x000fe200088f1c16 */
[----:B------:R-:W-:-:S04]  /*0c90*/  IMAD R7, R0, 0x4, R7 ;  /* 0x0000000400077824 */ /* 0x000fc800078e0207 */
[----:B--2---:R1:W-:Y:S04]  /*0ca0*/  STG.E.64 desc[UR4][R16.64], R20 ;  /* 0x0000001410007986 */ /* 0x0043e8000c101b04 */
[----:B------:R-:W2:Y:S01]  /*0cb0*/  LDG.E.64 R18, desc[UR4][R24.64] ;  /* 0x0000000418127981 */ /* 0x000ea2000c1e1b00 */
[----:B0-----:R-:W-:Y:S02]  /*0cc0*/  IADD3 R11, P1, PT, R12, R7, RZ ;  /* 0x000000070c0b7210 */ /* 0x001fe40007f3e0ff */
[----:B------:R-:W-:Y:S02]  /*0cd0*/  IADD3 R26, P2, PT, R24, R6, RZ ;  /* 0x00000006181a7210 */ /* 0x000fe40007f5e0ff */
[----:B------:R-:W-:Y:S02]  /*0ce0*/  LEA.HI.X.SX32 R22, R7, R13, 0x1, P1 ;  /* 0x0000000d07167211 */ /* 0x000fe400008f0eff */
[----:B------:R-:W-:Y:S01]  /*0cf0*/  LEA R10, P1, R11, UR6, 0x3 ;  /* 0x000000060b0a7c11 */ /* 0x000fe2000f8218ff */
[----:B------:R-:W-:-:S03]  /*0d00*/  IMAD.X R27, R25, 0x1, R4, P2 ;  /* 0x00000001191b7824 */ /* 0x000fc600010e0604 */
[----:B------:R-:W-:Y:S01]  /*0d10*/  LEA.HI.X R11, R11, UR7, R22, 0x3, P1 ;  /* 0x000000070b0b7c11 */ /* 0x000fe200088f1c16 */
[----:B------:R-:W-:-:S04]  /*0d20*/  IMAD R29, R0, 0x4, R29 ;  /* 0x00000004001d7824 */ /* 0x000fc800078e021d */
[----:B--2---:R0:W-:Y:S04]  /*0d30*/  STG.E.64 desc[UR4][R10.64], R18 ;  /* 0x000000120a007986 */ /* 0x0041e8000c101b04 */
[----:B------:R-:W2:Y:S01]  /*0d40*/  LDG.E.64 R26, desc[UR4][R26.64] ;  /* 0x000000041a1a7981 */ /* 0x000ea2000c1e1b00 */
[----:B-1----:R-:W-:Y:S01]  /*0d50*/  IADD3 R17, P1, PT, R12, R29, RZ ;  /* 0x0000001d0c117210 */ /* 0x002fe20007f3e0ff */
[----:B------:R-:W-:-:S03]  /*0d60*/  IMAD R28, R0, 0x4, R28 ;  /* 0x00000004001c7824 */ /* 0x000fc600078e021c */
[----:B------:R-:W-:Y:S02]  /*0d70*/  LEA.HI.X.SX32 R20, R29, R13, 0x1, P1 ;  /* 0x0000000d1d147211 */ /* 0x000fe400008f0eff */
        /* <DEDUP_REMOVED lines=63> */
[----:B------:R-:W-:-:S04]  /*1170*/  LEA R22, P1, R11, UR6, 0x3 ;  /* 0x000000060b167c11 */ /* 0x000fc8000f8218ff */
[----:B------:R-:W-:Y:S01]  /*1180*/  LEA.HI.X R23, R11, UR7, R24, 0x3, P1 ;  /* 0x000000070b177c11 */ /* 0x000fe200088f1c18 */
[----:B------:R-:W-:Y:S02]  /*1190*/  IMAD.X R11, R21, 0x1, R4, P2 ;  /* 0x00000001150b7824 */ /* 0x000fe400010e0604 */
[----:B------:R-:W-:Y:S02]  /*11a0*/  IMAD R29, R0, 0x4, R29 ;  /* 0x00000004001d7824 */ /* 0x000fe400078e021d */
[----:B--2---:R3:W-:Y:S04]  /*11b0*/  STG.E.64 desc[UR4][R22.64], R18 ;  /* 0x0000001216007986 */ /* 0x0047e8000c101b04 */
[----:B------:R0:W2:Y:S01]  /*11c0*/  LDG.E.64 R20, desc[UR4][R10.64] ;  /* 0x000000040a147981 */ /* 0x0000a2000c1e1b00 */
[----:B-1----:R-:W-:Y:S01]  /*11d0*/  IADD3 R17, P1, PT, R12, R29, RZ ;  /* 0x0000001d0c117210 */ /* 0x002fe20007f3e0ff */
[----:B------:R-:W-:-:S02]  /*11e0*/  VIADD R8, R8, 0x10 ;  /* 0x0000001008087836 */ /* 0x000fc40000000000 */
[C---:B------:R-:W-:Y:S01]  /*11f0*/  IMAD R9, R0.reuse, 0x4, R9 ;  /* 0x0000000400097824 */ /* 0x040fe200078e0209 */
[----:B------:R-:W-:Y:S01]  /*1200*/  LEA.HI.X.SX32 R24, R29, R13, 0x1, P1 ;  /* 0x0000000d1d187211 */ /* 0x000fe200008f0eff */
[C---:B------:R-:W-:Y:S01]  /*1210*/  IMAD R7, R0.reuse, 0x4, R7 ;  /* 0x0000000400077824 */ /* 0x040fe200078e0207 */
[C---:B------:R-:W-:Y:S01]  /*1220*/  LEA R16, P1, R17.reuse, UR6, 0x3 ;  /* 0x0000000611107c11 */ /* 0x040fe2000f8218ff */
[C---:B------:R-:W-:Y:S02]  /*1230*/  IMAD R29, R0.reuse, 0x4, R29 ;  /* 0x00000004001d7824 */ /* 0x040fe400078e021d */
[C---:B0-----:R-:W-:Y:S01]  /*1240*/  IMAD R11, R0.reuse, 0x4, R25 ;  /* 0x00000004000b7824 */ /* 0x041fe200078e0219 */
[----:B------:R-:W-:Y:S01]  /*1250*/  LEA.HI.X R17, R17, UR7, R24, 0x3, P1 ;  /* 0x0000000711117c11 */ /* 0x000fe200088f1c18 */
[----:B------:R-:W-:Y:S01]  /*1260*/  IMAD R10, R0, 0x4, R28 ;  /* 0x00000004000a7824 */ /* 0x000fe200078e021c */
[----:B------:R-:W-:-:S03]  /*1270*/  ISETP.GE.AND P1, PT, R8, -0xc, PT ;  /* 0xfffffff40800780c */ /* 0x000fc60003f26270 */
[----:B--2---:R3:W-:Y:S10]  /*1280*/  STG.E.64 desc[UR4][R16.64], R20 ;  /* 0x0000001410007986 */ /* 0x0047f4000c101b04 */
[----:B------:R-:W-:Y:S05]  /*1290*/  @!P1 BRA `(.L_x_3) ;  /* 0xfffffff400b49947 */ /* 0x000fea000383ffff */
.L_x_2:
[----:B------:R-:W-:-:S05]  /*12a0*/  IMAD.MOV R14, RZ, RZ, -R8 ;  /* 0x000000ffff0e7224 */ /* 0x000fca00078e0a08 */
[----:B------:R-:W-:-:S13]  /*12b0*/  ISETP.GT.AND P1, PT, R14, 0x4, PT ;  /* 0x000000040e00780c */ /* 0x000fda0003f24270 */
[----:B------:R-:W-:Y:S05]  /*12c0*/  @!P1 BRA `(.L_x_4) ;  /* 0x0000000400309947 */ /* 0x000fea0003800000 */
[----:B------:R-:W3:Y:S01]  /*12d0*/  LDC.64 R14, c[0x0][0x388] ;  /* 0x0000e200ff0e7b82 */ /* 0x000ee20000000a00 */
[----:B------:R-:W1:Y:S01]  /*12e0*/  LDCU.64 UR6, c[0x0][0x380] ;  /* 0x00007000ff0677ac */ /* 0x000e620008000a00 */
[----:B---3--:R-:W-:-:S05]  /*12f0*/  IMAD.WIDE R16, R10, 0x8, R14 ;  /* 0x000000080a107825 */ /* 0x008fca00078e020e */
[----:B------:R-:W2:Y:S01]  /*1300*/  LDG.E.64 R18, desc[UR4][R16.64] ;  /* 0x0000000410127981 */ /* 0x000ea2000c1e1b00 */
[----:B------:R-:W-:Y:S02]  /*1310*/  IADD3 R21, P0, PT, R12, R11, RZ ;  /* 0x0000000b0c157210 */ /* 0x000fe40007f1e0ff */
[----:B------:R-:W-:Y:S02]  /*1320*/  IADD3 R20, P1, PT, R16, R6, RZ ;  /* 0x0000000610147210 */ /* 0x000fe40007f3e0ff */
[----:B------:R-:W-:Y:S02]  /*1330*/  LEA.HI.X.SX32 R22, R11, R13, 0x1, P0 ;  /* 0x0000000d0b167211 */ /* 0x000fe400000f0eff */
[----:B-1----:R-:W-:-:S04]  /*1340*/  LEA R26, P0, R21, UR6, 0x3 ;  /* 0x00000006151a7c11 */ /* 0x002fc8000f8018ff */
[----:B------:R-:W-:Y:S01]  /*1350*/  LEA.HI.X R27, R21, UR7, R22, 0x3, P0 ;  /* 0x00000007151b7c11 */ /* 0x000fe200080f1c16 */
[----:B------:R-:W-:Y:S01]  /*1360*/  IMAD.X R21, R17, 0x1, R4, P1 ;  /* 0x0000000111157824 */ /* 0x000fe200008e0604 */
[----:B0-----:R-:W-:-:S03]  /*1370*/  IADD3 R25, P0, PT, R12, R9, RZ ;  /* 0x000000090c197210 */ /* 0x001fc60007f1e0ff */
[----:B--2---:R0:W-:Y:S04]  /*1380*/  STG.E.64 desc[UR4][R26.64], R18 ;  /* 0x000000121a007986 */ /* 0x0041e8000c101b04 */
        /* <DEDUP_REMOVED lines=8> */
[----:B0-----:R-:W2:Y:S01]  /*1410*/  LDG.E.64 R18, desc[UR4][R16.64] ;  /* 0x0000000410127981 */ /* 0x001ea2000c1e1b00 */
[----:B------:R-:W-:Y:S02]  /*1420*/  LEA.HI.X.SX32 R27, R7, R13, 0x1, P0 ;  /* 0x0000000d071b7211 */ /* 0x000fe400000f0eff */
[----:B------:R-:W-:Y:S02]  /*1430*/  LEA R20, P0, R28, UR6, 0x3 ;  /* 0x000000061c147c11 */ /* 0x000fe4000f8018ff */
[----:B------:R-:W-:-:S02]  /*1440*/  IADD3 R26, P1, PT, R16, R6, RZ ;  /* 0x00000006101a7210 */ /* 0x000fc40007f3e0ff */
[----:B------:R-:W-:-:S03]  /*1450*/  LEA.HI.X R21, R28, UR7, R27, 0x3, P0 ;  /* 0x000000071c157c11 */ /* 0x000fc600080f1c1b */
[----:B------:R-:W-:Y:S01]  /*1460*/  IMAD.X R27, R17, 0x1, R4, P1 ;  /* 0x00000001111b7824 */ /* 0x000fe200008e0604 */
[----:B------:R-:W-:Y:S01]  /*1470*/  IADD3 R28, P0, PT, R12, R29, RZ ;  /* 0x0000001d0c1c7210 */ /* 0x000fe20007f1e0ff */
[----:B--2---:R0:W-:Y:S04]  /*1480*/  STG.E.64 desc[UR4][R20.64], R18 ;  /* 0x0000001214007986 */ /* 0x0041e8000c101b04 */
[----:B------:R-:W2:Y:S01]  /*1490*/  LDG.E.64 R26, desc[UR4][R26.64] ;  /* 0x000000041a1a7981 */ /* 0x000ea2000c1e1b00 */
[----:B-1----:R-:W-:Y:S01]  /*14a0*/  LEA.HI.X.SX32 R23, R29, R13, 0x1, P0 ;  /* 0x0000000d1d177211 */ /* 0x002fe200000f0eff */
[----:B------:R-:W-:Y:S01]  /*14b0*/  IMAD R25, R0, 0x4, R10 ;  /* 0x0000000400197824 */ /* 0x000fe200078e020a */
[----:B------:R-:W-:-:S03]  /*14c0*/  LEA R16, P0, R28, UR6, 0x3 ;  /* 0x000000061c107c11 */ /* 0x000fc6000f8018ff */
[----:B------:R-:W-:Y:S01]  /*14d0*/  IMAD.WIDE R14, R25, 0x8, R14 ;  /* 0x00000008190e7825 */ /* 0x000fe200078e020e */
[----:B------:R-:W-:-:S03]  /*14e0*/  LEA.HI.X R17, R28, UR7, R23, 0x3, P0 ;  /* 0x000000071c117c11 */ /* 0x000fc600080f1c17 */
[----:B------:R-:W-:Y:S02]  /*14f0*/  IMAD R24, R0, 0x4, R11 ;  /* 0x0000000400187824 */ /* 0x000fe400078e020b */
[----:B--2---:R1:W-:Y:S04]  /*1500*/  STG.E.64 desc[UR4][R16.64], R26 ;  /* 0x0000001a10007986 */ /* 0x0043e8000c101b04 */
[----:B------:R-:W2:Y:S01]  /*1510*/  LDG.E.64 R22, desc[UR4][R14.64] ;  /* 0x000000040e167981 */ /* 0x000ea2000c1e1b00 */
[----:B------:R-:W-:Y:S02]  /*1520*/  IADD3 R11, P0, PT, R12, R24, RZ ;  /* 0x000000180c0b7210 */ /* 0x000fe40007f1e0ff */
[----:B0-----:R-:W-:Y:S02]  /*1530*/  IADD3 R18, P1, PT, R14, R6, RZ ;  /* 0x000000060e127210 */ /* 0x001fe40007f3e0ff */
[----:B------:R-:W-:-:S02]  /*1540*/  LEA.HI.X.SX32 R20, R24, R13, 0x1, P0 ;  /* 0x0000000d18147211 */ /* 0x000fc400000f0eff */
[----:B------:R-:W-:Y:S01]  /*1550*/  LEA R10, P0, R11, UR6, 0x3 ;  /* 0x000000060b0a7c11 */ /* 0x000fe2000f8018ff */
[----:B------:R-:W-:-:S03]  /*1560*/  IMAD.X R19, R15, 0x1, R4, P1 ;  /* 0x000000010f137824 */ /* 0x000fc600008e0604 */
[----:B------:R-:W-:Y:S01]  /*1570*/  LEA.HI.X R11, R11, UR7, R20, 0x3, P0 ;  /* 0x000000070b0b7c11 */ /* 0x000fe200080f1c14 */
[----:B------:R-:W-:-:S04]  /*1580*/  IMAD R9, R0, 0x4, R9 ;  /* 0x0000000400097824 */ /* 0x000fc800078e0209 */
[----:B--2---:R0:W-:Y:S04]  /*1590*/  STG.E.64 desc[UR4][R10.64], R22 ;  /* 0x000000160a007986 */ /* 0x0041e8000c101b04 */
[----:B------:R-:W2:Y:S01]  /*15a0*/  LDG.E.64 R20, desc[UR4][R18.64] ;  /* 0x0000000412147981 */ /* 0x000ea2000c1e1b00 */
[----:B------:R-:W-:Y:S02]  /*15b0*/  IADD3 R15, P0, PT, R12, R9, RZ ;  /* 0x000000090c0f7210 */ /* 0x000fe40007f1e0ff */
[----:B-1----:R-:W-:Y:S02]  /*15c0*/  IADD3 R16, P1, PT, R18, R6, RZ ;  /* 0x0000000612107210 */ /* 0x002fe40007f3e0ff */
[----:B------:R-:W-:Y:S02]  /*15d0*/  LEA.HI.X.SX32 R26, R9, R13, 0x1, P0 ;  /* 0x0000000d091a7211 */ /* 0x000fe400000f0eff */
[----:B------:R-:W-:Y:S01]  /*15e0*/  LEA R14, P0, R15, UR6, 0x3 ;  /* 0x000000060f0e7c11 */ /* 0x000fe2000f8018ff */
[----:B------:R-:W-:-:S03]  /*15f0*/  IMAD.X R17, R19, 0x1, R4, P1 ;  /* 0x0000000113117824 */ /* 0x000fc600008e0604 */
        /* <DEDUP_REMOVED lines=14> */
[----:B------:R-:W-:Y:S02]  /*16e0*/  VIADD R8, R8, 0x8 ;  /* 0x0000000808087836 */ /* 0x000fe40000000000 */
[C---:B------:R-:W-:Y:S01]  /*16f0*/  IMAD R9, R0.reuse, 0x4, R9 ;  /* 0x0000000400097824 */ /* 0x040fe200078e0209 */
[----:B------:R-:W-:Y:S01]  /*1700*/  LEA.HI.X.SX32 R16, R29, R13, 0x1, P0 ;  /* 0x0000000d1d107211 */ /* 0x000fe200000f0eff */
[C---:B------:R-:W-:Y:S01]  /*1710*/  IMAD R7, R0.reuse, 0x4, R7 ;  /* 0x0000000400077824 */ /* 0x040fe200078e0207 */
[----:B------:R-:W-:Y:S01]  /*1720*/  LEA R14, P0, R15, UR6, 0x3 ;  /* 0x000000060f0e7c11 */ /* 0x000fe2000f8018ff */
[----:B------:R-:W-:-:S02]  /*1730*/  IMAD R29, R0, 0x4, R29 ;  /* 0x00000004001d7824 */ /* 0x000fc400078e021d */
[C---:B0-----:R-:W-:Y:S01]  /*1740*/  IMAD R11, R0.reuse, 0x4, R24 ;  /* 0x00000004000b7824 */ /* 0x041fe200078e0218 */
[----:B------:R-:W-:Y:S01]  /*1750*/  LEA.HI.X R15, R15, UR7, R16, 0x3, P0 ;  /* 0x000000070f0f7c11 */ /* 0x000fe200080f1c10 */
[----:B------:R-:W-:Y:S01]  /*1760*/  IMAD R10, R0, 0x4, R25 ;  /* 0x00000004000a7824 */ /* 0x000fe200078e0219 */
[----:B------:R-:W-:-:S03]  /*1770*/  PLOP3.LUT P0, PT, PT, PT, PT, 0x8, 0x80 ;  /* 0x000000000080781c */ /* 0x000fc60003f0e170 */
[----:B--2---:R1:W-:Y:S10]  /*1780*/  STG.E.64 desc[UR4][R14.64], R18 ;  /* 0x000000120e007986 */ /* 0x0043f4000c101b04 */
.L_x_4:
[----:B------:R-:W-:-:S13]  /*1790*/  ISETP.NE.OR P0, PT, R8, RZ, P0 ;  /* 0x000000ff0800720c */ /* 0x000fda0000705670 */
[----:B------:R-:W-:Y:S05]  /*17a0*/  @!P0 BRA `(.L_x_0) ;  /* 0x0000000000a08947 */ /* 0x000fea0003800000 */
.L_x_1:
[----:B-123--:R-:W1:Y:S02]  /*17b0*/  LDC.64 R18, c[0x0][0x388] ;  /* 0x0000e200ff127b82 */ /* 0x00ee640000000a00 */
[----:B-1----:R-:W-:-:S05]  /*17c0*/  IMAD.WIDE R18, R10, 0x8, R18 ;  /* 0x000000080a127825 */ /* 0x002fca00078e0212 */
[----:B------:R-:W2:Y:S01]  /*17d0*/  LDG.E.64 R26, desc[UR4][R18.64] ;  /* 0x00000004121a7981 */ /* 0x000ea2000c1e1b00 */
[----:B------:R-:W-:Y:S02]  /*17e0*/  IADD3 R15, P0, PT, R12, R11, RZ ;  /* 0x0000000b0c0f7210 */ /* 0x000fe40007f1e0ff */
[----:B------:R-:W-:Y:S02]  /*17f0*/  IADD3 R14, P1, PT, R18, R6, RZ ;  /* 0x00000006120e7210 */ /* 0x000fe40007f3e0ff */
[----:B------:R-:W-:Y:S02]  /*1800*/  LEA.HI.X.SX32 R20, R11, R13, 0x1, P0 ;  /* 0x0000000d0b147211 */ /* 0x000fe400000f0eff */
[----:B------:R-:W-:-:S04]  /*1810*/  LEA R16, P0, R15, UR8, 0x3 ;  /* 0x000000080f107c11 */ /* 0x000fc8000f8018ff */
        /* <DEDUP_REMOVED lines=12> */
[----:B------:R-:W2:Y:S01]  /*18e0*/  LDG.E.64 R18, desc[UR4][R20.64] ;  /* 0x0000000414127981 */ /* 0x000ea2000c1e1b00 */
[----:B0-----:R-:W-:Y:S02]  /*18f0*/  LEA.HI.X.SX32 R17, R7, R13, 0x1, P0 ;  /* 0x0000000d07117211 */ /* 0x001fe400000f0eff */
[----:B------:R-:W-:Y:S02]  /*1900*/  IADD3 R14, P1, PT, R20, R6, RZ ;  /* 0x00000006140e7210 */ /* 0x000fe40007f3e0ff */
[----:B------:R-:W-:-:S03]  /*1910*/  LEA R16, P0, R28, UR8, 0x3 ;  /* 0x000000081c107c11 */ /* 0x000fc6000f8018ff */
[----:B------:R-:W-:Y:S01]  /*1920*/  IMAD.X R15, R21, 0x1, R4, P1 ;  /* 0x00000001150f7824 */ /* 0x000fe200008e0604 */
[----:B------:R-:W-:Y:S02]  /*1930*/  LEA.HI.X R17, R28, UR9, R17, 0x3, P0 ;  /* 0x000000091c117c11 */ /* 0x000fe400080f1c11 */
[----:B------:R-:W-:-:S03]  /*1940*/  IADD3 R26, P0, PT, R12, R29, RZ ;  /* 0x0000001d0c1a7210 */ /* 0x000fc60007f1e0ff */
[----:B--2---:R2:W-:Y:S04]  /*1950*/  STG.E.64 desc[UR4][R16.64], R18 ;  /* 0x0000001210007986 */ /* 0x0045e8000c101b04 */
[----:B------:R-:W3:Y:S01]  /*1960*/  LDG.E.64 R14, desc[UR4][R14.64] ;  /* 0x000000040e0e7981 */ /* 0x000ee2000c1e1b00 */
[----:B-1----:R-:W-:Y:S01]  /*1970*/  LEA.HI.X.SX32 R23, R29, R13, 0x1, P0 ;  /* 0x0000000d1d177211 */ /* 0x002fe200000f0eff */
[----:B------:R-:W-:Y:S01]  /*1980*/  VIADD R8, R8, 0x4 ;  /* 0x0000000408087836 */ /* 0x000fe20000000000 */
[----:B------:R-:W-:Y:S01]  /*1990*/  LEA R20, P0, R26, UR8, 0x3 ;  /* 0x000000081a147c11 */ /* 0x000fe2000f8018ff */
[C---:B------:R-:W-:Y:S02]  /*19a0*/  IMAD R9, R0.reuse, 0x4, R9 ;  /* 0x0000000400097824 */ /* 0x040fe400078e0209 */
[----:B------:R-:W-:Y:S01]  /*19b0*/  IMAD R7, R0, 0x4, R7 ;  /* 0x0000000400077824 */ /* 0x000fe200078e0207 */
[----:B------:R-:W-:Y:S01]  /*19c0*/  LEA.HI.X R21, R26, UR9, R23, 0x3, P0 ;  /* 0x000000091a157c11 */ /* 0x000fe200080f1c17 */
[----:B------:R-:W-:Y:S01]  /*19d0*/  IMAD R29, R0, 0x4, R29 ;  /* 0x00000004001d7824 */ /* 0x000fe200078e021d */
[----:B------:R-:W-:Y:S01]  /*19e0*/  ISETP.NE.AND P0, PT, R8, RZ, PT ;  /* 0x000000ff0800720c */ /* 0x000fe20003f05270 */
[----:B------:R-:W-:-:S02]  /*19f0*/  IMAD R11, R0, 0x4, R11 ;  /* 0x00000004000b7824 */ /* 0x000fc400078e020b */
[----:B------:R-:W-:Y:S01]  /*1a00*/  IMAD R10, R0, 0x4, R10 ;  /* 0x00000004000a7824 */ /* 0x000fe200078e020a */
[----:B---3--:R2:W-:Y:S09]  /*1a10*/  STG.E.64 desc[UR4][R20.64], R14 ;  /* 0x0000000e14007986 */ /* 0x0085f2000c101b04 */
[----:B------:R-:W-:Y:S05]  /*1a20*/  @P0 BRA `(.L_x_1) ;  /* 0xfffffffc00600947 */ /* 0x000fea000383ffff */
.L_x_0:
[----:B------:R-:W-:-:S13]  /*1a30*/  ISETP.NE.AND P0, PT, R2, RZ, PT ;  /* 0x000000ff0200720c */ /* 0x000fda0003f05270 */
[----:B------:R-:W-:Y:S05]  /*1a40*/  @!P0 EXIT ;  /* 0x000000000000894d */ /* 0x000fea0003800000 */
[----:B------:R-:W4:Y:S01]  /*1a50*/  LDC.64 R6, c[0x0][0x388] ;  /* 0x0000e200ff067b82 */ /* 0x000f220000000a00 */
[----:B0-----:R-:W-:Y:S01]  /*1a60*/  IMAD R9, R5, R0, RZ ;  /* 0x0000000005097224 */ /* 0x001fe200078e02ff */
[----:B------:R-:W0:Y:S01]  /*1a70*/  LDCU.64 UR6, c[0x0][0x380] ;  /* 0x00007000ff0677ac */ /* 0x000e220008000a00 */
[----:B------:R-:W-:Y:S02]  /*1a80*/  IMAD.MOV R8, RZ, RZ, -R2 ;  /* 0x000000ffff087224 */ /* 0x000fe400078e0a02 */
[----:B------:R-:W-:-:S07]  /*1a90*/  IMAD.IADD R11, R3, 0x1, R9 ;  /* 0x00000001030b7824 */ /* 0x000fce00078e0209 */
.L_x_5:
[----:B0---4-:R-:W-:-:S06]  /*1aa0*/  IMAD.WIDE R2, R11, 0x8, R6 ;  /* 0x000000080b027825 */ /* 0x011fcc00078e0206 */
[----:B------:R-:W4:Y:S01]  /*1ab0*/  LDG.E.64 R2, desc[UR4][R2.64] ;  /* 0x0000000402027981 */ /* 0x000f22000c1e1b00 */
[----:B------:R-:W-:Y:S01]  /*1ac0*/  IADD3 R5, P0, PT, R12, R9, RZ ;  /* 0x000000090c057210 */ /* 0x000fe20007f1e0ff */
[----:B------:R-:W-:Y:S02]  /*1ad0*/  VIADD R8, R8, 0x1 ;  /* 0x0000000108087836 */ /* 0x000fe40000000000 */
[--C-:B------:R-:W-:Y:S01]  /*1ae0*/  IMAD.IADD R11, R11, 0x1, R0.reuse ;  /* 0x000000010b0b7824 */ /* 0x100fe200078e0200 */
[C---:B------:R-:W-:Y:S01]  /*1af0*/  LEA.HI.X.SX32 R10, R9.reuse, R13, 0x1, P0 ;  /* 0x0000000d090a7211 */ /* 0x040fe200000f0eff */
[----:B------:R-:W-:Y:S01]  /*1b00*/  IMAD.IADD R9, R9, 0x1, R0 ;  /* 0x0000000109097824 */ /* 0x000fe200078e0200 */
[----:B0-----:R-:W-:-:S04]  /*1b10*/  LEA R4, P0, R5, UR6, 0x3 ;  /* 0x0000000605047c11 */ /* 0x001fc8000f8018ff */
[----:B------:R-:W-:Y:S02]  /*1b20*/  LEA.HI.X R5, R5, UR7, R10, 0x3, P0 ;  /* 0x0000000705057c11 */ /* 0x000fe400080f1c0a */
[----:B------:R-:W-:-:S03]  /*1b30*/  ISETP.NE.AND P0, PT, R8, RZ, PT ;  /* 0x000000ff0800720c */ /* 0x000fc60003f05270 */
[----:B----4-:R0:W-:Y:S10]  /*1b40*/  STG.E.64 desc[UR4][R4.64], R2 ;  /* 0x0000000204007986 */ /* 0x0101f4000c101b04 */
[----:B------:R-:W-:Y:S05]  /*1b50*/  @P0 BRA `(.L_x_5) ;  /* 0xfffffffc00d00947 */ /* 0x000fea000383ffff */
[----:B------:R-:W-:Y:S05]  /*1b60*/  EXIT ;  /* 0x000000000000794d */ /* 0x000fea0003800000 */
.L_x_6:
[----:B------:R-:W-:-:S00]  /*1b70*/  BRA `(.L_x_6) ;  /* 0xfffffffc00fc7947 */ /* 0x000fc0000383ffff */
[----:B------:R-:W-:-:S00]  /*1b80*/  NOP ;  /* 0x0000000000007918 */ /* 0x000fc00000000000 */
[----:B------:R-:W-:-:S00]  /*1b90*/  NOP ;  /* 0x0000000000007918 */ /* 0x000fc00000000000 */
[----:B------:R-:W-:-:S00]  /*1ba0*/  NOP ;  /* 0x0000000000007918 */ /* 0x000fc00000000000 */
[----:B------:R-:W-:-:S00]  /*1bb0*/  NOP ;  /* 0x0000000000007918 */ /* 0x000fc00000000000 */
[----:B------:R-:W-:-:S00]  /*1bc0*/  NOP ;  /* 0x0000000000007918 */ /* 0x000fc00000000000 */
[----:B------:R-:W-:-:S00]  /*1bd0*/  NOP ;  /* 0x0000000000007918 */ /* 0x000fc00000000000 */
[----:B------:R-:W-:-:S00]  /*1be0*/  NOP ;  /* 0x0000000000007918 */ /* 0x000fc00000000000 */
[----:B------:R-:W-:-:S00]  /*1bf0*/  NOP ;  /* 0x0000000000007918 */ /* 0x000fc00000000000 */
.L_x_256:


//--------------------- .text._Z13processNoslipPdPKdS1_S1_S1_S1_PKb --------------------------
	.section	.text._Z13processNoslipPdPKdS1_S1_S1_S1_PKb,"ax",@progbits
	.align	128
        .global         _Z13processNoslipPdPKdS1_S1_S1_S1_PKb
        .type           _Z13processNoslipPdPKdS1_S1_S1_S1_PKb,@function
        .size           _Z13processNoslipPdPKdS1_S1_S1_S1_PKb,(.L_x_257 - _Z13processNoslipPdPKdS1_S1_S1_S1_PKb)
        .other          _Z13processNoslipPdPKdS1_S1_S1_S1_PKb,@"STO_CUDA_ENTRY STV_DEFAULT"
_Z13processNoslipPdPKdS1_S1_S1_S1_PKb:
.text._Z13processNoslipPdPKdS1_S1_S1_S1_PKb:
[----:B------:R-:W0:Y:S01]  /*0000*/  LDC R1, c[0x0][0x37c] ;  /* 0x0000df00ff017b82 */ /* 0x000e220000000800 */
[----:B------:R-:W1:Y:S01]  /*0010*/  S2R R8, SR_TID.X ;  /* 0x0000000000087919 */ /* 0x000e620000002100 */
[----:B------:R-:W2:Y:S06]  /*0020*/  LDCU UR6, c[0x0][0x370] ;  /* 0x00006e00ff0677ac */ /* 0x000eac0008000800 */
[----:B------:R-:W-:Y:S01]  /*0030*/  S2UR UR4, SR_CTAID.X ;  /* 0x00000000000479c3 */ /* 0x000fe20000002500 */
[----:B0-----:R-:W-:Y:S01]  /*0040*/  VIADD R1, R1, 0xffffff90 ;  /* 0xffffff9001017836 */ /* 0x001fe20000000000 */
[----:B------:R-:W1:Y:S01]  /*0050*/  S2R R9, SR_TID.Y ;  /* 0x0000000000097919 */ /* 0x000e620000002200 */
[----:B------:R-:W1:Y:S01]  /*0060*/  LDCU UR7, c[0x0][0x360] ;  /* 0x00006c00ff0777ac */ /* 0x000e620008000800 */
[----:B------:R-:W0:Y:S04]  /*0070*/  LDCU UR8, c[0x3][0xc] ;  /* 0x00c00180ff0877ac */ /* 0x000e280008000800 */
[----:B------:R-:W2:Y:S08]  /*0080*/  S2UR UR5, SR_CTAID.Y ;  /* 0x00000000000579c3 */ /* 0x000eb00000002600 */
[----:B------:R-:W3:Y:S01]  /*0090*/  LDC R3, c[0x0][0x364] ;  /* 0x0000d900ff037b82 */ /* 0x000ee20000000800 */
[----:B0-----:R-:W-:Y:S01]  /*00a0*/  IMAD.U32 R0, RZ, RZ, UR8 ;  /* 0x00000008ff007e24 */ /* 0x001fe2000f8e00ff */
[----:B--2---:R-:W-:Y:S01]  /*00b0*/  UIMAD UR4, UR5, UR6, UR4 ;  /* 0x00000006050472a4 */ /* 0x004fe2000f8e0204 */
[----:B-1----:R-:W-:-:S02]  /*00c0*/  IMAD R8, R9, UR7, R8 ;  /* 0x0000000709087c24 */ /* 0x002fc4000f8e0208 */
[----:B------:R-:W-:Y:S02]  /*00d0*/  IMAD.MOV.U32 R9, RZ, RZ, RZ ;  /* 0x000000ffff097224 */ /* 0x000fe400078e00ff */
[----:B---3--:R-:W-:-:S04]  /*00e0*/  IMAD R3, R3, UR7, RZ ;  /* 0x0000000703037c24 */ /* 0x008fc8000f8e02ff */
[----:B------:R-:W-:Y:S01]  /*00f0*/  IMAD.WIDE.U32 R8, R3, UR4, R8 ;  /* 0x0000000403087c25 */ /* 0x000fe2000f8e0008 */
[----:B------:R-:W-:Y:S02]  /*0100*/  SHF.R.S32.HI R3, RZ, 0x1f, R0 ;  /* 0x0000001fff037819 */ /* 0x000fe40000011400 */
[----:B------:R-:W-:-:S04]  /*0110*/  ISETP.GE.U32.AND P0, PT, R8, R0, PT ;  /* 0x000000000800720c */ /* 0x000fc80003f06070 */
[----:B------:R-:W-:-:S13]  /*0120*/  ISETP.GE.U32.AND.EX P0, PT, R9, R3, PT, P0 ;  /* 0x000000030900720c */ /* 0x000fda0003f06100 */
[----:B------:R-:W-:Y:S05]  /*0130*/  @P0 EXIT ;  /* 0x000000000000094d */ /* 0x000fea0003800000 */
[----:B------:R-:W0:Y:S01]  /*0140*/  LDCU.64 UR4, c[0x0][0x3b0] ;  /* 0x00007600ff0477ac */ /* 0x000e220008000a00 */
[----:B------:R-:W1:Y:S01]  /*0150*/  LDC.64 R2, c[0x3][RZ] ;  /* 0x00c00000ff027b82 */ /* 0x000e620000000a00 */
[----:B------:R-:W2:Y:S01]  /*0160*/  LDCU.64 UR6, c[0x0][0x358] ;  /* 0x00006b00ff0677ac */ /* 0x000ea20008000a00 */
[----:B0-----:R-:W-:-:S04]  /*0170*/  IADD3 R6, P0, PT, R8, UR4, RZ ;  /* 0x0000000408067c10 */ /* 0x001fc8000ff1e0ff */
[----:B------:R-:W-:-:S05]  /*0180*/  IADD3.X R7, PT, PT, R9, UR5, RZ, P0, !PT ;  /* 0x0000000509077c10 */ /* 0x000fca00087fe4ff */
[----:B--2---:R0:W2:Y:S01]  /*0190*/  LDG.E.U8 R10, desc[UR6][R6.64] ;  /* 0x00000006060a7981 */ /* 0x0040a2000c1e1100 */
[----:B------:R-:W-:Y:S01]  /*01a0*/  IABS R5, R0 ;  /* 0x0000000000057213 */ /* 0x000fe20000000000 */
[-C--:B-1----:R-:W-:Y:S01]  /*01b0*/  IMAD R11, R3, R2.reuse, RZ ;  /* 0x00000002030b7224 */ /* 0x082fe200078e02ff */
[----:B------:R-:W-:Y:S02]  /*01c0*/  IABS R13, R2 ;  /* 0x00000002000d7213 */ /* 0x000fe40000000000 */
[----:B------:R-:W1:Y:S01]  /*01d0*/  I2F.RP R4, R5 ;  /* 0x0000000500047306 */ /* 0x000e620000209400 */
[----:B------:R-:W-:Y:S02]  /*01e0*/  IABS R18, R8 ;  /* 0x0000000800127213 */ /* 0x000fe40000000000 */
[----:B------:R-:W-:Y:S02]  /*01f0*/  IABS R12, R11 ;  /* 0x0000000b000c7213 */ /* 0x000fe40000000000 */
[----:B------:R-:W-:-:S03]  /*0200*/  ISETP.GE.AND P2, PT, R8, RZ, PT ;  /* 0x000000ff0800720c */ /* 0x000fc60003f46270 */
[----:B------:R-:W3:Y:S08]  /*0210*/  I2F.RP R3, R12 ;  /* 0x0000000c00037306 */ /* 0x000ef00000209400 */
[----:B-1----:R-:W1:Y:S08]  /*0220*/  MUFU.RCP R4, R4 ;  /* 0x0000000400047308 */ /* 0x002e700000001000 */
[----:B---3--:R-:W0:Y:S01]  /*0230*/  MUFU.RCP R3, R3 ;  /* 0x0000000300037308 */ /* 0x008e220000001000 */
[----:B-1----:R-:W-:-:S07]  /*0240*/  IADD3 R14, PT, PT, R4, 0xffffffe, RZ ;  /* 0x0ffffffe040e7810 */ /* 0x002fce0007ffe0ff */
[----:B------:R1:W3:Y:S01]  /*0250*/  F2I.FTZ.U32.TRUNC.NTZ R15, R14 ;  /* 0x0000000e000f7305 */ /* 0x0002e2000021f000 */
[----:B0-----:R-:W-:Y:S01]  /*0260*/  VIADD R6, R3, 0xffffffe ;  /* 0x0ffffffe03067836 */ /* 0x001fe20000000000 */
[----:B------:R-:W-:-:S06]  /*0270*/  IABS R3, R11 ;  /* 0x0000000b00037213 */ /* 0x000fcc0000000000 */
[----:B------:R0:W4:Y:S01]  /*0280*/  F2I.FTZ.U32.TRUNC.NTZ R7, R6 ;  /* 0x0000000600077305 */ /* 0x000122000021f000 */
[----:B-1----:R-:W-:Y:S02]  /*0290*/  HFMA2 R14, -RZ, RZ, 0, 0 ;  /* 0x00000000ff0e7431 */ /* 0x002fe400000001ff */
[----:B---3--:R-:W-:Y:S02]  /*02a0*/  IMAD.MOV R16, RZ, RZ, -R15 ;  /* 0x000000ffff107224 */ /* 0x008fe400078e0a0f */
[----:B0-----:R-:W-:Y:S02]  /*02b0*/  IMAD.MOV.U32 R6, RZ, RZ, RZ ;  /* 0x000000ffff067224 */ /* 0x001fe400078e00ff */
[----:B------:R-:W-:Y:S02]  /*02c0*/  IMAD R17, R16, R5, RZ ;  /* 0x0000000510117224 */ /* 0x000fe400078e02ff */
[----:B------:R-:W0:Y:S01]  /*02d0*/  I2F.RP R16, R13 ;  /* 0x0000000d00107306 */ /* 0x000e220000209400 */
[----:B----4-:R-:W-:-:S02]  /*02e0*/  IMAD.MOV R19, RZ, RZ, -R7 ;  /* 0x000000ffff137224 */ /* 0x010fc400078e0a07 */
[----:B------:R-:W-:-:S04]  /*02f0*/  IMAD.HI.U32 R4, R15, R17, R14 ;  /* 0x000000110f047227 */ /* 0x000fc800078e000e */
[----:B------:R-:W-:Y:S02]  /*0300*/  IMAD R15, R19, R12, RZ ;  /* 0x0000000c130f7224 */ /* 0x000fe400078e02ff */
[----:B------:R-:W-:Y:S02]  /*0310*/  IMAD.MOV R14, RZ, RZ, -R3 ;  /* 0x000000ffff0e7224 */ /* 0x000fe400078e0a03 */
[----:B------:R-:W-:Y:S01]  /*0320*/  IMAD.HI.U32 R15, R7, R15, R6 ;  /* 0x0000000f070f7227 */ /* 0x000fe200078e0006 */
[----:B0-----:R-:W0:Y:S03]  /*0330*/  MUFU.RCP R16, R16 ;  /* 0x0000001000107308 */ /* 0x001e260000001000 */
[----:B------:R-:W-:-:S04]  /*0340*/  IMAD.HI.U32 R6, R4, R18, RZ ;  /* 0x0000001204067227 */ /* 0x000fc800078e00ff */
[----:B------:R-:W-:-:S04]  /*0350*/  IMAD.HI.U32 R3, R15, R18, RZ ;  /* 0x000000120f037227 */ /* 0x000fc800078e00ff */
[----:B------:R-:W-:Y:S02]  /*0360*/  IMAD R3, R3, R14, R18 ;  /* 0x0000000e03037224 */ /* 0x000fe400078e0212 */
[----:B------:R-:W-:-:S03]  /*0370*/  IMAD.MOV R6, RZ, RZ, -R6 ;  /* 0x000000ffff067224 */ /* 0x000fc600078e0a06 */
[----:B------:R-:W-:Y:S01]  /*0380*/  ISETP.GT.U32.AND P0, PT, R12, R3, PT ;  /* 0x000000030c00720c */ /* 0x000fe20003f04070 */
[C---:B------:R-:W-:Y:S02]  /*0390*/  IMAD R18, R5.reuse, R6, R18 ;  /* 0x0000000605127224 */ /* 0x040fe400078e0212 */
[----:B0-----:R-:W-:Y:S01]  /*03a0*/  VIADD R6, R16, 0xffffffe ;  /* 0x0ffffffe10067836 */ /* 0x001fe20000000000 */
[----:B------:R-:W-:Y:S02]  /*03b0*/  LOP3.LUT R16, RZ, R11, RZ, 0x33, !PT ;  /* 0x0000000bff107212 */ /* 0x000fe400078e33ff */
[----:B------:R-:W-:Y:S01]  /*03c0*/  ISETP.GT.U32.AND P1, PT, R5, R18, PT ;  /* 0x000000120500720c */ /* 0x000fe20003f24070 */
[----:B------:R-:W0:Y:S06]  /*03d0*/  F2I.FTZ.U32.TRUNC.NTZ R7, R6 ;  /* 0x0000000600077305 */ /* 0x000e2c000021f000 */
[----:B------:R-:W-:-:S04]  /*03e0*/  @!P0 IADD3 R3, PT, PT, R3, -R12, RZ ;  /* 0x8000000c03038210 */ /* 0x000fc80007ffe0ff */
[----:B------:R-:W-:Y:S02]  /*03f0*/  ISETP.GT.U32.AND P0, PT, R12, R3, PT ;  /* 0x000000030c00720c */ /* 0x000fe40003f04070 */
[----:B------:R-:W-:Y:S01]  /*0400*/  @!P1 IMAD.IADD R18, R18, 0x1, -R5 ;  /* 0x0000000112129824 */ /* 0x000fe200078e0a05 */
[----:B0-----:R-:W-:-:S04]  /*0410*/  IADD3 R6, PT, PT, RZ, -R7, RZ ;  /* 0x80000007ff067210 */ /* 0x001fc80007ffe0ff */
[----:B------:R-:W-:Y:S01]  /*0420*/  ISETP.GT.U32.AND P1, PT, R5, R18, PT ;  /* 0x000000120500720c */ /* 0x000fe20003f24070 */
[----:B------:R-:W-:Y:S01]  /*0430*/  IMAD R19, R6, R13, RZ ;  /* 0x0000000d06137224 */ /* 0x000fe200078e02ff */
[----:B------:R-:W-:-:S04]  /*0440*/  MOV R6, RZ ;  /* 0x000000ff00067202 */ /* 0x000fc80000000f00 */
[----:B------:R-:W-:Y:S01]  /*0450*/  @!P0 IMAD.IADD R3, R3, 0x1, -R12 ;  /* 0x0000000103038824 */ /* 0x000fe200078e0a0c */
[----:B------:R-:W-:Y:S01]  /*0460*/  ISETP.NE.AND P0, PT, R11, RZ, PT ;  /* 0x000000ff0b00720c */ /* 0x000fe20003f05270 */
[----:B------:R-:W-:-:S03]  /*0470*/  IMAD.HI.U32 R6, R7, R19, R6 ;  /* 0x0000001307067227 */ /* 0x000fc600078e0006 */
[----:B------:R-:W-:Y:S01]  /*0480*/  P2R R21, PR, RZ, 0x1 ;  /* 0x00000001ff157803 */ /* 0x000fe20000000000 */
[----:B------:R-:W-:Y:S02]  /*0490*/  @!P2 IMAD.MOV R3, RZ, RZ, -R3 ;  /* 0x000000ffff03a224 */ /* 0x000fe400078e0a03 */
[----:B------:R-:W-:Y:S01]  /*04a0*/  @!P1 IMAD.IADD R18, R18, 0x1, -R5 ;  /* 0x0000000112129824 */ /* 0x000fe200078e0a05 */
[----:B------:R-:W-:Y:S02]  /*04b0*/  ISETP.NE.AND P1, PT, R0, RZ, PT ;  /* 0x000000ff0000720c */ /* 0x000fe40003f25270 */
[----:B------:R-:W-:Y:S01]  /*04c0*/  SEL R17, R16, R3, !P0 ;  /* 0x0000000310117207 */ /* 0x000fe20004000000 */
[----:B------:R-:W-:Y:S01]  /*04d0*/  @!P2 IMAD.MOV R18, RZ, RZ, -R18 ;  /* 0x000000ffff12a224 */ /* 0x000fe200078e0a12 */
[----:B------:R-:W-:Y:S02]  /*04e0*/  LOP3.LUT R3, RZ, R0, RZ, 0x33, !PT ;  /* 0x00000000ff037212 */ /* 0x000fe400078e33ff */
[----:B------:R-:W-:-:S02]  /*04f0*/  IABS R22, R17 ;  /* 0x0000001100167213 */ /* 0x000fc40000000000 */
[----:B------:R-:W-:Y:S02]  /*0500*/  SEL R20, R3, R18, !P1 ;  /* 0x0000001203147207 */ /* 0x000fe40004800000 */
[----:B------:R-:W-:Y:S01]  /*0510*/  ISETP.NE.AND P0, PT, R2, RZ, PT ;  /* 0x000000ff0200720c */ /* 0x000fe20003f05270 */
[----:B------:R-:W-:Y:S01]  /*0520*/  IMAD.MOV.U32 R18, RZ, RZ, R22 ;  /* 0x000000ffff127224 */ /* 0x000fe200078e0016 */
[----:B------:R-:W-:Y:S02]  /*0530*/  IABS R22, R20 ;  /* 0x0000001400167213 */ /* 0x000fe40000000000 */
[----:B------:R-:W-:Y:S01]  /*0540*/  LOP3.LUT R11, R20, R11, RZ, 0x3c, !PT ;  /* 0x0000000b140b7212 */ /* 0x000fe200078e3cff */
[----:B------:R-:W-:-:S04]  /*0550*/  IMAD.HI.U32 R6, R6, R18, RZ ;  /* 0x0000001206067227 */ /* 0x000fc800078e00ff */
[----:B------:R-:W-:Y:S02]  /*0560*/  IMAD.MOV R7, RZ, RZ, -R6 ;  /* 0x000000ffff077224 */ /* 0x000fe400078e0a06 */
[----:B------:R-:W-:-:S04]  /*0570*/  IMAD.HI.U32 R15, R15, R22, RZ ;  /* 0x000000160f0f7227 */ /* 0x000fc800078e00ff */
[----:B------:R-:W-:Y:S02]  /*0580*/  IMAD R18, R13, R7, R18 ;  /* 0x000000070d127224 */ /* 0x000fe400078e0212 */
[----:B------:R-:W-:-:S03]  /*0590*/  IMAD R7, R15, R14, R22 ;  /* 0x0000000e0f077224 */ /* 0x000fc600078e0216 */
[----:B------:R-:W-:Y:S02]  /*05a0*/  ISETP.GT.U32.AND P5, PT, R13, R18, PT ;  /* 0x000000120d00720c */ /* 0x000fe40003fa4070 */
[----:B------:R-:W-:-:S11]  /*05b0*/  ISETP.GT.U32.AND P2, PT, R12, R7, PT ;  /* 0x000000070c00720c */ /* 0x000fd60003f44070 */
[----:B------:R-:W-:Y:S02]  /*05c0*/  @!P5 IMAD.IADD R18, R18, 0x1, -R13 ;  /* 0x000000011212d824 */ /* 0x000fe400078e0a0d */
[-C--:B------:R-:W-:Y:S01]  /*05d0*/  @!P2 IADD3 R7, PT, PT, R7, -R12.reuse, RZ ;  /* 0x8000000c0707a210 */ /* 0x080fe20007ffe0ff */
[----:B------:R-:W-:Y:S02]  /*05e0*/  @!P5 VIADD R6, R6, 0x1 ;  /* 0x000000010606d836 */ /* 0x000fe40000000000 */
[----:B------:R-:W-:Y:S02]  /*05f0*/  ISETP.GE.U32.AND P3, PT, R18, R13, PT ;  /* 0x0000000d1200720c */ /* 0x000fe40003f66070 */
[----:B------:R-:W-:Y:S02]  /*0600*/  ISETP.GE.U32.AND P5, PT, R7, R12, PT ;  /* 0x0000000c0700720c */ /* 0x000fe40003fa6070 */
[----:B------:R-:W-:Y:S02]  /*0610*/  P2R R7, PR, RZ, 0x1 ;  /* 0x00000001ff077803 */ /* 0x000fe40000000000 */
[----:B------:R-:W-:-:S02]  /*0620*/  ISETP.NE.AND P0, PT, R21, RZ, PT ;  /* 0x000000ff1500720c */ /* 0x000fc40003f05270 */
[----:B--2---:R-:W-:Y:S02]  /*0630*/  ISETP.NE.AND P6, PT, R10, RZ, PT ;  /* 0x000000ff0a00720c */ /* 0x004fe40003fc5270 */
[----:B------:R-:W-:-:S04]  /*0640*/  LOP3.LUT R10, R17, R2, RZ, 0x3c, !PT ;  /* 0x00000002110a7212 */ /* 0x000fc800078e3cff */
[----:B------:R-:W-:-:S07]  /*0650*/  ISETP.GE.AND P4, PT, R10, RZ, PT ;  /* 0x000000ff0a00720c */ /* 0x000fce0003f86270 */
[----:B------:R-:W-:Y:S06]  /*0660*/  @!P6 EXIT ;  /* 0x000000000000e94d */ /* 0x000fec0003800000 */
[----:B------:R-:W0:Y:S01]  /*0670*/  LDCU UR5, c[0x3][0x10] ;  /* 0x00c00200ff0577ac */ /* 0x000e220008000800 */
[----:B------:R-:W-:Y:S01]  /*0680*/  ISETP.NE.AND P6, PT, R2, RZ, PT ;  /* 0x000000ff0200720c */ /* 0x000fe20003fc5270 */
[----:B------:R-:W-:Y:S01]  /*0690*/  @!P2 VIADD R15, R15, 0x1 ;  /* 0x000000010f0fa836 */ /* 0x000fe20000000000 */
[----:B------:R-:W-:Y:S01]  /*06a0*/  ISETP.GE.AND P2, PT, R11, RZ, PT ;  /* 0x000000ff0b00720c */ /* 0x000fe20003f46270 */
[----:B------:R-:W-:-:S03]  /*06b0*/  @P3 VIADD R6, R6, 0x1 ;  /* 0x0000000106063836 */ /* 0x000fc60000000000 */
[----:B------:R-:W-:Y:S01]  /*06c0*/  @P5 IADD3 R15, PT, PT, R15, 0x1, RZ ;  /* 0x000000010f0f5810 */ /* 0x000fe20007ffe0ff */
[----:B------:R-:W-:-:S06]  /*06d0*/  @!P4 IMAD.MOV R6, RZ, RZ, -R6 ;  /* 0x000000ffff06c224 */ /* 0x000fcc00078e0a06 */
[----:B------:R-:W-:Y:S02]  /*06e0*/  @!P6 LOP3.LUT R6, RZ, R2, RZ, 0x33, !PT ;  /* 0x00000002ff06e212 */ /* 0x000fe400078e33ff */
[----:B------:R-:W-:Y:S01]  /*06f0*/  @!P2 IMAD.MOV R15, RZ, RZ, -R15 ;  /* 0x000000ffff0fa224 */ /* 0x000fe200078e0a0f */
[----:B0-----:R-:W-:Y:S02]  /*0700*/  UISETP.GE.AND UP0, UPT, UR5, 0x1, UPT ;  /* 0x000000010500788c */ /* 0x001fe4000bf06270 */
[----:B------:R-:W-:Y:S02]  /*0710*/  IMAD.MOV R11, RZ, RZ, -R6 ;  /* 0x000000ffff0b7224 */ /* 0x000fe400078e0a06 */
[----:B------:R-:W-:Y:S02]  /*0720*/  SEL R7, R16, R15, !P0 ;  /* 0x0000000f10077207 */ /* 0x000fe40004000000 */
[----:B------:R-:W-:-:S03]  /*0730*/  IMAD R11, R2, R11, R17 ;  /* 0x0000000b020b7224 */ /* 0x000fc600078e0211 */
[----:B------:R-:W-:Y:S05]  /*0740*/  BRA.U !UP0, `(.L_x_7) ;  /* 0x0000000908607547 */ /* 0x000fea000b800000 */
[----:B------:R-:W-:Y:S01]  /*0750*/  UISETP.GE.U32.AND UP1, UPT, UR5, 0x4, UPT ;  /* 0x000000040500788c */ /* 0x000fe2000bf26070 */
[----:B------:R-:W-:Y:S01]  /*0760*/  HFMA2 R10, -RZ, RZ, 0, 0 ;  /* 0x00000000ff0a7431 */ /* 0x000fe200000001ff */
[----:B------:R-:W-:-:S04]  /*0770*/  ULOP3.LUT UR4, UR5, 0x3, URZ, 0xc0, !UPT ;  /* 0x0000000305047892 */ /* 0x000fc8000f8ec0ff */
[----:B------:R-:W-:-:S03]  /*0780*/  UISETP.NE.AND UP0, UPT, UR4, URZ, UPT ;  /* 0x000000ff0400728c */ /* 0x000fc6000bf05270 */
[----:B------:R-:W-:Y:S08]  /*0790*/  BRA.U !UP1, `(.L_x_8) ;  /* 0x0000000509b07547 */ /* 0x000ff0000b800000 */
[----:B------:R-:W0:Y:S01]  /*07a0*/  LDC R0, c[0x3][0xc] ;  /* 0x00c00300ff007b82 */ /* 0x000e220000000800 */
[----:B------:R-:W-:Y:S01]  /*07b0*/  ULOP3.LUT UR5, UR5, 0x7ffffffc, URZ, 0xc0, !UPT ;  /* 0x7ffffffc05057892 */ /* 0x000fe2000f8ec0ff */
[----:B------:R-:W-:Y:S01]  /*07c0*/  VIADD R12, R1, 0x8 ;  /* 0x00000008010c7836 */ /* 0x000fe20000000000 */
[----:B------:R-:W1:Y:S04]  /*07d0*/  LDCU.64 UR20, c[0x3][URZ] ;  /* 0x00c00000ff1477ac */ /* 0x000e680008000a00 */
[----:B------:R-:W-:Y:S01]  /*07e0*/  IMAD.U32 R10, RZ, RZ, UR5 ;  /* 0x00000005ff0a7e24 */ /* 0x000fe2000f8e00ff */
[----:B------:R-:W-:Y:S01]  /*07f0*/  UIADD3 UR8, UPT, UPT, -UR5, URZ, URZ ;  /* 0x000000ff05087290 */ /* 0x000fe2000fffe1ff */
[----:B------:R-:W-:Y:S01]  /*0800*/  UMOV UR19, 0xf8 ;  /* 0x000000f800137882 */ /* 0x000fe20000000000 */
[----:B------:R-:W-:Y:S01]  /*0810*/  UMOV UR18, 0x164 ;  /* 0x0000016400127882 */ /* 0x000fe20000000000 */
[----:B------:R-:W-:-:S09]  /*0820*/  UMOV UR17, 0x1d0 ;  /* 0x000001d000117882 */ /* 0x000fd20000000000 */
.L_x_9:
[----:B0-----:R-:W-:Y:S01]  /*0830*/  IABS R13, R0 ;  /* 0x00000000000d7213 */ /* 0x001fe20000000000 */
[----:B------:R-:W0:Y:S03]  /*0840*/  LDCU UR10, c[0x3][UR17+-0x8] ;  /* 0x00ffff00110a77ac */ /* 0x000e260008000800 */
[----:B------:R-:W2:Y:S01]  /*0850*/  I2F.RP R14, R13 ;  /* 0x0000000d000e7306 */ /* 0x000ea20000209400 */
[----:B------:R-:W3:Y:S01]  /*0860*/  LDCU UR9, c[0x3][UR18+-0x8] ;  /* 0x00ffff00120977ac */ /* 0x000ee20008000800 */
[----:B------:R-:W4:Y:S01]  /*0870*/  LDCU UR5, c[0x3][UR19+-0x8] ;  /* 0x00ffff00130577ac */ /* 0x000f220008000800 */
[----:B------:R-:W5:Y:S01]  /*0880*/  LDCU UR11, c[0x3][UR18+-0x4] ;  /* 0x00ffff80120b77ac */ /* 0x000f620008000800 */
[----:B------:R-:W5:Y:S04]  /*0890*/  LDCU UR12, c[0x3][UR17+-0x4] ;  /* 0x00ffff80110c77ac */ /* 0x000f680008000800 */
[----:B--2---:R-:W2:Y:S01]  /*08a0*/  MUFU.RCP R14, R14 ;  /* 0x0000000e000e7308 */ /* 0x004ea20000001000 */
[----:B0-----:R-:W-:Y:S01]  /*08b0*/  IADD3 R3, PT, PT, R7, -UR10, RZ ;  /* 0x8000000a07037c10 */ /* 0x001fe2000fffe0ff */
[----:B------:R-:W0:Y:S01]  /*08c0*/  LDCU UR13, c[0x3][UR18] ;  /* 0x00c00000120d77ac */ /* 0x000e220008000800 */
[----:B---3--:R-:W-:Y:S01]  /*08d0*/  VIADD R2, R6, -UR9 ;  /* 0x8000000906027c36 */ /* 0x008fe20008000000 */
[----:B------:R-:W3:Y:S03]  /*08e0*/  LDCU UR14, c[0x3][UR17] ;  /* 0x00c00000110e77ac */ /* 0x000ee60008000800 */
[----:B-1----:R-:W-:Y:S01]  /*08f0*/  IMAD R2, R3, UR21, R2 ;  /* 0x0000001503027c24 */ /* 0x002fe2000f8e0202 */
[----:B----4-:R-:W-:Y:S01]  /*0900*/  IADD3 R15, PT, PT, R11, -UR5, R0 ;  /* 0x800000050b0f7c10 */ /* 0x010fe2000fffe000 */
[----:B------:R-:W1:Y:S01]  /*0910*/  LDCU UR15, c[0x3][UR18+0x4] ;  /* 0x00c00080120f77ac */ /* 0x000e620008000800 */
[----:B------:R-:W4:Y:S01]  /*0920*/  LDCU UR16, c[0x3][UR17+0x4] ;  /* 0x00c00080111077ac */ /* 0x000f220008000800 */
[----:B-----5:R-:W-:Y:S01]  /*0930*/  VIADD R16, R7, -UR12 ;  /* 0x8000000c07107c36 */ /* 0x020fe20008000000 */
[----:B------:R-:W5:Y:S01]  /*0940*/  LDCU UR9, c[0x3][UR19+-0x4] ;  /* 0x00ffff80130977ac */ /* 0x000f620008000800 */
[----:B--2---:R-:W-:Y:S01]  /*0950*/  VIADD R3, R14, 0xffffffe ;  /* 0x0ffffffe0e037836 */ /* 0x004fe20000000000 */
[----:B0-----:R-:W-:Y:S01]  /*0960*/  IADD3 R17, PT, PT, R6, -UR13, RZ ;  /* 0x8000000d06117c10 */ /* 0x001fe2000fffe0ff */
[----:B------:R-:W-:Y:S01]  /*0970*/  IMAD R14, R2, UR20, R15 ;  /* 0x00000014020e7c24 */ /* 0x000fe2000f8e020f */
[----:B------:R-:W0:Y:S01]  /*0980*/  LDCU UR5, c[0x3][UR19] ;  /* 0x00c00000130577ac */ /* 0x000e220008000800 */
[----:B------:R-:W-:-:S02]  /*0990*/  VIADD R15, R6, -UR11 ;  /* 0x8000000b060f7c36 */ /* 0x000fc40008000000 */
[----:B------:R-:W2:Y:S01]  /*09a0*/  F2I.FTZ.U32.TRUNC.NTZ R3, R3 ;  /* 0x0000000300037305 */ /* 0x000ea2000021f000 */
[----:B------:R-:W2:Y:S01]  /*09b0*/  LDCU UR10, c[0x3][UR19+0x4] ;  /* 0x00c00080130a77ac */ /* 0x000ea20008000800 */
[----:B------:R-:W-:Y:S01]  /*09c0*/  IABS R2, R14 ;  /* 0x0000000e00027213 */ /* 0x000fe20000000000 */
[C---:B---3--:R-:W-:Y:S02]  /*09d0*/  VIADD R18, R7.reuse, -UR14 ;  /* 0x8000000e07127c36 */ /* 0x048fe40008000000 */
[----:B-1----:R-:W-:Y:S01]  /*09e0*/  VIADD R19, R6, -UR15 ;  /* 0x8000000f06137c36 */ /* 0x002fe20008000000 */
[----:B------:R-:W-:Y:S01]  /*09f0*/  UIADD3 UR8, UPT, UPT, UR8, 0x4, URZ ;  /* 0x0000000408087890 */ /* 0x000fe2000fffe0ff */
[----:B----4-:R-:W-:Y:S01]  /*0a00*/  VIADD R20, R7, -UR16 ;  /* 0x8000001007147c36 */ /* 0x010fe20008000000 */
[----:B------:R-:W-:Y:S01]  /*0a10*/  UIADD3 UR19, UPT, UPT, UR19, 0x10, URZ ;  /* 0x0000001013137890 */ /* 0x000fe2000fffe0ff */
[----:B------:R-:W-:Y:S01]  /*0a20*/  IMAD.HI.U32 R4, R4, R2, RZ ;  /* 0x0000000204047227 */ /* 0x000fe200078e00ff */
[----:B------:R-:W-:-:S02]  /*0a30*/  UISETP.NE.AND UP1, UPT, UR8, URZ, UPT ;  /* 0x000000ff0800728c */ /* 0x000fc4000bf25270 */
[----:B------:R-:W-:Y:S01]  /*0a40*/  UIADD3 UR18, UPT, UPT, UR18, 0x10, URZ ;  /* 0x0000001012127890 */ /* 0x000fe2000fffe0ff */
[----:B------:R-:W-:Y:S01]  /*0a50*/  IMAD R15, R16, UR21, R15 ;  /* 0x00000015100f7c24 */ /* 0x000fe2000f8e020f */
[----:B------:R-:W-:Y:S01]  /*0a60*/  UIADD3 UR17, UPT, UPT, UR17, 0x10, URZ ;  /* 0x0000001011117890 */ /* 0x000fe2000fffe0ff */
[----:B------:R-:W-:Y:S01]  /*0a70*/  IMAD R16, R18, UR21, R17 ;  /* 0x0000001512107c24 */ /* 0x000fe2000f8e0211 */
[C-C-:B-----5:R-:W-:Y:S01]  /*0a80*/  IADD3 R18, PT, PT, R11.reuse, -UR9, R0.reuse ;  /* 0x800000090b127c10 */ /* 0x160fe2000fffe000 */
[----:B------:R-:W-:Y:S01]  /*0a90*/  IMAD R19, R20, UR21, R19 ;  /* 0x0000001514137c24 */ /* 0x000fe2000f8e0213 */
[C---:B0-----:R-:W-:Y:S01]  /*0aa0*/  IADD3 R17, PT, PT, R11.reuse, -UR5, R0 ;  /* 0x800000050b117c10 */ /* 0x041fe2000fffe000 */
[----:B------:R-:W-:Y:S01]  /*0ab0*/  IMAD.MOV R20, RZ, RZ, -R4 ;  /* 0x000000ffff147224 */ /* 0x000fe200078e0a04 */
[----:B--2---:R-:W-:Y:S01]  /*0ac0*/  IADD3 R4, PT, PT, R11, -UR10, R0 ;  /* 0x8000000a0b047c10 */ /* 0x004fe2000fffe000 */
[----:B------:R-:W-:Y:S01]  /*0ad0*/  IMAD R15, R15, UR20, R18 ;  /* 0x000000140f0f7c24 */ /* 0x000fe2000f8e0212 */
[----:B------:R-:W-:Y:S01]  /*0ae0*/  IADD3 R22, PT, PT, RZ, -R3, RZ ;  /* 0x80000003ff167210 */ /* 0x000fe20007ffe0ff */
[----:B------:R-:W-:-:S02]  /*0af0*/  IMAD R16, R16, UR20, R17 ;  /* 0x0000001410107c24 */ /* 0x000fc4000f8e0211 */
[----:B------:R-:W-:Y:S01]  /*0b00*/  IMAD R18, R13, R20, R2 ;  /* 0x000000140d127224 */ /* 0x000fe200078e0202 */
[----:B------:R-:W-:Y:S01]  /*0b10*/  IABS R20, R15 ;  /* 0x0000000f00147213 */ /* 0x000fe20000000000 */
[----:B------:R-:W-:Y:S01]  /*0b20*/  IMAD R17, R19, UR20, R4 ;  /* 0x0000001413117c24 */ /* 0x000fe2000f8e0204 */
[----:B------:R-:W-:Y:S01]  /*0b30*/  IABS R21, R16 ;  /* 0x0000001000157213 */ /* 0x000fe20000000000 */
[----:B------:R-:W-:Y:S01]  /*0b40*/  IMAD R19, R22, R13, RZ ;  /* 0x0000000d16137224 */ /* 0x000fe200078e02ff */
[----:B------:R-:W-:Y:S01]  /*0b50*/  ISETP.GT.U32.AND P0, PT, R5, R18, PT ;  /* 0x000000120500720c */ /* 0x000fe20003f04070 */
[----:B------:R-:W-:Y:S01]  /*0b60*/  IMAD.MOV.U32 R2, RZ, RZ, RZ ;  /* 0x000000ffff027224 */ /* 0x000fe200078e00ff */
[----:B------:R-:W-:Y:S02]  /*0b70*/  IABS R23, R17 ;  /* 0x0000001100177213 */ /* 0x000fe40000000000 */
[----:B------:R-:W-:Y:S01]  /*0b80*/  ISETP.GE.AND P3, PT, R16, RZ, PT ;  /* 0x000000ff1000720c */ /* 0x000fe20003f66270 */
[----:B------:R-:W-:-:S06]  /*0b90*/  IMAD.HI.U32 R4, R3, R19, R2 ;  /* 0x0000001303047227 */ /* 0x000fcc00078e0002 */
[----:B------:R-:W-:-:S04]  /*0ba0*/  IMAD.HI.U32 R2, R4, R20, RZ ;  /* 0x0000001404027227 */ /* 0x000fc800078e00ff */
[----:B------:R-:W-:Y:S01]  /*0bb0*/  IMAD.HI.U32 R3, R4, R21, RZ ;  /* 0x0000001504037227 */ /* 0x000fe200078e00ff */
[----:B------:R-:W-:-:S03]  /*0bc0*/  IADD3 R2, PT, PT, -R2, RZ, RZ ;  /* 0x000000ff02027210 */ /* 0x000fc60007ffe1ff */
[----:B------:R-:W-:-:S04]  /*0bd0*/  IMAD.HI.U32 R19, R4, R23, RZ ;  /* 0x0000001704137227 */ /* 0x000fc800078e00ff */
[----:B------:R-:W-:Y:S02]  /*0be0*/  @!P0 IMAD.IADD R18, R18, 0x1, -R13 ;  /* 0x0000000112128824 */ /* 0x000fe400078e0a0d */
[----:B------:R-:W-:Y:S01]  /*0bf0*/  IMAD.MOV R22, RZ, RZ, -R3 ;  /* 0x000000ffff167224 */ /* 0x000fe200078e0a03 */
[----:B------:R-:W-:Y:S01]  /*0c00*/  LOP3.LUT R3, RZ, R0, RZ, 0x33, !PT ;  /* 0x00000000ff037212 */ /* 0x000fe200078e33ff */
[----:B------:R-:W-:Y:S01]  /*0c10*/  IMAD.MOV R24, RZ, RZ, -R19 ;  /* 0x000000ffff187224 */ /* 0x000fe200078e0a13 */
[----:B------:R-:W-:Y:S01]  /*0c20*/  ISETP.GT.U32.AND P4, PT, R5, R18, PT ;  /* 0x000000120500720c */ /* 0x000fe20003f84070 */
[C---:B------:R-:W-:Y:S02]  /*0c30*/  IMAD R2, R13.reuse, R2, R20 ;  /* 0x000000020d027224 */ /* 0x040fe400078e0214 */
[----:B------:R-:W-:Y:S02]  /*0c40*/  IMAD R20, R13, R22, R21 ;  /* 0x000000160d147224 */ /* 0x000fe400078e0215 */
[----:B------:R-:W-:-:S02]  /*0c50*/  IMAD.MOV.U32 R5, RZ, RZ, R13 ;  /* 0x000000ffff057224 */ /* 0x000fc400078e000d */
[----:B------:R-:W-:-:S03]  /*0c60*/  IMAD R22, R13, R24, R23 ;  /* 0x000000180d167224 */ /* 0x000fc600078e0217 */
[C---:B------:R-:W-:Y:S02]  /*0c70*/  ISETP.GT.U32.AND P0, PT, R5.reuse, R2, PT ;  /* 0x000000020500720c */ /* 0x040fe40003f04070 */
[C---:B------:R-:W-:Y:S01]  /*0c80*/  ISETP.GT.U32.AND P1, PT, R5.reuse, R20, PT ;  /* 0x000000140500720c */ /* 0x040fe20003f24070 */
[----:B------:R-:W-:Y:S01]  /*0c90*/  @!P4 IMAD.IADD R18, R18, 0x1, -R13 ;  /* 0x000000011212c824 */ /* 0x000fe200078e0a0d */
[----:B------:R-:W-:Y:S02]  /*0ca0*/  ISETP.GT.U32.AND P2, PT, R5, R22, PT ;  /* 0x000000160500720c */ /* 0x000fe40003f44070 */
[----:B------:R-:W-:-:S07]  /*0cb0*/  ISETP.GE.AND P4, PT, R17, RZ, PT ;  /* 0x000000ff1100720c */ /* 0x000fce0003f86270 */
[----:B------:R-:W-:Y:S02]  /*0cc0*/  @!P0 IADD3 R2, PT, PT, R2, -R13, RZ ;  /* 0x8000000d02028210 */ /* 0x000fe40007ffe0ff */
[--C-:B------:R-:W-:Y:S01]  /*0cd0*/  @!P1 IMAD.IADD R20, R20, 0x1, -R13.reuse ;  /* 0x0000000114149824 */ /* 0x100fe200078e0a0d */
[----:B------:R-:W-:Y:S01]  /*0ce0*/  ISETP.GE.AND P0, PT, R14, RZ, PT ;  /* 0x000000ff0e00720c */ /* 0x000fe20003f06270 */
[----:B------:R-:W-:Y:S01]  /*0cf0*/  @!P2 IMAD.IADD R22, R22, 0x1, -R13 ;  /* 0x000000011616a824 */ /* 0x000fe200078e0a0d */
[C---:B------:R-:W-:Y:S02]  /*0d00*/  ISETP.GT.U32.AND P1, PT, R5.reuse, R2, PT ;  /* 0x000000020500720c */ /* 0x040fe40003f24070 */
[C---:B------:R-:W-:Y:S02]  /*0d10*/  ISETP.GT.U32.AND P5, PT, R5.reuse, R20, PT ;  /* 0x000000140500720c */ /* 0x040fe40003fa4070 */
[----:B------:R-:W-:Y:S02]  /*0d20*/  ISETP.GT.U32.AND P6, PT, R5, R22, PT ;  /* 0x000000160500720c */ /* 0x000fe40003fc4070 */
[----:B------:R-:W-:-:S05]  /*0d30*/  ISETP.GE.AND P2, PT, R15, RZ, PT ;  /* 0x000000ff0f00720c */ /* 0x000fca0003f46270 */
[----:B------:R-:W-:Y:S02]  /*0d40*/  @!P0 IADD3 R18, PT, PT, -R18, RZ, RZ ;  /* 0x000000ff12128210 */ /* 0x000fe40007ffe1ff */
[----:B------:R-:W-:Y:S02]  /*0d50*/  @!P1 IADD3 R2, PT, PT, R2, -R13, RZ ;  /* 0x8000000d02029210 */ /* 0x000fe40007ffe0ff */
[--C-:B------:R-:W-:Y:S01]  /*0d60*/  @!P5 IMAD.IADD R20, R20, 0x1, -R13.reuse ;  /* 0x000000011414d824 */ /* 0x100fe200078e0a0d */
[----:B------:R-:W-:Y:S01]  /*0d70*/  ISETP.NE.AND P1, PT, R0, RZ, PT ;  /* 0x000000ff0000720c */ /* 0x000fe20003f25270 */
[----:B------:R-:W-:Y:S02]  /*0d80*/  @!P6 IMAD.IADD R22, R22, 0x1, -R13 ;  /* 0x000000011616e824 */ /* 0x000fe400078e0a0d */
[----:B------:R-:W-:Y:S01]  /*0d90*/  @!P2 IMAD.MOV R2, RZ, RZ, -R2 ;  /* 0x000000ffff02a224 */ /* 0x000fe200078e0a02 */
[----:B------:R-:W-:Y:S01]  /*0da0*/  SEL R13, R3, R18, !P1 ;  /* 0x00000012030d7207 */ /* 0x000fe20004800000 */
[----:B------:R-:W-:Y:S01]  /*0db0*/  @!P3 IMAD.MOV R20, RZ, RZ, -R20 ;  /* 0x000000ffff14b224 */ /* 0x000fe200078e0a14 */
[----:B------:R-:W-:-:S02]  /*0dc0*/  @!P4 IADD3 R22, PT, PT, -R22, RZ, RZ ;  /* 0x000000ff1616c210 */ /* 0x000fc40007ffe1ff */
[C---:B------:R-:W-:Y:S01]  /*0dd0*/  SEL R15, R3.reuse, R2, !P1 ;  /* 0x00000002030f7207 */ /* 0x040fe20004800000 */
[----:B------:R-:W-:Y:S01]  /*0de0*/  STL [R12+-0x8], R13 ;  /* 0xfffff80d0c007387 */ /* 0x000fe20000100800 */
[C---:B------:R-:W-:Y:S02]  /*0df0*/  SEL R17, R3.reuse, R20, !P1 ;  /* 0x0000001403117207 */ /* 0x040fe40004800000 */
[----:B------:R-:W-:Y:S01]  /*0e00*/  SEL R19, R3, R22, !P1 ;  /* 0x0000001603137207 */ /* 0x000fe20004800000 */
[----:B------:R-:W-:Y:S04]  /*0e10*/  STL [R12+-0x4], R15 ;  /* 0xfffffc0f0c007387 */ /* 0x000fe80000100800 */
[----:B------:R-:W-:Y:S04]  /*0e20*/  STL [R12], R17 ;  /* 0x000000110c007387 */ /* 0x000fe80000100800 */
[----:B------:R0:W-:Y:S02]  /*0e30*/  STL [R12+0x4], R19 ;  /* 0x000004130c007387 */ /* 0x0001e40000100800 */
[----:B0-----:R-:W-:Y:S01]  /*0e40*/  VIADD R12, R12, 0x10 ;  /* 0x000000100c0c7836 */ /* 0x001fe20000000000 */
[----:B------:R-:W-:Y:S06]  /*0e50*/  BRA.U UP1, `(.L_x_9) ;  /* 0xfffffff901747547 */ /* 0x000fec000b83ffff */
.L_x_8:
[----:B------:R-:W-:Y:S05]  /*0e60*/  BRA.U !UP0, `(.L_x_7) ;  /* 0x0000000108987547 */ /* 0x000fea000b800000 */
[----:B------:R-:W0:Y:S01]  /*0e70*/  LDC R0, c[0x3][0xc] ;  /* 0x00c00300ff007b82 */ /* 0x000e220000000800 */
[----:B------:R-:W-:Y:S02]  /*0e80*/  HFMA2 R15, -RZ, RZ, 0, 2.07424163818359375e-05 ;  /* 0x0000015cff0f7431 */ /* 0x000fe400000001ff */
[----:B------:R-:W-:Y:S01]  /*0e90*/  IMAD.MOV.U32 R13, RZ, RZ, 0x1c8 ;  /* 0x000001c8ff0d7424 */ /* 0x000fe200078e00ff */
[----:B------:R-:W1:Y:S01]  /*0ea0*/  LDCU.64 UR16, c[0x3][URZ] ;  /* 0x00c00000ff1077ac */ /* 0x000e620008000a00 */
[----:B------:R-:W-:Y:S02]  /*0eb0*/  IMAD.MOV.U32 R17, RZ, RZ, 0xf0 ;  /* 0x000000f0ff117424 */ /* 0x000fe400078e00ff */
[C---:B------:R-:W-:Y:S01]  /*0ec0*/  IMAD R2, R10.reuse, 0x4, R13 ;  /* 0x000000040a027824 */ /* 0x040fe200078e020d */
[----:B------:R-:W-:Y:S01]  /*0ed0*/  UIADD3 UR4, UPT, UPT, -UR4, URZ, URZ ;  /* 0x000000ff04047290 */ /* 0x000fe2000fffe1ff */
[C---:B------:R-:W-:Y:S02]  /*0ee0*/  IMAD R13, R10.reuse, 0x4, R17 ;  /* 0x000000040a0d7824 */ /* 0x040fe400078e0211 */
[----:B------:R-:W-:-:S02]  /*0ef0*/  IMAD R12, R10, 0x4, R15 ;  /* 0x000000040a0c7824 */ /* 0x000fc400078e020f */
[----:B------:R-:W-:-:S07]  /*0f00*/  IMAD R10, R10, 0x4, R1 ;  /* 0x000000040a0a7824 */ /* 0x000fce00078e0201 */
.L_x_10:
[----:B------:R2:W3:Y:S01]  /*0f10*/  LDC R16, c[0x3][R2] ;  /* 0x00c0000002107b82 */ /* 0x0004e20000000800 */
[----:B0-----:R-:W-:Y:S01]  /*0f20*/  IABS R19, R0 ;  /* 0x0000000000137213 */ /* 0x001fe20000000000 */
[----:B------:R-:W-:-:S04]  /*0f30*/  UIADD3 UR4, UPT, UPT, UR4, 0x1, URZ ;  /* 0x0000000104047890 */ /* 0x000fc8000fffe0ff */
[----:B------:R-:W-:Y:S02]  /*0f40*/  UISETP.NE.AND UP0, UPT, UR4, URZ, UPT ;  /* 0x000000ff0400728c */ /* 0x000fe4000bf05270 */
[----:B------:R0:W4:Y:S01]  /*0f50*/  LDC R15, c[0x3][R12] ;  /* 0x00c000000c0f7b82 */ /* 0x0001220000000800 */
[----:B--2---:R-:W-:-:S07]  /*0f60*/  IADD3 R2, PT, PT, R2, 0x4, RZ ;  /* 0x0000000402027810 */ /* 0x004fce0007ffe0ff */
[----:B------:R2:W5:Y:S01]  /*0f70*/  LDC R14, c[0x3][R13] ;  /* 0x00c000000d0e7b82 */ /* 0x0005620000000800 */
[----:B0-----:R-:W-:Y:S01]  /*0f80*/  VIADD R12, R12, 0x4 ;  /* 0x000000040c0c7836 */ /* 0x001fe20000000000 */
[----:B---3--:R-:W-:Y:S01]  /*0f90*/  IADD3 R16, PT, PT, R7, -R16, RZ ;  /* 0x8000001007107210 */ /* 0x008fe20007ffe0ff */
[----:B--2---:R-:W-:Y:S02]  /*0fa0*/  VIADD R13, R13, 0x4 ;  /* 0x000000040d0d7836 */ /* 0x004fe40000000000 */
[----:B----4-:R-:W-:-:S04]  /*0fb0*/  IMAD.IADD R15, R6, 0x1, -R15 ;  /* 0x00000001060f7824 */ /* 0x010fc800078e0a0f */
[----:B-1----:R-:W-:Y:S01]  /*0fc0*/  IMAD R15, R16, UR17, R15 ;  /* 0x00000011100f7c24 */ /* 0x002fe2000f8e020f */
[----:B-----5:R-:W-:-:S05]  /*0fd0*/  IADD3 R14, PT, PT, R11, R0, -R14 ;  /* 0x000000000b0e7210 */ /* 0x020fca0007ffe80e */
[----:B------:R-:W-:-:S05]  /*0fe0*/  IMAD R14, R15, UR16, R14 ;  /* 0x000000100f0e7c24 */ /* 0x000fca000f8e020e */
[----:B------:R-:W-:Y:S02]  /*0ff0*/  IABS R17, R14 ;  /* 0x0000000e00117213 */ /* 0x000fe40000000000 */
[----:B------:R-:W-:-:S03]  /*1000*/  ISETP.GE.AND P2, PT, R14, RZ, PT ;  /* 0x000000ff0e00720c */ /* 0x000fc60003f46270 */
[----:B------:R-:W-:-:S04]  /*1010*/  IMAD.HI.U32 R15, R4, R17, RZ ;  /* 0x00000011040f7227 */ /* 0x000fc800078e00ff */
[----:B------:R-:W-:-:S04]  /*1020*/  IMAD.MOV R16, RZ, RZ, -R15 ;  /* 0x000000ffff107224 */ /* 0x000fc800078e0a0f */
[----:B------:R-:W-:-:S05]  /*1030*/  IMAD R16, R19, R16, R17 ;  /* 0x0000001013107224 */ /* 0x000fca00078e0211 */
[----:B------:R-:W-:-:S13]  /*1040*/  ISETP.GT.U32.AND P0, PT, R5, R16, PT ;  /* 0x000000100500720c */ /* 0x000fda0003f04070 */
[----:B------:R-:W-:-:S05]  /*1050*/  @!P0 IMAD.IADD R16, R16, 0x1, -R19 ;  /* 0x0000000110108824 */ /* 0x000fca00078e0a13 */
[----:B------:R-:W-:-:S13]  /*1060*/  ISETP.GT.U32.AND P0, PT, R5, R16, PT ;  /* 0x000000100500720c */ /* 0x000fda0003f04070 */
[----:B------:R-:W-:-:S05]  /*1070*/  @!P0 IADD3 R16, PT, PT, R16, -R19, RZ ;  /* 0x8000001310108210 */ /* 0x000fca0007ffe0ff */
[----:B------:R-:W-:-:S05]  /*1080*/  @!P2 IMAD.MOV R16, RZ, RZ, -R16 ;  /* 0x000000ffff10a224 */ /* 0x000fca00078e0a10 */
[----:B------:R-:W-:-:S05]  /*1090*/  SEL R15, R3, R16, !P1 ;  /* 0x00000010030f7207 */ /* 0x000fca0004800000 */
[----:B------:R0:W-:Y:S02]  /*10a0*/  STL [R10], R15 ;  /* 0x0000000f0a007387 */ /* 0x0001e40000100800 */
[----:B0-----:R-:W-:Y:S01]  /*10b0*/  VIADD R10, R10, 0x4 ;  /* 0x000000040a0a7836 */ /* 0x001fe20000000000 */
[----:B------:R-:W-:Y:S06]  /*10c0*/  BRA.U UP0, `(.L_x_10) ;  /* 0xfffffffd00907547 */ /* 0x000fec000b83ffff */
.L_x_7:
[----:B------:R-:W0:Y:S01]  /*10d0*/  LDC R2, c[0x3][0x10] ;  /* 0x00c00400ff027b82 */ /* 0x000e220000000800 */
[----:B------:R-:W1:Y:S01]  /*10e0*/  LDCU.128 UR8, c[0x0][0x390] ;  /* 0x00007200ff0877ac */ /* 0x000e620008000c00 */
[C---:B------:R-:W-:Y:S02]  /*10f0*/  SHF.L.U32 R16, R8.reuse, 0x3, RZ ;  /* 0x0000000308107819 */ /* 0x040fe400000006ff */
[----:B------:R-:W-:Y:S01]  /*1100*/  SHF.L.U64.HI R3, R8, 0x3, R9 ;  /* 0x0000000308037819 */ /* 0x000fe20000010209 */
[----:B------:R-:W2:Y:S01]  /*1110*/  LDCU.128 UR12, c[0x0][0x3a0] ;  /* 0x00007400ff0c77ac */ /* 0x000ea20008000c00 */
[C---:B-1----:R-:W-:Y:S02]  /*1120*/  IADD3 R10, P0, PT, R16.reuse, UR8, RZ ;  /* 0x00000008100a7c10 */ /* 0x042fe4000ff1e0ff */
[----:B------:R-:W-:Y:S02]  /*1130*/  IADD3 R12, P1, PT, R16, UR10, RZ ;  /* 0x0000000a100c7c10 */ /* 0x000fe4000ff3e0ff */
[----:B------:R-:W-:-:S02]  /*1140*/  IADD3.X R11, PT, PT, R3, UR9, RZ, P0, !PT ;  /* 0x00000009030b7c10 */ /* 0x000fc400087fe4ff */
[----:B0-----:R-:W-:Y:S02]  /*1150*/  ISETP.GE.AND P0, PT, R2, 0x1, PT ;  /* 0x000000010200780c */ /* 0x001fe40003f06270 */
[C---:B--2---:R-:W-:Y:S02]  /*1160*/  IADD3 R14, P2, PT, R16.reuse, UR12, RZ ;  /* 0x0000000c100e7c10 */ /* 0x044fe4000ff5e0ff */
[----:B------:R-:W-:Y:S02]  /*1170*/  IADD3 R16, P3, PT, R16, UR14, RZ ;  /* 0x0000000e10107c10 */ /* 0x000fe4000ff7e0ff */
[C---:B------:R-:W-:Y:S02]  /*1180*/  IADD3.X R13, PT, PT, R3.reuse, UR11, RZ, P1, !PT ;  /* 0x0000000b030d7c10 */ /* 0x040fe40008ffe4ff */
[C---:B------:R-:W-:Y:S02]  /*1190*/  IADD3.X R15, PT, PT, R3.reuse, UR13, RZ, P2, !PT ;  /* 0x0000000d030f7c10 */ /* 0x040fe400097fe4ff */
[----:B------:R-:W-:-:S03]  /*11a0*/  IADD3.X R17, PT, PT, R3, UR15, RZ, P3, !PT ;  /* 0x0000000f03117c10 */ /* 0x000fc60009ffe4ff */
[----:B------:R-:W-:Y:S05]  /*11b0*/  @!P0 EXIT ;  /* 0x000000000000894d */ /* 0x000fea0003800000 */
[----:B------:R-:W5:Y:S04]  /*11c0*/  LDG.E.64 R10, desc[UR6][R10.64] ;  /* 0x000000060a0a7981 */ /* 0x000f68000c1e1b00 */
[----:B------:R-:W5:Y:S04]  /*11d0*/  LDG.E.64 R12, desc[UR6][R12.64] ;  /* 0x000000060c0c7981 */ /* 0x000f68000c1e1b00 */
[----:B------:R-:W5:Y:S04]  /*11e0*/  LDG.E.64 R14, desc[UR6][R14.64] ;  /* 0x000000060e0e7981 */ /* 0x000f68000c1e1b00 */
[----:B------:R-:W5:Y:S01]  /*11f0*/  LDG.E.64 R16, desc[UR6][R16.64] ;  /* 0x0000000610107981 */ /* 0x000f62000c1e1b00 */
[C---:B------:R-:W-:Y:S01]  /*1200*/  ISETP.GE.U32.AND P1, PT, R2.reuse, 0x4, PT ;  /* 0x000000040200780c */ /* 0x040fe20003f26070 */
[----:B------:R-:W-:Y:S01]  /*1210*/  IMAD.MOV.U32 R5, RZ, RZ, RZ ;  /* 0x000000ffff057224 */ /* 0x000fe200078e00ff */
[----:B------:R-:W-:-:S04]  /*1220*/  LOP3.LUT R25, R2, 0x3, RZ, 0xc0, !PT ;  /* 0x0000000302197812 */ /* 0x000fc800078ec0ff */
[----:B------:R-:W-:-:S07]  /*1230*/  ISETP.NE.AND P0, PT, R25, RZ, PT ;  /* 0x000000ff1900720c */ /* 0x000fce0003f05270 */
[----:B------:R-:W-:Y:S06]  /*1240*/  @!P1 BRA `(.L_x_11) ;  /* 0x0000000400d49947 */ /* 0x000fec0003800000 */
[----:B------:R-:W-:Y:S01]  /*1250*/  LOP3.LUT R5, R2, 0x7ffffffc, RZ, 0xc0, !PT ;  /* 0x7ffffffc02057812 */ /* 0x000fe200078ec0ff */
[----:B------:R-:W-:Y:S02]  /*1260*/  HFMA2 R24, -RZ, RZ, 0, 2.384185791015625e-06 ;  /* 0x00000028ff187431 */ /* 0x000fe400000001ff */
[----:B------:R-:W-:Y:S01]  /*1270*/  VIADD R4, R1, 0x8 ;  /* 0x0000000801047836 */ /* 0x000fe20000000000 */
[----:B------:R-:W0:Y:S01]  /*1280*/  LDCU.64 UR14, c[0x0][0x380] ;  /* 0x00007000ff0e77ac */ /* 0x000e220008000a00 */
[----:B------:R-:W-:Y:S02]  /*1290*/  IMAD.MOV.U32 R27, RZ, RZ, RZ ;  /* 0x000000ffff1b7224 */ /* 0x000fe400078e00ff */
[----:B------:R-:W-:Y:S01]  /*12a0*/  IMAD.MOV R26, RZ, RZ, -R5 ;  /* 0x000000ffff1a7224 */ /* 0x000fe200078e0a05 */
[----:B------:R-:W-:Y:S01]  /*12b0*/  UMOV UR13, 0xf8 ;  /* 0x000000f8000d7882 */ /* 0x000fe20000000000 */
[----:B------:R-:W-:Y:S01]  /*12c0*/  UMOV UR12, 0x164 ;  /* 0x00000164000c7882 */ /* 0x000fe20000000000 */
[----:B------:R-:W-:Y:S01]  /*12d0*/  UMOV UR11, 0x1d0 ;  /* 0x000001d0000b7882 */ /* 0x000fe20000000000 */
[----:B------:R-:W-:-:S05]  /*12e0*/  UMOV UR10, 0x23c ;  /* 0x0000023c000a7882 */ /* 0x000fca0000000000 */
.L_x_12:
[----:B-1----:R-:W2:Y:S01]  /*12f0*/  LDL.64 R6, [R4+-0x8] ;  /* 0xfffff80004067983 */ /* 0x002ea20000100a00 */
[----:B------:R-:W1:Y:S01]  /*1300*/  LDC.64 R2, c[0x0][0x388] ;  /* 0x0000e200ff027b82 */ /* 0x000e620000000a00 */
[----:B------:R-:W3:Y:S01]  /*1310*/  LDCU UR8, c[0x3][UR12+-0x8] ;  /* 0x00ffff000c0877ac */ /* 0x000ee20008000800 */
[----:B------:R-:W4:Y:S01]  /*1320*/  LDCU.64 UR4, c[0x3][UR13+-0x8] ;  /* 0x00ffff000d0477ac */ /* 0x000f220008000a00 */
[----:B---3--:R-:W3:Y:S01]  /*1330*/  I2F.F64 R20, UR8 ;  /* 0x0000000800147d12 */ /* 0x008ee20008201c00 */
[----:B------:R-:W0:Y:S07]  /*1340*/  LDCU.64 UR8, c[0x3][UR11+-0x8] ;  /* 0x00ffff000b0877ac */ /* 0x000e2e0008000a00 */
[----:B----4-:R-:W4:Y:S01]  /*1350*/  I2F.F64 R18, UR4 ;  /* 0x0000000400127d12 */ /* 0x010f220008201c00 */
[----:B---3-5:R-:W-:-:S08]  /*1360*/  DMUL R20, R14, R20 ;  /* 0x000000140e147228 */ /* 0x028fd00000000000 */
[----:B----4-:R-:W-:Y:S01]  /*1370*/  DFMA R20, R12, R18, R20 ;  /* 0x000000120c14722b */ /* 0x010fe20000000014 */
[----:B0-----:R-:W0:Y:S07]  /*1380*/  I2F.F64 R18, UR8 ;  /* 0x0000000800127d12 */ /* 0x001e2e0008201c00 */
[----:B0-----:R-:W-:Y:S01]  /*1390*/  DFMA R18, R16, R18, R20 ;  /* 0x000000121012722b */ /* 0x001fe20000000014 */
[----:B--2---:R-:W-:-:S05]  /*13a0*/  IADD3 R29, PT, PT, R6, R27, RZ ;  /* 0x0000001b061d7210 */ /* 0x004fca0007ffe0ff */
[----:B-1----:R-:W-:-:S05]  /*13b0*/  IMAD.WIDE R28, R29, 0x8, R2 ;  /* 0x000000081d1c7825 */ /* 0x002fca00078e0202 */
[----:B------:R-:W2:Y:S01]  /*13c0*/  LDG.E.64 R22, desc[UR6][R28.64] ;  /* 0x000000061c167981 */ /* 0x000ea2000c1e1b00 */
[----:B------:R-:W0:Y:S01]  /*13d0*/  LDC.64 R20, c[0x3][R24+-0x10] ;  /* 0x00fffc0018147b82 */ /* 0x000e220000000a00 */
[----:B------:R-:W1:Y:S01]  /*13e0*/  LDCU UR4, c[0x3][UR10+-0x8] ;  /* 0x00ffff000a0477ac */ /* 0x000e620008000800 */
[----:B------:R-:W-:Y:S01]  /*13f0*/  DMUL R18, R18, 3 ;  /* 0x4008000012127828 */ /* 0x000fe20000000000 */
[----:B------:R-:W-:Y:S01]  /*1400*/  IADD3 R7, PT, PT, R7, R0, R27 ;  /* 0x0000000007077210 */ /* 0x000fe20007ffe01b */
[----:B0-----:R-:W-:-:S08]  /*1410*/  DADD R20, R20, R20 ;  /* 0x0000000014147229 */ /* 0x001fd00000000014 */
[----:B------:R-:W-:-:S08]  /*1420*/  DMUL R20, R10, R20 ;  /* 0x000000140a147228 */ /* 0x000fd00000000000 */
[----:B--2---:R-:W-:Y:S01]  /*1430*/  DFMA R22, R20, -R18, R22 ;  /* 0x800000121416722b */ /* 0x004fe20000000016 */
[----:B-1----:R-:W-:-:S05]  /*1440*/  IMAD R19, R0, UR4, RZ ;  /* 0x0000000400137c24 */ /* 0x002fca000f8e02ff */
[----:B------:R-:W-:-:S04]  /*1450*/  IADD3 R6, P1, PT, R8, R19, RZ ;  /* 0x0000001308067210 */ /* 0x000fc80007f3e0ff */
[----:B------:R-:W-:Y:S02]  /*1460*/  LEA.HI.X.SX32 R19, R19, R9, 0x1, P1 ;  /* 0x0000000913137211 */ /* 0x000fe400008f0eff */
[----:B------:R-:W-:-:S04]  /*1470*/  LEA R28, P1, R6, UR14, 0x3 ;  /* 0x0000000e061c7c11 */ /* 0x000fc8000f8218ff */
[----:B------:R-:W-:Y:S01]  /*1480*/  LEA.HI.X R29, R6, UR15, R19, 0x3, P1 ;  /* 0x0000000f061d7c11 */ /* 0x000fe200088f1c13 */
[----:B------:R-:W-:-:S04]  /*1490*/  IMAD.WIDE R18, R7, 0x8, R2 ;  /* 0x0000000807127825 */ /* 0x000fc800078e0202 */
[----:B------:R0:W-:Y:S04]  /*14a0*/  STG.E.64 desc[UR6][R28.64], R22 ;  /* 0x000000161c007986 */ /* 0x0001e8000c101b06 */
[----:B------:R-:W2:Y:S01]  /*14b0*/  LDG.E.64 R18, desc[UR6][R18.64] ;  /* 0x0000000612127981 */ /* 0x000ea2000c1e1b00 */
[----:B------:R-:W1:Y:S01]  /*14c0*/  LDCU UR4, c[0x3][UR12+-0x4] ;  /* 0x00ffff800c0477ac */ /* 0x000e620008000800 */
[----:B------:R-:W-:Y:S08]  /*14d0*/  I2F.F64 R20, UR5 ;  /* 0x0000000500147d12 */ /* 0x000ff00008201c00 */
[----:B-1----:R-:W1:Y:S01]  /*14e0*/  I2F.F64 R6, UR4 ;  /* 0x0000000400067d12 */ /* 0x002e620008201c00 */
[----:B------:R-:W3:Y:S01]  /*14f0*/  LDCU UR4, c[0x3][UR10+-0x4] ;  /* 0x00ffff800a0477ac */ /* 0x000ee20008000800 */
[----:B-1----:R-:W-:-:S08]  /*1500*/  DMUL R6, R14, R6 ;  /* 0x000000060e067228 */ /* 0x002fd00000000000 */
[----:B------:R-:W-:Y:S01]  /*1510*/  DFMA R6, R12, R20, R6 ;  /* 0x000000140c06722b */ /* 0x000fe20000000006 */
[----:B------:R-:W1:Y:S07]  /*1520*/  I2F.F64 R20, UR9 ;  /* 0x0000000900147d12 */ /* 0x000e6e0008201c00 */
[----:B-1----:R-:W-:Y:S02]  /*1530*/  DFMA R20, R16, R20, R6 ;  /* 0x000000141014722b */ /* 0x002fe40000000006 */
[----:B------:R-:W1:Y:S06]  /*1540*/  LDC.64 R6, c[0x3][R24+-0x8] ;  /* 0x00fffe0018067b82 */ /* 0x000e6c0000000a00 */
[----:B------:R-:W-:-:S02]  /*1550*/  DMUL R20, R20, 3 ;  /* 0x4008000014147828 */ /* 0x000fc40000000000 */
[----:B-1----:R-:W-:-:S08]  /*1560*/  DADD R6, R6, R6 ;  /* 0x0000000006067229 */ /* 0x002fd00000000006 */
[----:B------:R-:W-:-:S08]  /*1570*/  DMUL R6, R10, R6 ;  /* 0x000000060a067228 */ /* 0x000fd00000000000 */
[----:B--2---:R-:W-:Y:S01]  /*1580*/  DFMA R20, R6, -R20, R18 ;  /* 0x800000140614722b */ /* 0x004fe20000000012 */
[----:B---3--:R-:W-:Y:S01]  /*1590*/  IMAD R7, R0, UR4, RZ ;  /* 0x0000000400077c24 */ /* 0x008fe2000f8e02ff */
[----:B------:R-:W1:Y:S04]  /*15a0*/  LDCU UR8, c[0x3][UR12] ;  /* 0x00c000000c0877ac */ /* 0x000e680008000800 */
[----:B------:R-:W-:Y:S01]  /*15b0*/  IADD3 R6, P1, PT, R8, R7, RZ ;  /* 0x0000000708067210 */ /* 0x000fe20007f3e0ff */
[----:B------:R-:W2:Y:S03]  /*15c0*/  LDCU.64 UR4, c[0x3][UR13] ;  /* 0x00c000000d0477ac */ /* 0x000ea60008000a00 */
[----:B------:R-:W-:-:S02]  /*15d0*/  LEA.HI.X.SX32 R7, R7, R9, 0x1, P1 ;  /* 0x0000000907077211 */ /* 0x000fc400008f0eff */
[----:B0-----:R-:W-:-:S04]  /*15e0*/  LEA R28, P1, R6, UR14, 0x3 ;  /* 0x0000000e061c7c11 */ /* 0x001fc8000f8218ff */
[----:B------:R-:W-:Y:S02]  /*15f0*/  LEA.HI.X R29, R6, UR15, R7, 0x3, P1 ;  /* 0x0000000f061d7c11 */ /* 0x000fe400088f1c07 */
[----:B------:R-:W3:Y:S01]  /*1600*/  LDL.64 R6, [R4] ;  /* 0x0000000004067983 */ /* 0x000ee20000100a00 */
[----:B-1----:R-:W0:Y:S01]  /*1610*/  I2F.F64 R18, UR8 ;  /* 0x0000000800127d12 */ /* 0x002e220008201c00 */
[----:B------:R-:W1:Y:S02]  /*1620*/  LDCU.64 UR8, c[0x3][UR11] ;  /* 0x00c000000b0877ac */ /* 0x000e640008000a00 */
[----:B------:R2:W-:Y:S01]  /*1630*/  STG.E.64 desc[UR6][R28.64], R20 ;  /* 0x000000141c007986 */ /* 0x0005e2000c101b06 */
[----:B0-----:R-:W-:-:S04]  /*1640*/  DMUL R18, R14, R18 ;  /* 0x000000120e127228 */ /* 0x001fc80000000000 */
[----:B--2---:R-:W0:Y:S08]  /*1650*/  I2F.F64 R20, UR4 ;  /* 0x0000000400147d12 */ /* 0x004e300008201c00 */
[----:B-1----:R-:W1:Y:S01]  /*1660*/  I2F.F64 R22, UR8 ;  /* 0x0000000800167d12 */ /* 0x002e620008201c00 */
[----:B0-----:R-:W-:-:S08]  /*1670*/  DFMA R18, R12, R20, R18 ;  /* 0x000000140c12722b */ /* 0x001fd00000000012 */
[----:B-1----:R-:W-:Y:S01]  /*1680*/  DFMA R22, R16, R22, R18 ;  /* 0x000000161016722b */ /* 0x002fe20000000012 */
[----:B------:R-:W-:-:S04]  /*1690*/  IMAD R19, R0, 0x2, R27 ;  /* 0x0000000200137824 */ /* 0x000fc800078e021b */
[----:B---3--:R-:W-:-:S04]  /*16a0*/  IMAD.IADD R19, R6, 0x1, R19 ;  /* 0x0000000106137824 */ /* 0x008fc800078e0213 */
[----:B------:R-:W-:-:S06]  /*16b0*/  IMAD.WIDE R18, R19, 0x8, R2 ;  /* 0x0000000813127825 */ /* 0x000fcc00078e0202 */
[----:B------:R-:W2:Y:S01]  /*16c0*/  LDG.E.64 R18, desc[UR6][R18.64] ;  /* 0x0000000612127981 */ /* 0x000ea2000c1e1b00 */
[----:B------:R-:W0:Y:S01]  /*16d0*/  LDC.64 R20, c[0x3][R24] ;  /* 0x00c0000018147b82 */ /* 0x000e220000000a00 */
[----:B------:R-:W1:Y:S01]  /*16e0*/  LDCU UR4, c[0x3][UR10] ;  /* 0x00c000000a0477ac */ /* 0x000e620008000800 */
[----:B------:R-:W-:Y:S02]  /*16f0*/  DMUL R22, R22, 3 ;  /* 0x4008000016167828 */ /* 0x000fe40000000000 */
        /* <DEDUP_REMOVED lines=8> */
[----:B------:R-:W-:-:S04]  /*1780*/  IMAD R6, R0, 0x3, R27 ;  /* 0x0000000300067824 */ /* 0x000fc800078e021b */
[----:B------:R1:W-:Y:S01]  /*1790*/  STG.E.64 desc[UR6][R22.64], R28 ;  /* 0x0000001c16007986 */ /* 0x0003e2000c101b06 */
[----:B------:R-:W-:-:S05]  /*17a0*/  IADD3 R7, PT, PT, R6, R7, RZ ;  /* 0x0000000706077210 */ /* 0x000fca0007ffe0ff */
[----:B------:R-:W-:-:S06]  /*17b0*/  IMAD.WIDE R6, R7, 0x8, R2 ;  /* 0x0000000807067825 */ /* 0x000fcc00078e0202 */
[----:B------:R-:W2:Y:S01]  /*17c0*/  LDG.E.64 R6, desc[UR6][R6.64] ;  /* 0x0000000606067981 */ /* 0x000ea2000c1e1b00 */
[----:B------:R-:W0:Y:S01]  /*17d0*/  LDCU UR4, c[0x3][UR12+0x4] ;  /* 0x00c000800c0477ac */ /* 0x000e220008000800 */
[----:B------:R-:W-:Y:S01]  /*17e0*/  I2F.F64 R18, UR5 ;  /* 0x0000000500127d12 */ /* 0x000fe20008201c00 */
[----:B------:R3:W4:Y:S01]  /*17f0*/  LDC.64 R2, c[0x3][R24+0x8] ;  /* 0x00c0020018027b82 */ /* 0x0007220000000a00 */
[----:B------:R-:W-:Y:S01]  /*1800*/  VIADD R26, R26, 0x4 ;  /* 0x000000041a1a7836 */ /* 0x000fe20000000000 */
[----:B------:R-:W-:Y:S01]  /*1810*/  UIADD3 UR13, UPT, UPT, UR13, 0x10, URZ ;  /* 0x000000100d0d7890 */ /* 0x000fe2000fffe0ff */
[----:B------:R-:W-:Y:S01]  /*1820*/  VIADD R4, R4, 0x10 ;  /* 0x0000001004047836 */ /* 0x000fe20000000000 */
[----:B------:R-:W-:Y:S01]  /*1830*/  UIADD3 UR12, UPT, UPT, UR12, 0x10, URZ ;  /* 0x000000100c0c7890 */ /* 0x000fe2000fffe0ff */
[----:B------:R-:W-:Y:S01]  /*1840*/  IMAD R27, R0, 0x4, R27 ;  /* 0x00000004001b7824 */ /* 0x000fe200078e021b */
[----:B------:R-:W-:Y:S01]  /*1850*/  UIADD3 UR11, UPT, UPT, UR11, 0x10, URZ ;  /* 0x000000100b0b7890 */ /* 0x000fe2000fffe0ff */
[----:B---3--:R-:W-:Y:S01]  /*1860*/  IADD3 R24, PT, PT, R24, 0x20, RZ ;  /* 0x0000002018187810 */ /* 0x008fe20007ffe0ff */
[----:B0-----:R-:W0:Y:S01]  /*1870*/  I2F.F64 R20, UR4 ;  /* 0x0000000400147d12 */ /* 0x001e220008201c00 */
[----:B------:R-:W3:Y:S01]  /*1880*/  LDCU UR4, c[0x3][UR10+0x4] ;  /* 0x00c000800a0477ac */ /* 0x000ee20008000800 */
[----:B------:R-:W-:Y:S01]  /*1890*/  UIADD3 UR10, UPT, UPT, UR10, 0x10, URZ ;  /* 0x000000100a0a7890 */ /* 0x000fe2000fffe0ff */
[----:B----4-:R-:W-:-:S02]  /*18a0*/  DADD R2, R2, R2 ;  /* 0x0000000002027229 */ /* 0x010fc40000000002 */
[----:B0-----:R-:W-:-:S06]  /*18b0*/  DMUL R20, R14, R20 ;  /* 0x000000140e147228 */ /* 0x001fcc0000000000 */
[----:B------:R-:W-:Y:S02]  /*18c0*/  DMUL R2, R10, R2 ;  /* 0x000000020a027228 */ /* 0x000fe40000000000 */
[----:B------:R-:W-:Y:S01]  /*18d0*/  DFMA R20, R12, R18, R20 ;  /* 0x000000120c14722b */ /* 0x000fe20000000014 */
[----:B------:R-:W0:Y:S07]  /*18e0*/  I2F.F64 R18, UR9 ;  /* 0x0000000900127d12 */ /* 0x000e2e0008201c00 */
[----:B0-----:R-:W-:Y:S01]  /*18f0*/  DFMA R18, R16, R18, R20 ;  /* 0x000000121012722b */ /* 0x001fe20000000014 */
[----:B---3--:R-:W-:-:S07]  /*1900*/  IMAD R21, R0, UR4, RZ ;  /* 0x0000000400157c24 */ /* 0x008fce000f8e02ff */
[----:B------:R-:W-:-:S08]  /*1910*/  DMUL R18, R18, 3 ;  /* 0x4008000012127828 */ /* 0x000fd00000000000 */
[----:B--2---:R-:W-:Y:S01]  /*1920*/  DFMA R6, R2, -R18, R6 ;  /* 0x800000120206722b */ /* 0x004fe20000000006 */
[----:B------:R-:W-:-:S04]  /*1930*/  IADD3 R3, P1, PT, R8, R21, RZ ;  /* 0x0000001508037210 */ /* 0x000fc80007f3e0ff */
[----:B------:R-:W-:Y:S02]  /*1940*/  LEA.HI.X.SX32 R18, R21, R9, 0x1, P1 ;  /* 0x0000000915127211 */ /* 0x000fe400008f0eff */
[----:B------:R-:W-:-:S04]  /*1950*/  LEA R2, P1, R3, UR14, 0x3 ;  /* 0x0000000e03027c11 */ /* 0x000fc8000f8218ff */
[----:B------:R-:W-:Y:S02]  /*1960*/  LEA.HI.X R3, R3, UR15, R18, 0x3, P1 ;  /* 0x0000000f03037c11 */ /* 0x000fe400088f1c12 */
[----:B------:R-:W-:-:S03]  /*1970*/  ISETP.NE.AND P1, PT, R26, RZ, PT ;  /* 0x000000ff1a00720c */ /* 0x000fc60003f25270 */
[----:B------:R1:W-:Y:S10]  /*1980*/  STG.E.64 desc[UR6][R2.64], R6 ;  /* 0x0000000602007986 */ /* 0x0003f4000c101b06 */
[----:B------:R-:W-:Y:S05]  /*1990*/  @P1 BRA `(.L_x_12) ;  /* 0xfffffff800541947 */ /* 0x000fea000383ffff */
.L_x_11:
[----:B------:R-:W-:Y:S05]  /*19a0*/  @!P0 EXIT ;  /* 0x000000000000894d */ /* 0x000fea0003800000 */
[----:B------:R-:W-:Y:S01]  /*19b0*/  HFMA2 R18, -RZ, RZ, 0, 2.07424163818359375e-05 ;  /* 0x0000015cff127431 */ /* 0x000fe200000001ff */
[----:B------:R-:W-:Y:S01]  /*19c0*/  MOV R4, 0x234 ;  /* 0x0000023400047802 */ /* 0x000fe20000000f00 */
[----:B-1----:R-:W-:Y:S01]  /*19d0*/  IMAD.MOV.U32 R2, RZ, RZ, 0x18 ;  /* 0x00000018ff027424 */ /* 0x002fe200078e00ff */
[----:B------:R-:W0:Y:S01]  /*19e0*/  LDCU.64 UR4, c[0x0][0x380] ;  /* 0x00007000ff0477ac */ /* 0x000e220008000a00 */
[----:B------:R-:W-:Y:S02]  /*19f0*/  IMAD.MOV.U32 R24, RZ, RZ, 0x1c8 ;  /* 0x000001c8ff187424 */ /* 0x000fe400078e00ff */
[----:B------:R-:W-:Y:S02]  /*1a00*/  IMAD.MOV.U32 R20, RZ, RZ, 0xf0 ;  /* 0x000000f0ff147424 */ /* 0x000fe400078e00ff */
[C---:B------:R-:W-:Y:S02]  /*1a10*/  IMAD R6, R5.reuse, 0x4, R1 ;  /* 0x0000000405067824 */ /* 0x040fe400078e0201 */
[----:B------:R-:W-:-:S02]  /*1a20*/  IMAD R4, R5, 0x4, R4 ;  /* 0x0000000405047824 */ /* 0x000fc400078e0204 */
[C---:B------:R-:W-:Y:S02]  /*1a30*/  IMAD R2, R5.reuse, 0x8, R2 ;  /* 0x0000000805027824 */ /* 0x040fe400078e0202 */
[C---:B------:R-:W-:Y:S02]  /*1a40*/  IMAD R24, R5.reuse, 0x4, R24 ;  /* 0x0000000405187824 */ /* 0x040fe400078e0218 */
[C---:B------:R-:W-:Y:S02]  /*1a50*/  IMAD R3, R5.reuse, 0x4, R18 ;  /* 0x0000000405037824 */ /* 0x040fe400078e0212 */
[C---:B------:R-:W-:Y:S02]  /*1a60*/  IMAD R7, R5.reuse, 0x4, R20 ;  /* 0x0000000405077824 */ /* 0x040fe400078e0214 */
[----:B------:R-:W-:Y:S02]  /*1a70*/  IMAD.MOV R25, RZ, RZ, -R25 ;  /* 0x000000ffff197224 */ /* 0x000fe400078e0a19 */
[----:B0-----:R-:W-:-:S07]  /*1a80*/  IMAD R5, R5, R0, RZ ;  /* 0x0000000005057224 */ /* 0x001fce00078e02ff */
.L_x_13:
[----:B0-----:R-:W2:Y:S01]  /*1a90*/  LDL R20, [R6] ;  /* 0x0000000006147983 */ /* 0x001ea20000100800 */
[----:B------:R-:W0:Y:S08]  /*1aa0*/  LDC.64 R18, c[0x0][0x388] ;  /* 0x0000e200ff127b82 */ /* 0x000e300000000a00 */
[----:B------:R-:W1:Y:S08]  /*1ab0*/  LDC R28, c[0x3][R3] ;  /* 0x00c00000031c7b82 */ /* 0x000e700000000800 */
[----:B------:R-:W3:Y:S08]  /*1ac0*/  LDC R26, c[0x3][R7] ;  /* 0x00c00000071a7b82 */ /* 0x000ef00000000800 */
[----:B------:R4:W4:Y:S01]  /*1ad0*/  LDC R29, c[0x3][R24] ;  /* 0x00c00000181d7b82 */ /* 0x0009220000000800 */
[----:B---3--:R-:W-:Y:S01]  /*1ae0*/  I2F.F64 R22, R26 ;  /* 0x0000001a00167312 */ /* 0x008fe20000201c00 */
[----:B--2---:R-:W-:-:S04]  /*1af0*/  IMAD.IADD R21, R20, 0x1, R5 ;  /* 0x0000000114157824 */ /* 0x004fc800078e0205 */
[----:B0-----:R-:W-:-:S06]  /*1b00*/  IMAD.WIDE R18, R21, 0x8, R18 ;  /* 0x0000000815127825 */ /* 0x001fcc00078e0212 */
[----:B------:R-:W2:Y:S01]  /*1b10*/  LDG.E.64 R18, desc[UR6][R18.64] ;  /* 0x0000000612127981 */ /* 0x000ea2000c1e1b00 */
[----:B-1----:R-:W0:Y:S01]  /*1b20*/  I2F.F64 R20, R28 ;  /* 0x0000001c00147312 */ /* 0x002e220000201c00 */
[----:B------:R1:W3:Y:S01]  /*1b30*/  LDC R27, c[0x3][R4] ;  /* 0x00c00000041b7b82 */ /* 0x0002e20000000800 */
[----:B------:R-:W-:Y:S01]  /*1b40*/  IADD3 R25, PT, PT, R25, 0x1, RZ ;  /* 0x0000000119197810 */ /* 0x000fe20007ffe0ff */
[----:B------:R-:W-:Y:S01]  /*1b50*/  VIADD R3, R3, 0x4 ;  /* 0x0000000403037836 */ /* 0x000fe20000000000 */
[----:B----4-:R-:W-:Y:S01]  /*1b60*/  IADD3 R24, PT, PT, R24, 0x4, RZ ;  /* 0x0000000418187810 */ /* 0x010fe20007ffe0ff */
[----:B------:R-:W-:Y:S02]  /*1b70*/  VIADD R7, R7, 0x4 ;  /* 0x0000000407077836 */ /* 0x000fe40000000000 */
[----:B------:R-:W-:Y:S01]  /*1b80*/  VIADD R6, R6, 0x4 ;  /* 0x0000000406067836 */ /* 0x000fe20000000000 */
[----:B-1----:R-:W-:Y:S01]  /*1b90*/  IADD3 R4, PT, PT, R4, 0x4, RZ ;  /* 0x0000000404047810 */ /* 0x002fe20007ffe0ff */
[----:B------:R-:W-:Y:S01]  /*1ba0*/  IMAD.IADD R5, R5, 0x1, R0 ;  /* 0x0000000105057824 */ /* 0x000fe200078e0200 */
[----:B0----5:R-:W-:-:S08]  /*1bb0*/  DMUL R20, R14, R20 ;  /* 0x000000140e147228 */ /* 0x021fd00000000000 */
[----:B------:R-:W-:Y:S01]  /*1bc0*/  DFMA R20, R12, R22, R20 ;  /* 0x000000160c14722b */ /* 0x000fe20000000014 */
[----:B------:R-:W0:Y:S01]  /*1bd0*/  I2F.F64 R22, R29 ;  /* 0x0000001d00167312 */ /* 0x000e220000201c00 */
[----:B---3--:R-:W-:-:S06]  /*1be0*/  IMAD R27, R27, R0, RZ ;  /* 0x000000001b1b7224 */ /* 0x008fcc00078e02ff */
[----:B0-----:R-:W-:Y:S02]  /*1bf0*/  DFMA R22, R16, R22, R20 ;  /* 0x000000161016722b */ /* 0x001fe40000000014 */
[----:B------:R0:W1:Y:S06]  /*1c00*/  LDC.64 R20, c[0x3][R2] ;  /* 0x00c0000002147b82 */ /* 0x00006c0000000a00 */
[----:B------:R-:W-:Y:S01]  /*1c10*/  DMUL R22, R22, -3 ;  /* 0xc008000016167828 */ /* 0x000fe20000000000 */
[----:B0-----:R-:W-:Y:S01]  /*1c20*/  VIADD R2, R2, 0x8 ;  /* 0x0000000802027836 */ /* 0x001fe20000000000 */
[----:B-1----:R-:W-:-:S08]  /*1c30*/  DADD R20, R20, R20 ;  /* 0x0000000014147229 */ /* 0x002fd00000000014 */
[----:B------:R-:W-:-:S08]  /*1c40*/  DMUL R20, R10, R20 ;  /* 0x000000140a147228 */ /* 0x000fd00000000000 */
[----:B--2---:R-:W-:Y:S01]  /*1c50*/  DFMA R20, R20, R22, R18 ;  /* 0x000000161414722b */ /* 0x004fe20000000012 */
[----:B------:R-:W-:-:S04]  /*1c60*/  IADD3 R19, P0, PT, R8, R27, RZ ;  /* 0x0000001b08137210 */ /* 0x000fc80007f1e0ff */
[----:B------:R-:W-:Y:S02]  /*1c70*/  LEA.HI.X.SX32 R22, R27, R9, 0x1, P0 ;  /* 0x000000091b167211 */ /* 0x000fe400000f0eff */
[----:B------:R-:W-:-:S04]  /*1c80*/  LEA R18, P0, R19, UR4, 0x3 ;  /* 0x0000000413127c11 */ /* 0x000fc8000f8018ff */
[----:B------:R-:W-:Y:S02]  /*1c90*/  LEA.HI.X R19, R19, UR5, R22, 0x3, P0 ;  /* 0x0000000513137c11 */ /* 0x000fe400080f1c16 */
[----:B------:R-:W-:-:S03]  /*1ca0*/  ISETP.NE.AND P0, PT, R25, RZ, PT ;  /* 0x000000ff1900720c */ /* 0x000fc60003f05270 */
[----:B------:R0:W-:Y:S10]  /*1cb0*/  STG.E.64 desc[UR6][R18.64], R20 ;  /* 0x0000001412007986 */ /* 0x0001f4000c101b06 */
[----:B------:R-:W-:Y:S05]  /*1cc0*/  @P0 BRA `(.L_x_13) ;  /* 0xfffffffc00700947 */ /* 0x000fea000383ffff */
[----:B------:R-:W-:Y:S05]  /*1cd0*/  EXIT ;  /* 0x000000000000794d */ /* 0x000fea0003800000 */
.L_x_14:
        /* <DEDUP_REMOVED lines=10> */
.L_x_257:


//--------------------- .text._Z15processPeriodicPdPKdS1_S1_S1_S1_S1_S1_i --------------------------
	.section	.text._Z15processPeriodicPdPKdS1_S1_S1_S1_S1_S1_i,"ax",@progbits
	.align	128
        .global         _Z15processPeriodicPdPKdS1_S1_S1_S1_S1_S1_i
        .type           _Z15processPeriodicPdPKdS1_S1_S1_S1_S1_S1_i,@function
        .size           _Z15processPeriodicPdPKdS1_S1_S1_S1_S1_S1_i,(.L_x_258 - _Z15processPeriodicPdPKdS1_S1_S1_S1_S1_S1_i)
        .other          _Z15processPeriodicPdPKdS1_S1_S1_S1_S1_S1_i,@"STO_CUDA_ENTRY STV_DEFAULT"
_Z15processPeriodicPdPKdS1_S1_S1_S1_S1_S1_i:
.text._Z15processPeriodicPdPKdS1_S1_S1_S1_S1_S1_i:
[----:B------:R-:W-:Y:S01]  /*0000*/  LDC R1, c[0x0][0x37c] ;  /* 0x0000df00ff017b82 */ /* 0x000fe20000000800 */
[----:B------:R-:W0:Y:S01]  /*0010*/  S2R R2, SR_TID.X ;  /* 0x0000000000027919 */ /* 0x000e220000002100 */
[----:B------:R-:W1:Y:S06]  /*0020*/  LDCU UR6, c[0x0][0x370] ;  /* 0x00006e00ff0677ac */ /* 0x000e6c0008000800 */
[----:B------:R-:W-:Y:S01]  /*0030*/  S2UR UR4, SR_CTAID.X ;  /* 0x00000000000479c3 */ /* 0x000fe20000002500 */
[----:B------:R-:W0:Y:S01]  /*0040*/  S2R R3, SR_TID.Y ;  /* 0x0000000000037919 */ /* 0x000e220000002200 */
[----:B------:R-:W0:Y:S01]  /*0050*/  LDCU UR7, c[0x0][0x360] ;  /* 0x00006c00ff0777ac */ /* 0x000e220008000800 */
[----:B------:R-:W2:Y:S05]  /*0060*/  LDCU UR23, c[0x0][0x3c0] ;  /* 0x00007800ff1777ac */ /* 0x000eaa0008000800 */
[----:B------:R-:W1:Y:S08]  /*0070*/  S2UR UR5, SR_CTAID.Y ;  /* 0x00000000000579c3 */ /* 0x000e700000002600 */
[----:B------:R-:W3:Y:S01]  /*0080*/  LDC R5, c[0x0][0x364] ;  /* 0x0000d900ff057b82 */ /* 0x000ee20000000800 */
[----:B-1----:R-:W-:Y:S01]  /*0090*/  UIMAD UR4, UR5, UR6, UR4 ;  /* 0x00000006050472a4 */ /* 0x002fe2000f8e0204 */
[----:B0-----:R-:W-:-:S02]  /*00a0*/  IMAD R2, R3, UR7, R2 ;  /* 0x0000000703027c24 */ /* 0x001fc4000f8e0202 */
[----:B------:R-:W-:Y:S02]  /*00b0*/  IMAD.MOV.U32 R3, RZ, RZ, RZ ;  /* 0x000000ffff037224 */ /* 0x000fe400078e00ff */
[----:B---3--:R-:W-:-:S04]  /*00c0*/  IMAD R5, R5, UR7, RZ ;  /* 0x0000000705057c24 */ /* 0x008fc8000f8e02ff */
[----:B------:R-:W-:Y:S01]  /*00d0*/  IMAD.WIDE.U32 R2, R5, UR4, R2 ;  /* 0x0000000405027c25 */ /* 0x000fe2000f8e0002 */
[----:B--2---:R-:W-:Y:S02]  /*00e0*/  USHF.R.S32.HI UR4, URZ, 0x1f, UR23 ;  /* 0x0000001fff047899 */ /* 0x004fe40008011417 */
[----:B------:R-:W-:-:S04]  /*00f0*/  ISETP.GE.U32.AND P0, PT, R2, UR23, PT ;  /* 0x0000001702007c0c */ /* 0x000fc8000bf06070 */
[----:B------:R-:W-:-:S13]  /*0100*/  ISETP.GE.U32.AND.EX P0, PT, R3, UR4, PT, P0 ;  /* 0x0000000403007c0c */ /* 0x000fda000bf06100 */
[----:B------:R-:W-:Y:S05]  /*0110*/  @P0 EXIT ;  /* 0x000000000000094d */ /* 0x000fea0003800000 */
[----:B------:R-:W0:Y:S01]  /*0120*/  LDCU UR6, c[0x3][0x10] ;  /* 0x00c00200ff0677ac */ /* 0x000e220008000800 */
[C---:B------:R-:W-:Y:S01]  /*0130*/  IMAD.SHL.U32 R8, R2.reuse, 0x8, RZ ;  /* 0x0000000802087824 */ /* 0x040fe200078e00ff */
[----:B------:R-:W-:Y:S01]  /*0140*/  SHF.L.U64.HI R0, R2, 0x3, R3 ;  /* 0x0000000302007819 */ /* 0x000fe20000010203 */
[----:B------:R-:W1:Y:S01]  /*0150*/  LDCU.128 UR8, c[0x0][0x390] ;  /* 0x00007200ff0877ac */ /* 0x000e620008000c00 */
[----:B------:R-:W2:Y:S01]  /*0160*/  LDCU.128 UR12, c[0x0][0x3a0] ;  /* 0x00007400ff0c77ac */ /* 0x000ea20008000c00 */
[----:B------:R-:W3:Y:S01]  /*0170*/  LDCU.128 UR16, c[0x0][0x3b0] ;  /* 0x00007600ff1077ac */ /* 0x000ee20008000c00 */
[----:B0-----:R-:W-:Y:S01]  /*0180*/  UISETP.GE.AND UP0, UPT, UR6, 0x1, UPT ;  /* 0x000000010600788c */ /* 0x001fe2000bf06270 */
[----:B-1----:R-:W-:-:S05]  /*0190*/  IADD3 R20, P0, PT, R8, UR8, RZ ;  /* 0x0000000808147c10 */ /* 0x002fca000ff1e0ff */
[----:B------:R-:W-:Y:S02]  /*01a0*/  PLOP3.LUT P4, PT, PT, PT, UP0, 0x80, 0x8 ;  /* 0x000000000008781c */ /* 0x000fe40003f8f008 */
[----:B------:R-:W-:Y:S02]  /*01b0*/  IADD3 R12, P1, PT, R8, UR10, RZ ;  /* 0x0000000a080c7c10 */ /* 0x000fe4000ff3e0ff */
[C---:B------:R-:W-:Y:S02]  /*01c0*/  IADD3.X R21, PT, PT, R0.reuse, UR9, RZ, P0, !PT ;  /* 0x0000000900157c10 */ /* 0x040fe400087fe4ff */
[----:B------:R-:W-:Y:S02]  /*01d0*/  IADD3.X R13, PT, PT, R0, UR11, RZ, P1, !PT ;  /* 0x0000000b000d7c10 */ /* 0x000fe40008ffe4ff */
[C---:B--2---:R-:W-:Y:S02]  /*01e0*/  IADD3 R16, P0, PT, R8.reuse, UR12, RZ ;  /* 0x0000000c08107c10 */ /* 0x044fe4000ff1e0ff */
[----:B------:R-:W-:-:S02]  /*01f0*/  IADD3 R4, P1, PT, R8, UR14, RZ ;  /* 0x0000000e08047c10 */ /* 0x000fc4000ff3e0ff */
[C---:B---3--:R-:W-:Y:S02]  /*0200*/  IADD3 R6, P2, PT, R8.reuse, UR16, RZ ;  /* 0x0000001008067c10 */ /* 0x048fe4000ff5e0ff */
[----:B------:R-:W-:Y:S02]  /*0210*/  IADD3 R8, P3, PT, R8, UR18, RZ ;  /* 0x0000001208087c10 */ /* 0x000fe4000ff7e0ff */
[C---:B------:R-:W-:Y:S02]  /*0220*/  IADD3.X R17, PT, PT, R0.reuse, UR13, RZ, P0, !PT ;  /* 0x0000000d00117c10 */ /* 0x040fe400087fe4ff */
[C---:B------:R-:W-:Y:S02]  /*0230*/  IADD3.X R5, PT, PT, R0.reuse, UR15, RZ, P1, !PT ;  /* 0x0000000f00057c10 */ /* 0x040fe40008ffe4ff */
[C---:B------:R-:W-:Y:S02]  /*0240*/  IADD3.X R7, PT, PT, R0.reuse, UR17, RZ, P2, !PT ;  /* 0x0000001100077c10 */ /* 0x040fe400097fe4ff */
[----:B------:R-:W-:Y:S01]  /*0250*/  IADD3.X R9, PT, PT, R0, UR19, RZ, P3, !PT ;  /* 0x0000001300097c10 */ /* 0x000fe20009ffe4ff */
[----:B------:R-:W-:Y:S06]  /*0260*/  @!P4 EXIT ;  /* 0x000000000000c94d */ /* 0x000fec0003800000 */
[----:B------:R-:W0:Y:S02]  /*0270*/  LDCU.64 UR18, c[0x0][0x358] ;  /* 0x00006b00ff1277ac */ /* 0x000e240008000a00 */
[----:B0-----:R-:W2:Y:S04]  /*0280*/  LDG.E.64 R18, desc[UR18][R20.64] ;  /* 0x0000001214127981 */ /* 0x001ea8000c1e1b00 */
[----:B------:R-:W2:Y:S04]  /*0290*/  LDG.E.64 R4, desc[UR18][R4.64] ;  /* 0x0000001204047981 */ /* 0x000ea8000c1e1b00 */
[----:B------:R-:W3:Y:S04]  /*02a0*/  LDG.E.64 R6, desc[UR18][R6.64] ;  /* 0x0000001206067981 */ /* 0x000ee8000c1e1b00 */
[----:B------:R-:W4:Y:S01]  /*02b0*/  LDG.E.64 R8, desc[UR18][R8.64] ;  /* 0x0000001208087981 */ /* 0x000f22000c1e1b00 */
[----:B------:R-:W-:Y:S01]  /*02c0*/  UISETP.NE.AND UP0, UPT, UR6, 0x1, UPT ;  /* 0x000000010600788c */ /* 0x000fe2000bf05270 */
[----:B------:R-:W-:-:S02]  /*02d0*/  UMOV UR4, URZ ;  /* 0x000000ff00047c82 */ /* 0x000fc40008000000 */
[----:B------:R-:W5:Y:S04]  /*02e0*/  LDG.E.64 R12, desc[UR18][R12.64] ;  /* 0x000000120c0c7981 */ /* 0x000f68000c1e1b00 */
[----:B------:R-:W5:Y:S01]  /*02f0*/  LDG.E.64 R16, desc[UR18][R16.64] ;  /* 0x0000001210107981 */ /* 0x000f62000c1e1b00 */
[C---:B--2---:R-:W-:Y:S02]  /*0300*/  DMUL R10, R18.reuse, R4 ;  /* 0x00000004120a7228 */ /* 0x044fe40000000000 */
[C---:B---3--:R-:W-:Y:S02]  /*0310*/  DMUL R14, R18.reuse, R6 ;  /* 0x00000006120e7228 */ /* 0x048fe40000000000 */
[----:B----4-:R-:W-:Y:S01]  /*0320*/  DMUL R18, R18, R8 ;  /* 0x0000000812127228 */ /* 0x010fe20000000000 */
[----:B------:R-:W-:Y:S10]  /*0330*/  BRA.U !UP0, `(.L_x_15) ;  /* 0x0000000508887547 */ /* 0x000ff4000b800000 */
[----:B------:R-:W-:Y:S01]  /*0340*/  DMUL R20, R6, R6 ;  /* 0x0000000606147228 */ /* 0x000fe20000000000 */
[----:B------:R-:W-:Y:S01]  /*0350*/  ULOP3.LUT UR4, UR6, 0x7ffffffe, URZ, 0xc0, !UPT ;  /* 0x7ffffffe06047892 */ /* 0x000fe2000f8ec0ff */
[----:B------:R-:W-:Y:S01]  /*0360*/  DMUL R22, R14, R14 ;  /* 0x0000000e0e167228 */ /* 0x000fe20000000000 */
[----:B------:R-:W0:Y:S01]  /*0370*/  LDCU UR7, c[0x0][0x3c0] ;  /* 0x00007800ff0777ac */ /* 0x000e220008000800 */
[----:B------:R-:W1:Y:S04]  /*0380*/  LDCU.128 UR8, c[0x0][0x380] ;  /* 0x00007000ff0877ac */ /* 0x000e680008000c00 */
[----:B------:R-:W-:Y:S02]  /*0390*/  DFMA R20, R4, R4, R20 ;  /* 0x000000040414722b */ /* 0x000fe40000000014 */
[----:B------:R-:W-:Y:S01]  /*03a0*/  DFMA R22, R10, R10, R22 ;  /* 0x0000000a0a16722b */ /* 0x000fe20000000016 */
[----:B------:R-:W-:Y:S01]  /*03b0*/  UIADD3 UR12, UPT, UPT, -UR4, URZ, URZ ;  /* 0x000000ff040c7290 */ /* 0x000fe2000fffe1ff */
[----:B------:R-:W-:Y:S01]  /*03c0*/  UMOV UR22, 0x20 ;  /* 0x0000002000167882 */ /* 0x000fe20000000000 */
[----:B------:R-:W-:Y:S01]  /*03d0*/  UMOV UR21, 0x1cc ;  /* 0x000001cc00157882 */ /* 0x000fe20000000000 */
[----:B------:R-:W-:-:S02]  /*03e0*/  UMOV UR20, 0x160 ;  /* 0x0000016000147882 */ /* 0x000fc40000000000 */
[----:B------:R-:W-:Y:S01]  /*03f0*/  DFMA R20, R8, R8, R20 ;  /* 0x000000080814722b */ /* 0x000fe20000000014 */
[----:B------:R-:W-:Y:S01]  /*0400*/  UMOV UR17, 0xf4 ;  /* 0x000000f400117882 */ /* 0x000fe20000000000 */
[----:B------:R-:W-:Y:S01]  /*0410*/  DFMA R22, R18, R18, R22 ;  /* 0x000000121216722b */ /* 0x000fe20000000016 */
[----:B------:R-:W-:-:S10]  /*0420*/  UMOV UR5, URZ ;  /* 0x000000ff00057c82 */ /* 0x000fd40008000000 */
.L_x_16:
[----:B--2---:R-:W2:Y:S01]  /*0430*/  LDCU UR14, c[0x3][UR20+-0x4] ;  /* 0x00ffff80140e77ac */ /* 0x004ea20008000800 */
[----:B------:R-:W-:Y:S01]  /*0440*/  IADD3 R0, P0, PT, R2, UR5, RZ ;  /* 0x0000000502007c10 */ /* 0x000fe2000ff1e0ff */
[----:B------:R-:W3:Y:S01]  /*0450*/  LDCU UR13, c[0x3][UR17+-0x4] ;  /* 0x00ffff80110d77ac */ /* 0x000ee20008000800 */
[----:B------:R-:W4:Y:S01]  /*0460*/  LDCU UR15, c[0x3][UR21+-0x4] ;  /* 0x00ffff80150f77ac */ /* 0x000f220008000800 */
[----:B--2---:R-:W2:Y:S08]  /*0470*/  I2F.F64 R28, UR14 ;  /* 0x0000000e001c7d12 */ /* 0x004eb00008201c00 */
[----:B---3--:R-:W3:Y:S01]  /*0480*/  I2F.F64 R24, UR13 ;  /* 0x0000000d00187d12 */ /* 0x008ee20008201c00 */
[----:B--2---:R-:W-:-:S07]  /*0490*/  DMUL R30, R6, R28 ;  /* 0x0000001c061e7228 */ /* 0x004fce0000000000 */
[----:B----4-:R-:W2:Y:S01]  /*04a0*/  I2F.F64 R26, UR15 ;  /* 0x0000000f001a7d12 */ /* 0x010ea20008201c00 */
[----:B------:R-:W-:Y:S02]  /*04b0*/  DMUL R28, R14, R28 ;  /* 0x0000001c0e1c7228 */ /* 0x000fe40000000000 */
[----:B---3--:R-:W-:-:S06]  /*04c0*/  DFMA R30, R4, R24, R30 ;  /* 0x00000018041e722b */ /* 0x008fcc000000001e */
[----:B------:R-:W-:Y:S01]  /*04d0*/  DFMA R28, R10, R24, R28 ;  /* 0x000000180a1c722b */ /* 0x000fe2000000001c */
[----:B------:R-:W-:Y:S02]  /*04e0*/  IMAD.MOV.U32 R24, RZ, RZ, 0x0 ;  /* 0x00000000ff187424 */ /* 0x000fe400078e00ff */
[----:B------:R-:W-:Y:S01]  /*04f0*/  IMAD.MOV.U32 R25, RZ, RZ, 0x40080000 ;  /* 0x40080000ff197424 */ /* 0x000fe200078e00ff */
[----:B--2---:R-:W-:-:S04]  /*0500*/  DFMA R30, R8, R26, R30 ;  /* 0x0000001a081e722b */ /* 0x004fc8000000001e */
[----:B------:R-:W-:-:S04]  /*0510*/  DFMA R26, R18, R26, R28 ;  /* 0x0000001a121a722b */ /* 0x000fc8000000001c */
[C---:B------:R-:W-:Y:S02]  /*0520*/  DMUL R28, R30.reuse, 4.5 ;  /* 0x401200001e1c7828 */ /* 0x040fe40000000000 */
[----:B------:R-:W-:-:S08]  /*0530*/  DFMA R32, R30, R24, 1 ;  /* 0x3ff000001e20742b */ /* 0x000fd00000000018 */
[----:B------:R-:W-:Y:S02]  /*0540*/  DFMA R32, R30, R28, R32 ;  /* 0x0000001c1e20722b */ /* 0x000fe40000000020 */
[C---:B------:R-:W-:Y:S02]  /*0550*/  DFMA R28, R26.reuse, R24, 1 ;  /* 0x3ff000001a1c742b */ /* 0x040fe40000000018 */
[----:B------:R-:W-:-:S08]  /*0560*/  DMUL R30, R26, 4.5 ;  /* 0x401200001a1e7828 */ /* 0x000fd00000000000 */
[----:B------:R-:W-:Y:S01]  /*0570*/  DFMA R28, R26, R30, R28 ;  /* 0x0000001e1a1c722b */ /* 0x000fe2000000001c */
[----:B------:R-:W-:Y:S02]  /*0580*/  IMAD.U32 R27, RZ, RZ, UR5 ;  /* 0x00000005ff1b7e24 */ /* 0x000fe4000f8e00ff */
[----:B------:R-:W-:-:S03]  /*0590*/  IMAD.SHL.U32 R26, R0, 0x8, RZ ;  /* 0x00000008001a7824 */ /* 0x000fc600078e00ff */
[----:B------:R-:W-:Y:S02]  /*05a0*/  LEA.HI.X.SX32 R27, R27, R3, 0x1, P0 ;  /* 0x000000031b1b7211 */ /* 0x000fe400000f0eff */
[----:B-1----:R-:W-:Y:S02]  /*05b0*/  IADD3 R36, P0, PT, R26, UR10, RZ ;  /* 0x0000000a1a247c10 */ /* 0x002fe4000ff1e0ff */
[----:B------:R-:W-:-:S04]  /*05c0*/  SHF.L.U64.HI R0, R0, 0x3, R27 ;  /* 0x0000000300007819 */ /* 0x000fc8000001021b */
[----:B------:R-:W-:-:S05]  /*05d0*/  IADD3.X R37, PT, PT, R0, UR11, RZ, P0, !PT ;  /* 0x0000000b00257c10 */ /* 0x000fca00087fe4ff */
[----:B------:R-:W2:Y:S01]  /*05e0*/  LDG.E.64 R30, desc[UR18][R36.64] ;  /* 0x00000012241e7981 */ /* 0x000ea2000c1e1b00 */
[----:B------:R-:W1:Y:S01]  /*05f0*/  LDCU.64 UR14, c[0x3][UR22+-0x8] ;  /* 0x00ffff00160e77ac */ /* 0x000e620008000a00 */
[----:B------:R-:W-:Y:S01]  /*0600*/  DFMA R34, R20, -1.5, R32 ;  /* 0xbff800001422782b */ /* 0x000fe20000000020 */
[----:B------:R-:W-:Y:S01]  /*0610*/  IADD3 R26, P0, PT, R26, UR8, RZ ;  /* 0x000000081a1a7c10 */ /* 0x000fe2000ff1e0ff */
[----:B------:R-:W3:Y:S03]  /*0620*/  LDCU UR16, c[0x3][UR20] ;  /* 0x00c00000141077ac */ /* 0x000ee60008000800 */
[----:B------:R-:W-:Y:S01]  /*0630*/  IADD3.X R27, PT, PT, R0, UR9, RZ, P0, !PT ;  /* 0x00000009001b7c10 */ /* 0x000fe200087fe4ff */
[----:B------:R-:W4:Y:S01]  /*0640*/  LDCU UR13, c[0x3][UR17] ;  /* 0x00c00000110d77ac */ /* 0x000f220008000800 */
[----:B0-----:R-:W-:Y:S01]  /*0650*/  IADD3 R0, P0, PT, R2, UR7, RZ ;  /* 0x0000000702007c10 */ /* 0x001fe2000ff1e0ff */
[----:B-1---5:R-:W-:-:S08]  /*0660*/  DMUL R32, R16, UR14 ;  /* 0x0000000e10207c28 */ /* 0x022fd00008000000 */
[----:B--2---:R-:W-:Y:S02]  /*0670*/  DFMA R32, -R32, R34, R30 ;  /* 0x000000222020722b */ /* 0x004fe4000000011e */
[----:B------:R-:W-:Y:S02]  /*0680*/  DFMA R30, R22, -1.5, R28 ;  /* 0xbff80000161e782b */ /* 0x000fe4000000001c */
[----:B------:R-:W-:Y:S01]  /*0690*/  DMUL R28, R12, UR14 ;  /* 0x0000000e0c1c7c28 */ /* 0x000fe20008000000 */
[----:B------:R-:W0:Y:S07]  /*06a0*/  LDCU UR14, c[0x3][UR21] ;  /* 0x00c00000150e77ac */ /* 0x000e2e0008000800 */
[----:B------:R-:W-:-:S02]  /*06b0*/  DFMA R34, R28, R30, R32 ;  /* 0x0000001e1c22722b */ /* 0x000fc40000000020 */
[----:B---3--:R-:W1:Y:S05]  /*06c0*/  I2F.F64 R28, UR16 ;  /* 0x00000010001c7d12 */ /* 0x008e6a0008201c00 */
[----:B------:R0:W-:Y:S03]  /*06d0*/  STG.E.64 desc[UR18][R26.64], R34 ;  /* 0x000000221a007986 */ /* 0x0001e6000c101b12 */
[----:B----4-:R-:W2:Y:S01]  /*06e0*/  I2F.F64 R30, UR13 ;  /* 0x0000000d001e7d12 */ /* 0x010ea20008201c00 */
[-C--:B-1----:R-:W-:Y:S02]  /*06f0*/  DMUL R32, R6, R28.reuse ;  /* 0x0000001c06207228 */ /* 0x082fe40000000000 */
[----:B------:R-:W-:-:S05]  /*0700*/  DMUL R28, R14, R28 ;  /* 0x0000001c0e1c7228 */ /* 0x000fca0000000000 */
[----:B0-----:R-:W0:Y:S01]  /*0710*/  I2F.F64 R26, UR14 ;  /* 0x0000000e001a7d12 */ /* 0x001e220008201c00 */
[----:B------:R-:W-:Y:S01]  /*0720*/  IMAD.SHL.U32 R34, R0, 0x8, RZ ;  /* 0x0000000800227824 */ /* 0x000fe200078e00ff */
[-C--:B--2---:R-:W-:Y:S02]  /*0730*/  DFMA R32, R4, R30.reuse, R32 ;  /* 0x0000001e0420722b */ /* 0x084fe40000000020 */
[----:B------:R-:W-:-:S06]  /*0740*/  DFMA R28, R10, R30, R28 ;  /* 0x0000001e0a1c722b */ /* 0x000fcc000000001c */
[----:B0-----:R-:W-:-:S08]  /*0750*/  DFMA R32, R8, R26, R32 ;  /* 0x0000001a0820722b */ /* 0x001fd00000000020 */
[C---:B------:R-:W-:Y:S02]  /*0760*/  DFMA R30, R32.reuse, R24, 1 ;  /* 0x3ff00000201e742b */ /* 0x040fe40000000018 */
[----:B------:R-:W-:-:S08]  /*0770*/  DMUL R36, R32, 4.5 ;  /* 0x4012000020247828 */ /* 0x000fd00000000000 */
[----:B------:R-:W-:Y:S01]  /*0780*/  DFMA R32, R32, R36, R30 ;  /* 0x000000242020722b */ /* 0x000fe2000000001e */
[----:B------:R-:W-:-:S05]  /*0790*/  IMAD.U32 R31, RZ, RZ, UR7 ;  /* 0x00000007ff1f7e24 */ /* 0x000fca000f8e00ff */
[----:B------:R-:W-:Y:S02]  /*07a0*/  LEA.HI.X.SX32 R31, R31, R3, 0x1, P0 ;  /* 0x000000031f1f7211 */ /* 0x000fe400000f0eff */
[----:B------:R-:W-:Y:S02]  /*07b0*/  IADD3 R36, P0, PT, R34, UR10, RZ ;  /* 0x0000000a22247c10 */ /* 0x000fe4000ff1e0ff */
[----:B------:R-:W-:-:S04]  /*07c0*/  SHF.L.U64.HI R0, R0, 0x3, R31 ;  /* 0x0000000300007819 */ /* 0x000fc8000001021f */
[----:B------:R-:W-:-:S05]  /*07d0*/  IADD3.X R37, PT, PT, R0, UR11, RZ, P0, !PT ;  /* 0x0000000b00257c10 */ /* 0x000fca00087fe4ff */
[----:B------:R-:W2:Y:S01]  /*07e0*/  LDG.E.64 R30, desc[UR18][R36.64] ;  /* 0x00000012241e7981 */ /* 0x000ea2000c1e1b00 */
[----:B------:R-:W0:Y:S01]  /*07f0*/  LDCU.64 UR14, c[0x3][UR22] ;  /* 0x00c00000160e77ac */ /* 0x000e220008000a00 */
[----:B------:R-:W-:Y:S01]  /*0800*/  DFMA R28, R18, R26, R28 ;  /* 0x0000001a121c722b */ /* 0x000fe2000000001c */
[----:B------:R-:W-:Y:S01]  /*0810*/  IADD3 R34, P0, PT, R34, UR8, RZ ;  /* 0x0000000822227c10 */ /* 0x000fe2000ff1e0ff */
[----:B------:R-:W-:Y:S01]  /*0820*/  DFMA R32, R20, -1.5, R32 ;  /* 0xbff800001420782b */ /* 0x000fe20000000020 */
[----:B------:R-:W-:Y:S02]  /*0830*/  UIADD3 UR12, UPT, UPT, UR12, 0x2, URZ ;  /* 0x000000020c0c7890 */ /* 0x000fe4000fffe0ff */
[----:B------:R-:W-:Y:S01]  /*0840*/  IADD3.X R35, PT, PT, R0, UR9, RZ, P0, !PT ;  /* 0x0000000900237c10 */ /* 0x000fe200087fe4ff */
[----:B------:R-:W-:Y:S02]  /*0850*/  UIADD3 UR22, UPT, UPT, UR22, 0x10, URZ ;  /* 0x0000001016167890 */ /* 0x000fe4000fffe0ff */
[C---:B------:R-:W-:Y:S01]  /*0860*/  DFMA R24, R28.reuse, R24, 1 ;  /* 0x3ff000001c18742b */ /* 0x040fe20000000018 */
[----:B------:R-:W-:Y:S01]  /*0870*/  UISETP.NE.AND UP0, UPT, UR12, URZ, UPT ;  /* 0x000000ff0c00728c */ /* 0x000fe2000bf05270 */
[----:B------:R-:W-:Y:S01]  /*0880*/  DMUL R26, R28, 4.5 ;  /* 0x401200001c1a7828 */ /* 0x000fe20000000000 */
[----:B------:R-:W-:-:S02]  /*0890*/  UIADD3 UR21, UPT, UPT, UR21, 0x8, URZ ;  /* 0x0000000815157890 */ /* 0x000fc4000fffe0ff */
[----:B------:R-:W-:Y:S02]  /*08a0*/  UIADD3 UR20, UPT, UPT, UR20, 0x8, URZ ;  /* 0x0000000814147890 */ /* 0x000fe4000fffe0ff */
[----:B------:R-:W-:Y:S02]  /*08b0*/  UIADD3 UR17, UPT, UPT, UR17, 0x8, URZ ;  /* 0x0000000811117890 */ /* 0x000fe4000fffe0ff */
[----:B------:R-:W-:Y:S01]  /*08c0*/  ULEA UR7, UR23, UR7, 0x1 ;  /* 0x0000000717077291 */ /* 0x000fe2000f8e08ff */
[----:B------:R-:W-:Y:S01]  /*08d0*/  DFMA R24, R28, R26, R24 ;  /* 0x0000001a1c18722b */ /* 0x000fe20000000018 */
[----:B------:R-:W-:Y:S01]  /*08e0*/  ULEA UR5, UR23, UR5, 0x1 ;  /* 0x0000000517057291 */ /* 0x000fe2000f8e08ff */
[----:B0-----:R-:W-:-:S06]  /*08f0*/  DMUL R26, R16, UR14 ;  /* 0x0000000e101a7c28 */ /* 0x001fcc0008000000 */
[----:B------:R-:W-:Y:S02]  /*0900*/  DFMA R24, R22, -1.5, R24 ;  /* 0xbff800001618782b */ /* 0x000fe40000000018 */
[----:B--2---:R-:W-:Y:S02]  /*0910*/  DFMA R30, -R26, R32, R30 ;  /* 0x000000201a1e722b */ /* 0x004fe4000000011e */
[----:B------:R-:W-:-:S08]  /*0920*/  DMUL R26, R12, UR14 ;  /* 0x0000000e0c1a7c28 */ /* 0x000fd00008000000 */
[----:B------:R-:W-:-:S07]  /*0930*/  DFMA R24, R26, R24, R30 ;  /* 0x000000181a18722b */ /* 0x000fce000000001e */
[----:B------:R2:W-:Y:S01]  /*0940*/  STG.E.64 desc[UR18][R34.64], R24 ;  /* 0x0000001822007986 */ /* 0x0005e2000c101b12 */
[----:B------:R-:W-:Y:S05]  /*0950*/  BRA.U UP0, `(.L_x_16) ;  /* 0xfffffff900b47547 */ /* 0x000fea000b83ffff */
.L_x_15:
[----:B------:R-:W-:-:S04]  /*0960*/  ULOP3.LUT UR5, UR6, 0x1, URZ, 0xc0, !UPT ;  /* 0x0000000106057892 */ /* 0x000fc8000f8ec0ff */
[----:B------:R-:W-:-:S06]  /*0970*/  UISETP.NE.U32.AND UP0, UPT, UR5, 0x1, UPT ;  /* 0x000000010500788c */ /* 0x000fcc000bf05070 */
[----:B------:R-:W-:-:S13]  /*0980*/  PLOP3.LUT P0, PT, PT, PT, UP0, 0x80, 0x8 ;  /* 0x000000000008781c */ /* 0x000fda0003f0f008 */
[----:B------:R-:W-:Y:S05]  /*0990*/  @P0 EXIT ;  /* 0x000000000000094d */ /* 0x000fea0003800000 */
[----:B------:R-:W0:Y:S01]  /*09a0*/  LDCU.128 UR8, c[0x0][0x380] ;  /* 0x00007000ff0877ac */ /* 0x000e220008000c00 */
[----:B------:R-:W-:-:S06]  /*09b0*/  UIMAD UR5, UR4, UR23, URZ ;  /* 0x00000017040572a4 */ /* 0x000fcc000f8e02ff */
[----:B------:R-:W-:Y:S01]  /*09c0*/  IADD3 R0, P0, PT, R2, UR5, RZ ;  /* 0x0000000502007c10 */ /* 0x000fe2000ff1e0ff */
[----:B------:R-:W-:-:S04]  /*09d0*/  IMAD.U32 R2, RZ, RZ, UR5 ;  /* 0x00000005ff027e24 */ /* 0x000fc8000f8e00ff */
[----:B------:R-:W-:Y:S01]  /*09e0*/  IMAD.SHL.U32 R20, R0, 0x8, RZ ;  /* 0x0000000800147824 */ /* 0x000fe200078e00ff */
[----:B------:R-:W-:-:S04]  /*09f0*/  LEA.HI.X.SX32 R3, R2, R3, 0x1, P0 ;  /* 0x0000000302037211 */ /* 0x000fc800000f0eff */
[----:B------:R-:W-:Y:S02]  /*0a00*/  SHF.L.U64.HI R0, R0, 0x3, R3 ;  /* 0x0000000300007819 */ /* 0x000fe40000010203 */
[----:B0-----:R-:W-:-:S04]  /*0a10*/  IADD3 R2, P0, PT, R20, UR10, RZ ;  /* 0x0000000a14027c10 */ /* 0x001fc8000ff1e0ff */
[----:B------:R-:W-:-:S06]  /*0a20*/  IADD3.X R3, PT, PT, R0, UR11, RZ, P0, !PT ;  /* 0x0000000b00037c10 */ /* 0x000fcc00087fe4ff */
[----:B------:R-:W3:Y:S01]  /*0a30*/  LDG.E.64 R2, desc[UR18][R2.64] ;  /* 0x0000001202027981 */ /* 0x000ee2000c1e1b00 */
[----:B------:R-:W-:Y:S01]  /*0a40*/  USHF.L.U32 UR5, UR4, 0x2, URZ ;  /* 0x0000000204057899 */ /* 0x000fe200080006ff */
[----:B------:R-:W-:-:S04]  /*0a50*/  IADD3 R20, P0, PT, R20, UR8, RZ ;  /* 0x0000000814147c10 */ /* 0x000fc8000ff1e0ff */
[----:B------:R-:W-:-:S07]  /*0a60*/  IADD3.X R21, PT, PT, R0, UR9, RZ, P0, !PT ;  /* 0x0000000900157c10 */ /* 0x000fce00087fe4ff */
[----:B------:R-:W0:Y:S01]  /*0a70*/  LDCU UR7, c[0x3][UR5+0x15c] ;  /* 0x00c02b80050777ac */ /* 0x000e220008000800 */
[----:B------:R-:W2:Y:S01]  /*0a80*/  LDCU UR6, c[0x3][UR5+0xf0] ;  /* 0x00c01e00050677ac */ /* 0x000ea20008000800 */
[----:B------:R-:W1:Y:S01]  /*0a90*/  LDCU UR5, c[0x3][UR5+0x1c8] ;  /* 0x00c03900050577ac */ /* 0x000e620008000800 */
[----:B0-----:R-:W0:Y:S08]  /*0aa0*/  I2F.F64 R26, UR7 ;  /* 0x00000007001a7d12 */ /* 0x001e300008201c00 */
[----:B--2---:R-:W2:Y:S01]  /*0ab0*/  I2F.F64 R24, UR6 ;  /* 0x0000000600187d12 */ /* 0x004ea20008201c00 */
[----:B0-----:R-:W-:-:S07]  /*0ac0*/  DMUL R28, R6, R26 ;  /* 0x0000001a061c7228 */ /* 0x001fce0000000000 */
[----:B-1----:R-:W0:Y:S01]  /*0ad0*/  I2F.F64 R22, UR5 ;  /* 0x0000000500167d12 */ /* 0x002e220008201c00 */
[----:B------:R-:W-:Y:S01]  /*0ae0*/  DMUL R26, R14, R26 ;  /* 0x0000001a0e1a7228 */ /* 0x000fe20000000000 */
[----:B------:R-:W-:Y:S02]  /*0af0*/  UMOV UR5, 0x18 ;  /* 0x0000001800057882 */ /* 0x000fe40000000000 */
[----:B------:R-:W-:Y:S01]  /*0b00*/  ULEA UR4, UR4, UR5, 0x3 ;  /* 0x0000000504047291 */ /* 0x000fe2000f8e18ff */
[----:B--2---:R-:W-:-:S04]  /*0b10*/  DFMA R28, R4, R24, R28 ;  /* 0x00000018041c722b */ /* 0x004fc8000000001c */
[----:B------:R-:W-:Y:S02]  /*0b20*/  DFMA R26, R10, R24, R26 ;  /* 0x000000180a1a722b */ /* 0x000fe4000000001a */
[----:B------:R-:W-:Y:S02]  /*0b30*/  DMUL R24, R6, R6 ;  /* 0x0000000606187228 */ /* 0x000fe40000000000 */
[----:B0-----:R-:W-:-:S03]  /*0b40*/  DFMA R6, R8, R22, R28 ;  /* 0x000000160806722b */ /* 0x001fc6000000001c */
[----:B------:R-:W0:Y:S01]  /*0b50*/  LDCU.64 UR4, c[0x3][UR4] ;  /* 0x00c00000040477ac */ /* 0x000e220008000a00 */
[----:B------:R-:W-:Y:S01]  /*0b60*/  DFMA R22, R18, R22, R26 ;  /* 0x000000161216722b */ /* 0x000fe2000000001a */
[----:B------:R-:W-:Y:S01]  /*0b70*/  IMAD.MOV.U32 R26, RZ, RZ, 0x0 ;  /* 0x00000000ff1a7424 */ /* 0x000fe200078e00ff */
[----:B------:R-:W-:Y:S01]  /*0b80*/  DFMA R24, R4, R4, R24 ;  /* 0x000000040418722b */ /* 0x000fe20000000018 */
[----:B------:R-:W-:Y:S01]  /*0b90*/  IMAD.MOV.U32 R27, RZ, RZ, 0x40080000 ;  /* 0x40080000ff1b7424 */ /* 0x000fe200078e00ff */
[----:B------:R-:W-:Y:S02]  /*0ba0*/  DMUL R28, R14, R14 ;  /* 0x0000000e0e1c7228 */ /* 0x000fe40000000000 */
[----:B------:R-:W-:-:S03]  /*0bb0*/  DMUL R4, R6, 4.5 ;  /* 0x4012000006047828 */ /* 0x000fc60000000000 */
[----:B------:R-:W-:Y:S02]  /*0bc0*/  DFMA R14, R6, R26, 1 ;  /* 0x3ff00000060e742b */ /* 0x000fe4000000001a */
[----:B------:R-:W-:Y:S02]  /*0bd0*/  DFMA R24, R8, R8, R24 ;  /* 0x000000080818722b */ /* 0x000fe40000000018 */
[----:B------:R-:W-:Y:S02]  /*0be0*/  DFMA R28, R10, R10, R28 ;  /* 0x0000000a0a1c722b */ /* 0x000fe4000000001c */
[C---:B------:R-:W-:Y:S02]  /*0bf0*/  DFMA R8, R22.reuse, R26, 1 ;  /* 0x3ff000001608742b */ /* 0x040fe4000000001a */
[----:B------:R-:W-:Y:S02]  /*0c00*/  DMUL R10, R22, 4.5 ;  /* 0x40120000160a7828 */ /* 0x000fe40000000000 */
[----:B------:R-:W-:-:S02]  /*0c10*/  DFMA R4, R6, R4, R14 ;  /* 0x000000040604722b */ /* 0x000fc4000000000e */
[----:B------:R-:W-:Y:S02]  /*0c20*/  DFMA R28, R18, R18, R28 ;  /* 0x00000012121c722b */ /* 0x000fe4000000001c */
[----:B0----5:R-:W-:Y:S02]  /*0c30*/  DMUL R16, R16, UR4 ;  /* 0x0000000410107c28 */ /* 0x021fe40008000000 */
[----:B------:R-:W-:Y:S02]  /*0c40*/  DFMA R8, R22, R10, R8 ;  /* 0x0000000a1608722b */ /* 0x000fe40000000008 */
[----:B------:R-:W-:Y:S02]  /*0c50*/  DFMA R4, R24, -1.5, R4 ;  /* 0xbff800001804782b */ /* 0x000fe40000000004 */
[----:B------:R-:W-:-:S04]  /*0c60*/  DMUL R12, R12, UR4 ;  /* 0x000000040c0c7c28 */ /* 0x000fc80008000000 */
[----:B------:R-:W-:Y:S02]  /*0c70*/  DFMA R8, R28, -1.5, R8 ;  /* 0xbff800001c08782b */ /* 0x000fe40000000008 */
[----:B---3--:R-:W-:-:S08]  /*0c80*/  DFMA R2, -R16, R4, R2 ;  /* 0x000000041002722b */ /* 0x008fd00000000102 */
[----:B------:R-:W-:-:S07]  /*0c90*/  DFMA R2, R12, R8, R2 ;  /* 0x000000080c02722b */ /* 0x000fce0000000002 */
[----:B------:R-:W-:Y:S01]  /*0ca0*/  STG.E.64 desc[UR18][R20.64], R2 ;  /* 0x0000000214007986 */ /* 0x000fe2000c101b12 */
[----:B------:R-:W-:Y:S05]  /*0cb0*/  EXIT ;  /* 0x000000000000794d */ /* 0x000fea0003800000 */
.L_x_17:
        /* <DEDUP_REMOVED lines=12> */
.L_x_258:


//--------------------- .text._Z14processComputePdS_S_S_PKdPKb --------------------------
	.section	.text._Z14processComputePdS_S_S_PKdPKb,"ax",@progbits
	.align	128
        .global         _Z14processComputePdS_S_S_PKdPKb
        .type           _Z14processComputePdS_S_S_PKdPKb,@function
        .size           _Z14processComputePdS_S_S_PKdPKb,(.L_x_254 - _Z14processComputePdS_S_S_PKdPKb)
        .other          _Z14processComputePdS_S_S_PKdPKb,@"STO_CUDA_ENTRY STV_DEFAULT"
_Z14processComputePdS_S_S_PKdPKb:
.text._Z14processComputePdS_S_S_PKdPKb:
        /* <DEDUP_REMOVED lines=23> */
[----:B--2---:R-:W-:-:S13]  /*0170*/  ISETP.NE.AND P0, PT, R2, 0x1, PT ;  /* 0x000000010200780c */ /* 0x004fda0003f05270 */
[----:B------:R-:W-:Y:S05]  /*0180*/  @!P0 EXIT ;  /* 0x000000000000894d */ /* 0x000fea0003800000 */
[----:B------:R-:W0:Y:S01]  /*0190*/  LDCU UR5, c[0x3][0x10] ;  /* 0x00c00200ff0577ac */ /* 0x000e220008000800 */
[----:B------:R-:W-:Y:S02]  /*01a0*/  CS2R R22, SRZ ;  /* 0x0000000000167805 */ /* 0x000fe4000001ff00 */
[----:B------:R-:W-:Y:S02]  /*01b0*/  CS2R R8, SRZ ;  /* 0x0000000000087805 */ /* 0x000fe4000001ff00 */
[----:B------:R-:W-:Y:S02]  /*01c0*/  CS2R R14, SRZ ;  /* 0x00000000000e7805 */ /* 0x000fe4000001ff00 */
[----:B------:R-:W-:Y:S01]  /*01d0*/  CS2R R10, SRZ ;  /* 0x00000000000a7805 */ /* 0x000fe2000001ff00 */
[----:B0-----:R-:W-:-:S09]  /*01e0*/  UISETP.GE.AND UP0, UPT, UR5, 0x1, UPT ;  /* 0x000000010500788c */ /* 0x001fd2000bf06270 */
[----:B------:R-:W-:Y:S05]  /*01f0*/  BRA.U !UP0, `(.L_x_18) ;  /* 0x0000000d085c7547 */ /* 0x000fea000b800000 */
[----:B------:R-:W-:Y:S01]  /*0200*/  UISETP.GE.U32.AND UP0, UPT, UR5, 0x4, UPT ;  /* 0x000000040500788c */ /* 0x000fe2000bf06070 */
[----:B------:R-:W-:Y:S01]  /*0210*/  IMAD.MOV.U32 R2, RZ, RZ, RZ ;  /* 0x000000ffff027224 */ /* 0x000fe200078e00ff */
[----:B------:R-:W-:Y:S02]  /*0220*/  CS2R R10, SRZ ;  /* 0x00000000000a7805 */ /* 0x000fe4000001ff00 */
[----:B------:R-:W-:Y:S02]  /*0230*/  CS2R R14, SRZ ;  /* 0x00000000000e7805 */ /* 0x000fe4000001ff00 */
[----:B------:R-:W-:Y:S02]  /*0240*/  CS2R R8, SRZ ;  /* 0x0000000000087805 */ /* 0x000fe4000001ff00 */
[----:B------:R-:W-:Y:S01]  /*0250*/  CS2R R22, SRZ ;  /* 0x0000000000167805 */ /* 0x000fe2000001ff00 */
[----:B------:R-:W-:Y:S06]  /*0260*/  BRA.U !UP0, `(.L_x_19) ;  /* 0x0000000508e47547 */ /* 0x000fec000b800000 */
[----:B------:R-:W0:Y:S01]  /*0270*/  LDC R5, c[0x3][0xc] ;  /* 0x00c00300ff057b82 */ /* 0x000e220000000800 */
[----:B------:R-:W-:Y:S01]  /*0280*/  ULOP3.LUT UR4, UR5, 0x7ffffffc, URZ, 0xc0, !UPT ;  /* 0x7ffffffc05047892 */ /* 0x000fe2000f8ec0ff */
[C---:B------:R-:W-:Y:S01]  /*0290*/  IMAD R3, R0.reuse, 0x3, RZ ;  /* 0x0000000300037824 */ /* 0x040fe200078e02ff */
[----:B------:R-:W-:Y:S01]  /*02a0*/  CS2R R10, SRZ ;  /* 0x00000000000a7805 */ /* 0x000fe2000001ff00 */
[----:B------:R-:W-:Y:S01]  /*02b0*/  IMAD.SHL.U32 R4, R0, 0x2, RZ ;  /* 0x0000000200047824 */ /* 0x000fe200078e00ff */
[----:B------:R-:W1:Y:S01]  /*02c0*/  LDCU.64 UR16, c[0x0][0x3a0] ;  /* 0x00007400ff1077ac */ /* 0x000e620008000a00 */
[----:B------:R-:W-:Y:S02]  /*02d0*/  IMAD.MOV.U32 R25, RZ, RZ, 0x4b0 ;  /* 0x000004b0ff197424 */ /* 0x000fe400078e00ff */
[----:B------:R-:W-:Y:S01]  /*02e0*/  IMAD.MOV.U32 R26, RZ, RZ, 0x3d8 ;  /* 0x000003d8ff1a7424 */ /* 0x000fe200078e00ff */
[----:B------:R-:W-:Y:S01]  /*02f0*/  UMOV UR14, 0xf8 ;  /* 0x000000f8000e7882 */ /* 0x000fe20000000000 */
[----:B------:R-:W-:Y:S01]  /*0300*/  IMAD.MOV.U32 R2, RZ, RZ, 0x300 ;  /* 0x00000300ff027424 */ /* 0x000fe200078e00ff */
[----:B------:R-:W-:Y:S01]  /*0310*/  UIADD3 UR4, UPT, UPT, -UR4, URZ, URZ ;  /* 0x000000ff04047290 */ /* 0x000fe2000fffe1ff */
[----:B------:R-:W-:Y:S01]  /*0320*/  IMAD.MOV.U32 R24, RZ, RZ, RZ ;  /* 0x000000ffff187224 */ /* 0x000fe200078e00ff */
[----:B------:R-:W-:Y:S01]  /*0330*/  UMOV UR13, 0x164 ;  /* 0x00000164000d7882 */ /* 0x000fe20000000000 */
[----:B------:R-:W-:-:S09]  /*0340*/  UMOV UR12, 0x1d0 ;  /* 0x000001d0000c7882 */ /* 0x000fd20000000000 */
.L_x_20:
[----:B------:R-:W-:Y:S01]  /*0350*/  IADD3 R13, P0, PT, R6, R24, RZ ;  /* 0x00000018060d7210 */ /* 0x000fe20007f1e0ff */
[----:B------:R-:W2:Y:S03]  /*0360*/  LDCU.64 UR6, c[0x3][UR14+-0x8] ;  /* 0x00ffff000e0677ac */ /* 0x000ea60008000a00 */
[----:B------:R-:W-:Y:S01]  /*0370*/  LEA.HI.X.SX32 R16, R24, R7, 0x1, P0 ;  /* 0x0000000718107211 */ /* 0x000fe200000f0eff */
[----:B------:R-:W3:Y:S01]  /*0380*/  LDC.64 R18, c[0x3][R2+-0x10] ;  /* 0x00fffc0002127b82 */ /* 0x000ee20000000a00 */
[C---:B-1----:R-:W-:Y:S01]  /*0390*/  LEA R12, P0, R13.reuse, UR16, 0x3 ;  /* 0x000000100d0c7c11 */ /* 0x042fe2000f8018ff */
[----:B------:R-:W1:Y:S03]  /*03a0*/  LDCU.64 UR8, c[0x3][UR12+-0x8] ;  /* 0x00ffff000c0877ac */ /* 0x000e660008000a00 */
[----:B------:R-:W-:-:S06]  /*03b0*/  LEA.HI.X R13, R13, UR17, R16, 0x3, P0 ;  /* 0x000000110d0d7c11 */ /* 0x000fcc00080f1c10 */
[----:B------:R-:W4:Y:S01]  /*03c0*/  LDG.E.64 R12, desc[UR10][R12.64] ;  /* 0x0000000a0c0c7981 */ /* 0x000f22000c1e1b00 */
[----:B------:R-:W5:Y:S01]  /*03d0*/  LDC.64 R16, c[0x3][R26+-0x10] ;  /* 0x00fffc001a107b82 */ /* 0x000f620000000a00 */
[----:B--2---:R-:W4:Y:S01]  /*03e0*/  I2F.F64 R20, UR6 ;  /* 0x0000000600147d12 */ /* 0x004f220008201c00 */
[----:B------:R-:W2:Y:S01]  /*03f0*/  LDCU UR6, c[0x3][UR13+-0x8] ;  /* 0x00ffff000d0677ac */ /* 0x000ea20008000800 */
[----:B---3--:R-:W-:Y:S02]  /*0400*/  DMUL R18, R18, 0.5 ;  /* 0x3fe0000012127828 */ /* 0x008fe40000000000 */
[----:B-----5:R-:W-:Y:S02]  /*0410*/  DMUL R16, R16, 0.5 ;  /* 0x3fe0000010107828 */ /* 0x020fe40000000000 */
[----:B----4-:R-:W-:-:S08]  /*0420*/  DFMA R8, R12, R20, R8 ;  /* 0x000000140c08722b */ /* 0x010fd00000000008 */
[----:B------:R-:W-:Y:S01]  /*0430*/  DFMA R18, R20, R18, R8 ;  /* 0x000000121412722b */ /* 0x000fe20000000008 */
[----:B--2---:R-:W2:Y:S01]  /*0440*/  I2F.F64 R20, UR6 ;  /* 0x0000000600147d12 */ /* 0x004ea20008201c00 */
[----:B------:R-:W3:Y:S01]  /*0450*/  LDC.64 R8, c[0x3][R25+-0x10] ;  /* 0x00fffc0019087b82 */ /* 0x000ee20000000a00 */
[----:B--2---:R-:W-:-:S08]  /*0460*/  DFMA R14, R12, R20, R14 ;  /* 0x000000140c0e722b */ /* 0x004fd0000000000e */
[----:B------:R-:W-:Y:S02]  /*0470*/  DFMA R16, R20, R16, R14 ;  /* 0x000000101410722b */ /* 0x000fe4000000000e */
[----:B-1----:R-:W1:Y:S01]  /*0480*/  I2F.F64 R14, UR8 ;  /* 0x00000008000e7d12 */ /* 0x002e620008201c00 */
[----:B---3--:R-:W-:Y:S01]  /*0490*/  DMUL R8, R8, 0.5 ;  /* 0x3fe0000008087828 */ /* 0x008fe20000000000 */
[----:B0-----:R-:W-:Y:S01]  /*04a0*/  IADD3 R20, P0, PT, R6, R5, RZ ;  /* 0x0000000506147210 */ /* 0x001fe20007f1e0ff */
[----:B-1----:R-:W-:-:S08]  /*04b0*/  DFMA R10, R12, R14, R10 ;  /* 0x0000000e0c0a722b */ /* 0x002fd0000000000a */
[----:B------:R-:W-:Y:S01]  /*04c0*/  DFMA R14, R14, R8, R10 ;  /* 0x000000080e0e722b */ /* 0x000fe2000000000a */
[----:B------:R-:W-:Y:S02]  /*04d0*/  LEA.HI.X.SX32 R9, R5, R7, 0x1, P0 ;  /* 0x0000000705097211 */ /* 0x000fe400000f0eff */
[----:B------:R-:W-:-:S04]  /*04e0*/  LEA R8, P0, R20, UR16, 0x3 ;  /* 0x0000001014087c11 */ /* 0x000fc8000f8018ff */
[----:B------:R-:W-:-:S06]  /*04f0*/  LEA.HI.X R9, R20, UR17, R9, 0x3, P0 ;  /* 0x0000001114097c11 */ /* 0x000fcc00080f1c09 */
[----:B------:R-:W2:Y:S01]  /*0500*/  LDG.E.64 R8, desc[UR10][R8.64] ;  /* 0x0000000a08087981 */ /* 0x000ea2000c1e1b00 */
[----:B------:R-:W0:Y:S01]  /*0510*/  LDC.64 R20, c[0x3][R2+-0x8] ;  /* 0x00fffe0002147b82 */ /* 0x000e220000000a00 */
[----:B------:R-:W2:Y:S01]  /*0520*/  I2F.F64 R10, UR7 ;  /* 0x00000007000a7d12 */ /* 0x000ea20008201c00 */
[----:B------:R-:W1:Y:S01]  /*0530*/  LDCU UR6, c[0x3][UR13+-0x4] ;  /* 0x00ffff800d0677ac */ /* 0x000e620008000800 */
[----:B0-----:R-:W-:Y:S02]  /*0540*/  DMUL R20, R20, 0.5 ;  /* 0x3fe0000014147828 */ /* 0x001fe40000000000 */
[----:B--2---:R-:W-:-:S08]  /*0550*/  DFMA R18, R8, R10, R18 ;  /* 0x0000000a0812722b */ /* 0x004fd00000000012 */
[----:B------:R-:W-:Y:S01]  /*0560*/  DFMA R20, R10, R20, R18 ;  /* 0x000000140a14722b */ /* 0x000fe20000000012 */
[----:B------:R-:W0:Y:S01]  /*0570*/  LDC.64 R10, c[0x3][R26+-0x8] ;  /* 0x00fffe001a0a7b82 */ /* 0x000e220000000a00 */
[----:B-1----:R-:W1:Y:S01]  /*0580*/  I2F.F64 R18, UR6 ;  /* 0x0000000600127d12 */ /* 0x002e620008201c00 */
[----:B------:R-:W2:Y:S01]  /*0590*/  LDCU.64 UR6, c[0x3][UR14] ;  /* 0x00c000000e0677ac */ /* 0x000ea20008000a00 */
[----:B-1----:R-:W-:Y:S02]  /*05a0*/  DFMA R16, R8, R18, R16 ;  /* 0x000000120810722b */ /* 0x002fe40000000010 */
[----:B0-----:R-:W-:-:S08]  /*05b0*/  DMUL R10, R10, 0.5 ;  /* 0x3fe000000a0a7828 */ /* 0x001fd00000000000 */
[----:B------:R-:W-:Y:S01]  /*05c0*/  DFMA R16, R18, R10, R16 ;  /* 0x0000000a1210722b */ /* 0x000fe20000000010 */
[----:B------:R-:W0:Y:S01]  /*05d0*/  LDC.64 R18, c[0x3][R25+-0x8] ;  /* 0x00fffe0019127b82 */ /* 0x000e220000000a00 */
[----:B------:R-:W1:Y:S01]  /*05e0*/  I2F.F64 R10, UR9 ;  /* 0x00000009000a7d12 */ /* 0x000e620008201c00 */
[----:B------:R-:W-:Y:S01]  /*05f0*/  DADD R12, R12, R22 ;  /* 0x000000000c0c7229 */ /* 0x000fe20000000016 */
[----:B------:R-:W3:Y:S01]  /*0600*/  LDCU.64 UR8, c[0x3][UR12] ;  /* 0x00c000000c0877ac */ /* 0x000ee20008000a00 */
[----:B-1----:R-:W-:Y:S02]  /*0610*/  DFMA R14, R8, R10, R14 ;  /* 0x0000000a080e722b */ /* 0x002fe4000000000e */
[----:B0-----:R-:W-:-:S08]  /*0620*/  DMUL R18, R18, 0.5 ;  /* 0x3fe0000012127828 */ /* 0x001fd00000000000 */
[----:B------:R-:W-:Y:S01]  /*0630*/  DFMA R18, R10, R18, R14 ;  /* 0x000000120a12722b */ /* 0x000fe2000000000e */
[----:B------:R-:W-:-:S04]  /*0640*/  IADD3 R11, P0, PT, R6, R4, RZ ;  /* 0x00000004060b7210 */ /* 0x000fc80007f1e0ff */
[----:B------:R-:W-:Y:S02]  /*0650*/  LEA.HI.X.SX32 R14, R4, R7, 0x1, P0 ;  /* 0x00000007040e7211 */ /* 0x000fe400000f0eff */
[----:B------:R-:W-:-:S04]  /*0660*/  LEA R10, P0, R11, UR16, 0x3 ;  /* 0x000000100b0a7c11 */ /* 0x000fc8000f8018ff */
[----:B------:R-:W-:-:S06]  /*0670*/  LEA.HI.X R11, R11, UR17, R14, 0x3, P0 ;  /* 0x000000110b0b7c11 */ /* 0x000fcc00080f1c0e */
[----:B------:R-:W4:Y:S01]  /*0680*/  LDG.E.64 R10, desc[UR10][R10.64] ;  /* 0x0000000a0a0a7981 */ /* 0x000f22000c1e1b00 */
[----:B------:R-:W0:Y:S01]  /*0690*/  LDC.64 R14, c[0x3][R2] ;  /* 0x00c00000020e7b82 */ /* 0x000e220000000a00 */
[----:B--2---:R-:W4:Y:S01]  /*06a0*/  I2F.F64 R22, UR6 ;  /* 0x0000000600167d12 */ /* 0x004f220008201c00 */
[----:B------:R-:W1:Y:S01]  /*06b0*/  LDCU UR6, c[0x3][UR13] ;  /* 0x00c000000d0677ac */ /* 0x000e620008000800 */
[----:B0-----:R-:W-:Y:S02]  /*06c0*/  DMUL R14, R14, 0.5 ;  /* 0x3fe000000e0e7828 */ /* 0x001fe40000000000 */
[----:B----4-:R-:W-:-:S08]  /*06d0*/  DFMA R20, R10, R22, R20 ;  /* 0x000000160a14722b */ /* 0x010fd00000000014 */
[----:B------:R-:W-:Y:S02]  /*06e0*/  DFMA R14, R22, R14, R20 ;  /* 0x0000000e160e722b */ /* 0x000fe40000000014 */
[----:B------:R-:W0:Y:S01]  /*06f0*/  LDC.64 R20, c[0x3][R26] ;  /* 0x00c000001a147b82 */ /* 0x000e220000000a00 */
[----:B-1----:R-:W1:Y:S02]  /*0700*/  I2F.F64 R22, UR6 ;  /* 0x0000000600167d12 */ /* 0x002e640008201c00 */
[----:B-1----:R-:W-:Y:S02]  /*0710*/  DFMA R16, R10, R22, R16 ;  /* 0x000000160a10722b */ /* 0x002fe40000000010 */
[----:B0-----:R-:W-:-:S08]  /*0720*/  DMUL R20, R20, 0.5 ;  /* 0x3fe0000014147828 */ /* 0x001fd00000000000 */
[----:B------:R-:W-:Y:S02]  /*0730*/  DFMA R16, R22, R20, R16 ;  /* 0x000000141610722b */ /* 0x000fe40000000010 */
[----:B------:R-:W0:Y:S01]  /*0740*/  LDC.64 R20, c[0x3][R25] ;  /* 0x00c0000019147b82 */ /* 0x000e220000000a00 */
[----:B---3--:R-:W1:Y:S02]  /*0750*/  I2F.F64 R22, UR8 ;  /* 0x0000000800167d12 */ /* 0x008e640008201c00 */
[----:B-1----:R-:W-:Y:S02]  /*0760*/  DFMA R18, R10, R22, R18 ;  /* 0x000000160a12722b */ /* 0x002fe40000000012 */
[----:B0-----:R-:W-:-:S08]  /*0770*/  DMUL R20, R20, 0.5 ;  /* 0x3fe0000014147828 */ /* 0x001fd00000000000 */
[----:B------:R-:W-:Y:S01]  /*0780*/  DFMA R18, R22, R20, R18 ;  /* 0x000000141612722b */ /* 0x000fe20000000012 */
[----:B------:R-:W-:-:S04]  /*0790*/  IADD3 R21, P0, PT, R6, R3, RZ ;  /* 0x0000000306157210 */ /* 0x000fc80007f1e0ff */
[----:B------:R-:W-:Y:S02]  /*07a0*/  LEA.HI.X.SX32 R22, R3, R7, 0x1, P0 ;  /* 0x0000000703167211 */ /* 0x000fe400000f0eff */
[----:B------:R-:W-:-:S04]  /*07b0*/  LEA R20, P0, R21, UR16, 0x3 ;  /* 0x0000001015147c11 */ /* 0x000fc8000f8018ff */
[----:B------:R-:W-:-:S06]  /*07c0*/  LEA.HI.X R21, R21, UR17, R22, 0x3, P0 ;  /* 0x0000001115157c11 */ /* 0x000fcc00080f1c16 */
[----:B------:R-:W2:Y:S01]  /*07d0*/  LDG.E.64 R20, desc[UR10][R20.64] ;  /* 0x0000000a14147981 */ /* 0x000ea2000c1e1b00 */
[----:B------:R0:W1:Y:S01]  /*07e0*/  LDC.64 R22, c[0x3][R2+0x8] ;  /* 0x00c0020002167b82 */ /* 0x0000620000000a00 */
[----:B------:R-:W-:Y:S01]  /*07f0*/  DADD R12, R12, R8 ;  /* 0x000000000c0c7229 */ /* 0x000fe20000000008 */
[----:B------:R-:W3:Y:S01]  /*0800*/  LDCU UR6, c[0x3][UR13+0x4] ;  /* 0x00c000800d0677ac */ /* 0x000ee20008000800 */
[----:B------:R-:W2:Y:S01]  /*0810*/  I2F.F64 R8, UR7 ;  /* 0x0000000700087d12 */ /* 0x000ea20008201c00 */
[C---:B------:R-:W-:Y:S01]  /*0820*/  IMAD R24, R0.reuse, 0x4, R24 ;  /* 0x0000000400187824 */ /* 0x040fe200078e0218 */
[----:B------:R-:W-:Y:S01]  /*0830*/  UIADD3 UR4, UPT, UPT, UR4, 0x4, URZ ;  /* 0x0000000404047890 */ /* 0x000fe2000fffe0ff */
[----:B------:R-:W-:Y:S01]  /*0840*/  IMAD R3, R0, 0x4, R3 ;  /* 0x0000000400037824 */ /* 0x000fe200078e0203 */
[----:B------:R-:W-:Y:S02]  /*0850*/  UIADD3 UR14, UPT, UPT, UR14, 0x10, URZ ;  /* 0x000000100e0e7890 */ /* 0x000fe4000fffe0ff */
[----:B------:R-:W-:Y:S01]  /*0860*/  DADD R12, R12, R10 ;  /* 0x000000000c0c7229 */ /* 0x000fe2000000000a */
[----:B------:R-:W-:Y:S01]  /*0870*/  UISETP.NE.AND UP0, UPT, UR4, URZ, UPT ;  /* 0x000000ff0400728c */ /* 0x000fe2000bf05270 */
[----:B0-----:R-:W-:Y:S01]  /*0880*/  VIADD R2, R2, 0x20 ;  /* 0x0000002002027836 */ /* 0x001fe20000000000 */
[----:B------:R-:W-:Y:S01]  /*0890*/  UIADD3 UR13, UPT, UPT, UR13, 0x10, URZ ;  /* 0x000000100d0d7890 */ /* 0x000fe2000fffe0ff */
[C---:B------:R-:W-:Y:S01]  /*08a0*/  IMAD R4, R0.reuse, 0x4, R4 ;  /* 0x0000000400047824 */ /* 0x040fe200078e0204 */
[----:B------:R-:W-:Y:S01]  /*08b0*/  UIADD3 UR12, UPT, UPT, UR12, 0x10, URZ ;  /* 0x000000100c0c7890 */ /* 0x000fe2000fffe0ff */
[----:B------:R-:W-:Y:S01]  /*08c0*/  IMAD R5, R0, 0x4, R5 ;  /* 0x0000000400057824 */ /* 0x000fe200078e0205 */
[----:B-1----:R-:W-:-:S02]  /*08d0*/  DMUL R22, R22, 0.5 ;  /* 0x3fe0000016167828 */ /* 0x002fc40000000000 */
[----:B--2---:R-:W-:-:S08]  /*08e0*/  DFMA R14, R20, R8, R14 ;  /* 0x00000008140e722b */ /* 0x004fd0000000000e */
[----:B------:R-:W-:Y:S02]  /*08f0*/  DFMA R8, R8, R22, R14 ;  /* 0x000000160808722b */ /* 0x000fe4000000000e */
[----:B------:R0:W1:Y:S01]  /*0900*/  LDC.64 R14, c[0x3][R26+0x8] ;  /* 0x00c002001a0e7b82 */ /* 0x0000620000000a00 */
[----:B---3--:R-:W2:Y:S01]  /*0910*/  I2F.F64 R22, UR6 ;  /* 0x0000000600167d12 */ /* 0x008ea20008201c00 */
[----:B0-----:R-:W-:Y:S01]  /*0920*/  VIADD R26, R26, 0x20 ;  /* 0x000000201a1a7836 */ /* 0x001fe20000000000 */
[----:B--2---:R-:W-:Y:S02]  /*0930*/  DFMA R16, R20, R22, R16 ;  /* 0x000000161410722b */ /* 0x004fe40000000010 */
[----:B-1----:R-:W-:-:S08]  /*0940*/  DMUL R14, R14, 0.5 ;  /* 0x3fe000000e0e7828 */ /* 0x002fd00000000000 */
[----:B------:R-:W-:Y:S01]  /*0950*/  DFMA R14, R22, R14, R16 ;  /* 0x0000000e160e722b */ /* 0x000fe20000000010 */
[----:B------:R0:W1:Y:S01]  /*0960*/  LDC.64 R22, c[0x3][R25+0x8] ;  /* 0x00c0020019167b82 */ /* 0x0000620000000a00 */
[----:B------:R-:W2:Y:S01]  /*0970*/  I2F.F64 R16, UR9 ;  /* 0x0000000900107d12 */ /* 0x000ea20008201c00 */
[----:B0-----:R-:W-:Y:S01]  /*0980*/  VIADD R25, R25, 0x20 ;  /* 0x0000002019197836 */ /* 0x001fe20000000000 */
[----:B--2---:R-:W-:Y:S02]  /*0990*/  DFMA R18, R20, R16, R18 ;  /* 0x000000101412722b */ /* 0x004fe40000000012 */
[----:B-1----:R-:W-:Y:S02]  /*09a0*/  DMUL R10, R22, 0.5 ;  /* 0x3fe00000160a7828 */ /* 0x002fe40000000000 */
[----:B------:R-:W-:-:S06]  /*09b0*/  DADD R22, R12, R20 ;  /* 0x000000000c167229 */ /* 0x000fcc0000000014 */
[----:B------:R-:W-:Y:S01]  /*09c0*/  DFMA R10, R16, R10, R18 ;  /* 0x0000000a100a722b */ /* 0x000fe20000000012 */
[----:B------:R-:W-:Y:S10]  /*09d0*/  BRA.U UP0, `(.L_x_20) ;  /* 0xfffffff9005c7547 */ /* 0x000ff4000b83ffff */
[----:B------:R-:W-:-:S06]  /*09e0*/  ULOP3.LUT UR4, UR5, 0x7ffffffc, URZ, 0xc0, !UPT ;  /* 0x7ffffffc05047892 */ /* 0x000fcc000f8ec0ff */
[----:B------:R-:W-:-:S07]  /*09f0*/  IMAD.U32 R2, RZ, RZ, UR4 ;  /* 0x00000004ff027e24 */ /* 0x000fce000f8e00ff */
.L_x_19:
[----:B------:R-:W-:-:S09]  /*0a00*/  ULOP3.LUT UP0, UR6, UR5, 0x3, URZ, 0xc0, !UPT ;  /* 0x0000000305067892 */ /* 0x000fd2000f80c0ff */
[----:B------:R-:W-:Y:S05]  /*0a10*/  BRA.U !UP0, `(.L_x_18) ;  /* 0x0000000508547547 */ /* 0x000fea000b800000 */
[----:B------:R-:W-:Y:S02]  /*0a20*/  UISETP.NE.AND UP0, UPT, UR6, 0x1, UPT ;  /* 0x000000010600788c */ /* 0x000fe4000bf05270 */
[----:B------:R-:W-:-:S04]  /*0a30*/  ULOP3.LUT UR4, UR5, 0x1, URZ, 0xc0, !UPT ;  /* 0x0000000105047892 */ /* 0x000fc8000f8ec0ff */
[----:B------:R-:W-:-:S03]  /*0a40*/  UISETP.NE.U32.AND UP1, UPT, UR4, 0x1, UPT ;  /* 0x000000010400788c */ /* 0x000fc6000bf25070 */
[----:B------:R-:W-:Y:S08]  /*0a50*/  BRA.U !UP0, `(.L_x_21) ;  /* 0x0000000108d07547 */ /* 0x000ff0000b800000 */
[----:B------:R-:W0:Y:S01]  /*0a60*/  LDCU.64 UR4, c[0x0][0x3a0] ;  /* 0x00007400ff0477ac */ /* 0x000e220008000a00 */
[----:B------:R-:W-:-:S05]  /*0a70*/  IMAD R3, R2, R0, RZ ;  /* 0x0000000002037224 */ /* 0x000fca00078e02ff */
[----:B------:R-:W-:-:S04]  /*0a80*/  IADD3 R4, P0, PT, R6, R3, RZ ;  /* 0x0000000306047210 */ /* 0x000fc80007f1e0ff */
[----:B------:R-:W-:Y:S02]  /*0a90*/  LEA.HI.X.SX32 R5, R3, R7, 0x1, P0 ;  /* 0x0000000703057211 */ /* 0x000fe400000f0eff */
[----:B0-----:R-:W-:-:S04]  /*0aa0*/  LEA R16, P0, R4, UR4, 0x3 ;  /* 0x0000000404107c11 */ /* 0x001fc8000f8018ff */
[----:B------:R-:W-:-:S06]  /*0ab0*/  LEA.HI.X R17, R4, UR5, R5, 0x3, P0 ;  /* 0x0000000504117c11 */ /* 0x000fcc00080f1c05 */
[----:B------:R-:W2:Y:S01]  /*0ac0*/  LDG.E.64 R16, desc[UR10][R16.64] ;  /* 0x0000000a10107981 */ /* 0x000ea2000c1e1b00 */
[----:B------:R-:W-:-:S05]  /*0ad0*/  IMAD.IADD R3, R3, 0x1, R0 ;  /* 0x0000000103037824 */ /* 0x000fca00078e0200 */
[----:B------:R-:W-:-:S04]  /*0ae0*/  IADD3 R5, P0, PT, R6, R3, RZ ;  /* 0x0000000306057210 */ /* 0x000fc80007f1e0ff */
[----:B------:R-:W-:Y:S02]  /*0af0*/  LEA.HI.X.SX32 R12, R3, R7, 0x1, P0 ;  /* 0x00000007030c7211 */ /* 0x000fe400000f0eff */
[----:B------:R-:W-:-:S04]  /*0b00*/  LEA R4, P0, R5, UR4, 0x3 ;  /* 0x0000000405047c11 */ /* 0x000fc8000f8018ff */
[----:B------:R-:W-:-:S06]  /*0b10*/  LEA.HI.X R5, R5, UR5, R12, 0x3, P0 ;  /* 0x0000000505057c11 */ /* 0x000fcc00080f1c0c */
[----:B------:R-:W3:Y:S01]  /*0b20*/  LDG.E.64 R4, desc[UR10][R4.64] ;  /* 0x0000000a04047981 */ /* 0x000ee2000c1e1b00 */
[C---:B------:R-:W-:Y:S02]  /*0b30*/  IMAD.SHL.U32 R24, R2.reuse, 0x4, RZ ;  /* 0x0000000402187824 */ /* 0x040fe400078e00ff */
[C---:B------:R-:W-:Y:S02]  /*0b40*/  IMAD.SHL.U32 R3, R2.reuse, 0x8, RZ ;  /* 0x0000000802037824 */ /* 0x040fe400078e00ff */
[----:B------:R-:W0:Y:S01]  /*0b50*/  LDC.64 R12, c[0x3][R24+0xf0] ;  /* 0x00c03c00180c7b82 */ /* 0x000e220000000a00 */
[----:B------:R-:W-:-:S07]  /*0b60*/  VIADD R2, R2, 0x2 ;  /* 0x0000000202027836 */ /* 0x000fce0000000000 */
[----:B------:R-:W1:Y:S08]  /*0b70*/  LDC.64 R20, c[0x3][R3+0x2f0] ;  /* 0x00c0bc0003147b82 */ /* 0x000e700000000a00 */
[----:B------:R-:W4:Y:S01]  /*0b80*/  LDC R26, c[0x3][R24+0x15c] ;  /* 0x00c05700181a7b82 */ /* 0x000f220000000800 */
[----:B0-----:R0:W2:Y:S01]  /*0b90*/  I2F.F64 R18, R12 ;  /* 0x0000000c00127312 */ /* 0x0010a20000201c00 */
[----:B-1----:R-:W-:-:S06]  /*0ba0*/  DMUL R20, R20, 0.5 ;  /* 0x3fe0000014147828 */ /* 0x002fcc0000000000 */
[----:B0-----:R0:W1:Y:S01]  /*0bb0*/  LDC R12, c[0x3][R24+0x160] ;  /* 0x00c05800180c7b82 */ /* 0x0010620000000800 */
[----:B------:R-:W-:Y:S08]  /*0bc0*/  I2F.F64 R28, R13 ;  /* 0x0000000d001c7312 */ /* 0x000ff00000201c00 */
[----:B----4-:R-:W4:Y:S01]  /*0bd0*/  I2F.F64 R26, R26 ;  /* 0x0000001a001a7312 */ /* 0x010f220000201c00 */
[----:B--2---:R-:W-:-:S02]  /*0be0*/  DFMA R8, R16, R18, R8 ;  /* 0x000000121008722b */ /* 0x004fc40000000008 */
[----:B----4-:R-:W-:Y:S02]  /*0bf0*/  DFMA R14, R16, R26, R14 ;  /* 0x0000001a100e722b */ /* 0x010fe4000000000e */
[----:B------:R-:W-:-:S04]  /*0c00*/  DADD R22, R22, R16 ;  /* 0x0000000016167229 */ /* 0x000fc80000000010 */
[----:B------:R-:W-:Y:S01]  /*0c10*/  DFMA R8, R18, R20, R8 ;  /* 0x000000141208722b */ /* 0x000fe20000000008 */
[----:B------:R-:W2:Y:S08]  /*0c20*/  LDC.64 R20, c[0x3][R3+0x3c8] ;  /* 0x00c0f20003147b82 */ /* 0x000eb00000000a00 */
[----:B------:R0:W4:Y:S01]  /*0c30*/  LDC.64 R18, c[0x3][R24+0x1c8] ;  /* 0x00c0720018127b82 */ /* 0x0001220000000a00 */
[----:B---3--:R-:W-:-:S02]  /*0c40*/  DFMA R8, R4, R28, R8 ;  /* 0x0000001c0408722b */ /* 0x008fc40000000008 */
[----:B------:R-:W-:-:S05]  /*0c50*/  DADD R22, R22, R4 ;  /* 0x0000000016167229 */ /* 0x000fca0000000004 */
[----:B0-----:R-:W0:Y:S01]  /*0c60*/  LDC.64 R24, c[0x3][R3+0x3d0] ;  /* 0x00c0f40003187b82 */ /* 0x001e220000000a00 */
[----:B--2---:R-:W-:-:S08]  /*0c70*/  DMUL R20, R20, 0.5 ;  /* 0x3fe0000014147828 */ /* 0x004fd00000000000 */
[----:B------:R-:W-:Y:S02]  /*0c80*/  DFMA R14, R26, R20, R14 ;  /* 0x000000141a0e722b */ /* 0x000fe4000000000e */
[----:B------:R-:W2:Y:S01]  /*0c90*/  LDC.64 R20, c[0x3][R3+0x4a0] ;  /* 0x00c1280003147b82 */ /* 0x000ea20000000a00 */
[----:B----4-:R-:W3:Y:S01]  /*0ca0*/  I2F.F64 R26, R18 ;  /* 0x00000012001a7312 */ /* 0x010ee20000201c00 */
[----:B0-----:R-:W-:Y:S02]  /*0cb0*/  DMUL R24, R24, 0.5 ;  /* 0x3fe0000018187828 */ /* 0x001fe40000000000 */
[----:B---3--:R-:W-:-:S05]  /*0cc0*/  DFMA R10, R16, R26, R10 ;  /* 0x0000001a100a722b */ /* 0x008fca000000000a */
[----:B-1----:R-:W0:Y:S01]  /*0cd0*/  I2F.F64 R16, R12 ;  /* 0x0000000c00107312 */ /* 0x002e220000201c00 */
[----:B--2---:R-:W-:-:S07]  /*0ce0*/  DMUL R20, R20, 0.5 ;  /* 0x3fe0000014147828 */ /* 0x004fce0000000000 */
[----:B------:R-:W1:Y:S01]  /*0cf0*/  I2F.F64 R12, R19 ;  /* 0x00000013000c7312 */ /* 0x000e620000201c00 */
[----:B------:R-:W-:Y:S02]  /*0d00*/  DFMA R10, R26, R20, R10 ;  /* 0x000000141a0a722b */ /* 0x000fe4000000000a */
[----:B------:R-:W2:Y:S01]  /*0d10*/  LDC.64 R20, c[0x3][R3+0x2f8] ;  /* 0x00c0be0003147b82 */ /* 0x000ea20000000a00 */
[----:B0-----:R-:W-:-:S05]  /*0d20*/  DFMA R14, R4, R16, R14 ;  /* 0x00000010040e722b */ /* 0x001fca000000000e */
[----:B-1----:R-:W-:Y:S02]  /*0d30*/  DFMA R10, R4, R12, R10 ;  /* 0x0000000c040a722b */ /* 0x002fe4000000000a */
[----:B------:R-:W0:Y:S01]  /*0d40*/  LDC.64 R26, c[0x3][R3+0x4a8] ;  /* 0x00c12a00031a7b82 */ /* 0x000e220000000a00 */
[----:B------:R-:W-:Y:S02]  /*0d50*/  DFMA R14, R16, R24, R14 ;  /* 0x00000018100e722b */ /* 0x000fe4000000000e */
[----:B--2---:R-:W-:Y:S02]  /*0d60*/  DMUL R20, R20, 0.5 ;  /* 0x3fe0000014147828 */ /* 0x004fe40000000000 */
[----:B0-----:R-:W-:-:S06]  /*0d70*/  DMUL R26, R26, 0.5 ;  /* 0x3fe000001a1a7828 */ /* 0x001fcc0000000000 */
[----:B------:R-:W-:Y:S02]  /*0d80*/  DFMA R8, R28, R20, R8 ;  /* 0x000000141c08722b */ /* 0x000fe40000000008 */
[----:B------:R-:W-:-:S11]  /*0d90*/  DFMA R10, R12, R26, R10 ;  /* 0x0000001a0c0a722b */ /* 0x000fd6000000000a */
.L_x_21:
[----:B------:R-:W-:Y:S05]  /*0da0*/  BRA.U UP1, `(.L_x_18) ;  /* 0x0000000101707547 */ /* 0x000fea000b800000 */
[----:B------:R-:W0:Y:S01]  /*0db0*/  LDCU.64 UR4, c[0x0][0x3a0] ;  /* 0x00007400ff0477ac */ /* 0x000e220008000a00 */
[----:B------:R-:W-:-:S05]  /*0dc0*/  IMAD R3, R2, R0, RZ ;  /* 0x0000000002037224 */ /* 0x000fca00078e02ff */
[----:B------:R-:W-:-:S04]  /*0dd0*/  IADD3 R0, P0, PT, R6, R3, RZ ;  /* 0x0000000306007210 */ /* 0x000fc80007f1e0ff */
[----:B------:R-:W-:Y:S02]  /*0de0*/  LEA.HI.X.SX32 R3, R3, R7, 0x1, P0 ;  /* 0x0000000703037211 */ /* 0x000fe400000f0eff */
[----:B0-----:R-:W-:-:S04]  /*0df0*/  LEA R4, P0, R0, UR4, 0x3 ;  /* 0x0000000400047c11 */ /* 0x001fc8000f8018ff */
[----:B------:R-:W-:-:S06]  /*0e00*/  LEA.HI.X R5, R0, UR5, R3, 0x3, P0 ;  /* 0x0000000500057c11 */ /* 0x000fcc00080f1c03 */
[----:B------:R-:W2:Y:S01]  /*0e10*/  LDG.E.64 R4, desc[UR10][R4.64] ;  /* 0x0000000a04047981 */ /* 0x000ea2000c1e1b00 */
[C---:B------:R-:W-:Y:S02]  /*0e20*/  IMAD.SHL.U32 R0, R2.reuse, 0x4, RZ ;  /* 0x0000000402007824 */ /* 0x040fe400078e00ff */
[----:B------:R-:W-:Y:S02]  /*0e30*/  IMAD.SHL.U32 R26, R2, 0x8, RZ ;  /* 0x00000008021a7824 */ /* 0x000fe400078e00ff */
[----:B------:R-:W0:Y:S08]  /*0e40*/  LDC R3, c[0x3][R0+0xf0] ;  /* 0x00c03c0000037b82 */ /* 0x000e300000000800 */
[----:B------:R-:W1:Y:S08]  /*0e50*/  LDC R12, c[0x3][R0+0x15c] ;  /* 0x00c05700000c7b82 */ /* 0x000e700000000800 */
[----:B------:R-:W3:Y:S08]  /*0e60*/  LDC R16, c[0x3][R0+0x1c8] ;  /* 0x00c0720000107b82 */ /* 0x000ef00000000800 */
[----:B------:R-:W4:Y:S01]  /*0e70*/  LDC.64 R18, c[0x3][R26+0x2f0] ;  /* 0x00c0bc001a127b82 */ /* 0x000f220000000a00 */
[----:B0-----:R-:W2:Y:S07]  /*0e80*/  I2F.F64 R2, R3 ;  /* 0x0000000300027312 */ /* 0x001eae0000201c00 */
[----:B------:R-:W0:Y:S01]  /*0e90*/  LDC.64 R20, c[0x3][R26+0x3c8] ;  /* 0x00c0f2001a147b82 */ /* 0x000e220000000a00 */
[----:B-1----:R-:W1:Y:S07]  /*0ea0*/  I2F.F64 R12, R12 ;  /* 0x0000000c000c7312 */ /* 0x002e6e0000201c00 */
[----:B------:R-:W5:Y:S01]  /*0eb0*/  LDC.64 R24, c[0x3][R26+0x4a0] ;  /* 0x00c128001a187b82 */ /* 0x000f620000000a00 */
[----:B---3--:R-:W3:Y:S01]  /*0ec0*/  I2F.F64 R16, R16 ;  /* 0x0000001000107312 */ /* 0x008ee20000201c00 */
[----:B----4-:R-:W-:-:S02]  /*0ed0*/  DMUL R18, R18, 0.5 ;  /* 0x3fe0000012127828 */ /* 0x010fc40000000000 */
[----:B0-----:R-:W-:Y:S02]  /*0ee0*/  DMUL R20, R20, 0.5 ;  /* 0x3fe0000014147828 */ /* 0x001fe40000000000 */
[----:B-----5:R-:W-:Y:S02]  /*0ef0*/  DMUL R24, R24, 0.5 ;  /* 0x3fe0000018187828 */ /* 0x020fe40000000000 */
[C---:B--2---:R-:W-:Y:S02]  /*0f00*/  DFMA R8, R4.reuse, R2, R8 ;  /* 0x000000020408722b */ /* 0x044fe40000000008 */
[C---:B-1----:R-:W-:Y:S02]  /*0f10*/  DFMA R14, R4.reuse, R12, R14 ;  /* 0x0000000c040e722b */ /* 0x042fe4000000000e */
[----:B---3--:R-:W-:Y:S02]  /*0f20*/  DFMA R10, R4, R16, R10 ;  /* 0x00000010040a722b */ /* 0x008fe4000000000a */
[----:B------:R-:W-:-:S02]  /*0f30*/  DADD R22, R22, R4 ;  /* 0x0000000016167229 */ /* 0x000fc40000000004 */
[----:B------:R-:W-:Y:S02]  /*0f40*/  DFMA R8, R2, R18, R8 ;  /* 0x000000120208722b */ /* 0x000fe40000000008 */
[----:B------:R-:W-:Y:S02]  /*0f50*/  DFMA R14, R12, R20, R14 ;  /* 0x000000140c0e722b */ /* 0x000fe4000000000e */
[----:B------:R-:W-:-:S11]  /*0f60*/  DFMA R10, R16, R24, R10 ;  /* 0x00000018100a722b */ /* 0x000fd6000000000a */
.L_x_18:
[----:B------:R-:W0:Y:S01]  /*0f70*/  MUFU.RCP64H R3, R23 ;  /* 0x0000001700037308 */ /* 0x000e220000001800 */
[----:B------:R-:W-:Y:S01]  /*0f80*/  IMAD.MOV.U32 R2, RZ, RZ, 0x1 ;  /* 0x00000001ff027424 */ /* 0x000fe200078e00ff */
[----:B------:R-:W-:Y:S01]  /*0f90*/  FSETP.GEU.AND P1, PT, |R9|, 6.5827683646048100446e-37, PT ;  /* 0x036000000900780b */ /* 0x000fe20003f2e200 */
[----:B------:R-:W-:Y:S04]  /*0fa0*/  BSSY.RECONVERGENT B0, `(.L_x_22) ;  /* 0x0000012000007945 */ /* 0x000fe80003800200 */
[----:B0-----:R-:W-:-:S08]  /*0fb0*/  DFMA R4, R2, -R22, 1 ;  /* 0x3ff000000204742b */ /* 0x001fd00000000816 */
[----:B------:R-:W-:-:S08]  /*0fc0*/  DFMA R4, R4, R4, R4 ;  /* 0x000000040404722b */ /* 0x000fd00000000004 */
[----:B------:R-:W-:-:S08]  /*0fd0*/  DFMA R4, R2, R4, R2 ;  /* 0x000000040204722b */ /* 0x000fd00000000002 */
[----:B------:R-:W-:-:S08]  /*0fe0*/  DFMA R2, R4, -R22, 1 ;  /* 0x3ff000000402742b */ /* 0x000fd00000000816 */
[----:B------:R-:W-:-:S08]  /*0ff0*/  DFMA R2, R4, R2, R4 ;  /* 0x000000020402722b */ /* 0x000fd00000000004 */
[----:B------:R-:W-:-:S08]  /*1000*/  DMUL R4, R2, R8 ;  /* 0x0000000802047228 */ /* 0x000fd00000000000 */
[----:B------:R-:W-:-:S08]  /*1010*/  DFMA R12, R4, -R22, R8 ;  /* 0x80000016040c722b */ /* 0x000fd00000000008 */
[----:B------:R-:W-:-:S10]  /*1020*/  DFMA R2, R2, R12, R4 ;  /* 0x0000000c0202722b */ /* 0x000fd40000000004 */
[----:B------:R-:W-:-:S05]  /*1030*/  FFMA R0, RZ, R23, R3 ;  /* 0x00000017ff007223 */ /* 0x000fca0000000003 */
[----:B------:R-:W-:-:S13]  /*1040*/  FSETP.GT.AND P0, PT, |R0|, 1.469367938527859385e-39, PT ;  /* 0x001000000000780b */ /* 0x000fda0003f04200 */
[----:B------:R-:W-:Y:S05]  /*1050*/  @P0 BRA P1, `(.L_x_23) ;  /* 0x0000000000180947 */ /* 0x000fea0000800000 */
[----:B------:R-:W-:Y:S01]  /*1060*/  IMAD.MOV.U32 R12, RZ, RZ, R22 ;  /* 0x000000ffff0c7224 */ /* 0x000fe200078e0016 */
[----:B------:R-:W-:Y:S01]  /*1070*/  MOV R0, 0x10a0 ;  /* 0x000010a000007802 */ /* 0x000fe20000000f00 */
[----:B------:R-:W-:-:S07]  /*1080*/  IMAD.MOV.U32 R13, RZ, RZ, R23 ;  /* 0x000000ffff0d7224 */ /* 0x000fce00078e0017 */
[----:B------:R-:W-:Y:S05]  /*1090*/  CALL.REL.NOINC `($__internal_0_$__cuda_sm20_div_rn_f64_full) ;  /* 0x0000000400107944 */ /* 0x000fea0003c00000 */
[----:B------:R-:W-:Y:S02]  /*10a0*/  IMAD.MOV.U32 R2, RZ, RZ, R8 ;  /* 0x000000ffff027224 */ /* 0x000fe400078e0008 */
[----:B------:R-:W-:-:S07]  /*10b0*/  IMAD.MOV.U32 R3, RZ, RZ, R9 ;  /* 0x000000ffff037224 */ /* 0x000fce00078e0009 */
.L_x_23:
[----:B------:R-:W-:Y:S05]  /*10c0*/  BSYNC.RECONVERGENT B0 ;  /* 0x0000000000007941 */ /* 0x000fea0003800200 */
.L_x_22:
        /* <DEDUP_REMOVED lines=17> */
[----:B------:R-:W-:Y:S02]  /*11e0*/  IMAD.MOV.U32 R9, RZ, RZ, R15 ;  /* 0x000000ffff097224 */ /* 0x000fe400078e000f */
[----:B------:R-:W-:Y:S02]  /*11f0*/  IMAD.MOV.U32 R12, RZ, RZ, R22 ;  /* 0x000000ffff0c7224 */ /* 0x000fe400078e0016 */
[----:B------:R-:W-:-:S07]  /*1200*/  IMAD.MOV.U32 R13, RZ, RZ, R23 ;  /* 0x000000ffff0d7224 */ /* 0x000fce00078e0017 */
[----:B------:R-:W-:Y:S05]  /*1210*/  CALL.REL.NOINC `($__internal_0_$__cuda_sm20_div_rn_f64_full) ;  /* 0x0000000000b07944 */ /* 0x000fea0003c00000 */
[----:B------:R-:W-:Y:S02]  /*1220*/  IMAD.MOV.U32 R30, RZ, RZ, R8 ;  /* 0x000000ffff1e7224 */ /* 0x000fe400078e0008 */
[----:B------:R-:W-:-:S07]  /*1230*/  IMAD.MOV.U32 R31, RZ, RZ, R9 ;  /* 0x000000ffff1f7224 */ /* 0x000fce00078e0009 */
.L_x_25:
[----:B------:R-:W-:Y:S05]  /*1240*/  BSYNC.RECONVERGENT B0 ;  /* 0x0000000000007941 */ /* 0x000fea0003800200 */
.L_x_24:
        /* <DEDUP_REMOVED lines=23> */
.L_x_27:
[----:B------:R-:W-:Y:S05]  /*13c0*/  BSYNC.RECONVERGENT B0 ;  /* 0x0000000000007941 */ /* 0x000fea0003800200 */
.L_x_26:
[----:B------:R-:W0:Y:S01]  /*13d0*/  LDCU.128 UR4, c[0x0][0x380] ;  /* 0x00007000ff0477ac */ /* 0x000e220008000c00 */
[C---:B------:R-:W-:Y:S01]  /*13e0*/  IMAD.SHL.U32 R12, R6.reuse, 0x8, RZ ;  /* 0x00000008060c7824 */ /* 0x040fe200078e00ff */
[----:B------:R-:W-:Y:S01]  /*13f0*/  SHF.L.U64.HI R0, R6, 0x3, R7 ;  /* 0x0000000306007819 */ /* 0x000fe20000010207 */
[----:B------:R-:W1:Y:S03]  /*1400*/  LDCU.128 UR12, c[0x0][0x390] ;  /* 0x00007200ff0c77ac */ /* 0x000e660008000c00 */
[C---:B0-----:R-:W-:Y:S02]  /*1410*/  IADD3 R6, P0, PT, R12.reuse, UR4, RZ ;  /* 0x000000040c067c10 */ /* 0x041fe4000ff1e0ff */
[C---:B------:R-:W-:Y:S02]  /*1420*/  IADD3 R8, P1, PT, R12.reuse, UR6, RZ ;  /* 0x000000060c087c10 */ /* 0x040fe4000ff3e0ff */
[----:B-1----:R-:W-:-:S02]  /*1430*/  IADD3 R10, P2, PT, R12, UR12, RZ ;  /* 0x0000000c0c0a7c10 */ /* 0x002fc4000ff5e0ff */
[----:B------:R-:W-:Y:S02]  /*1440*/  IADD3 R12, P3, PT, R12, UR14, RZ ;  /* 0x0000000e0c0c7c10 */ /* 0x000fe4000ff7e0ff */
[C---:B------:R-:W-:Y:S02]  /*1450*/  IADD3.X R7, PT, PT, R0.reuse, UR5, RZ, P0, !PT ;  /* 0x0000000500077c10 */ /* 0x040fe400087fe4ff */
[C---:B------:R-:W-:Y:S02]  /*1460*/  IADD3.X R9, PT, PT, R0.reuse, UR7, RZ, P1, !PT ;  /* 0x0000000700097c10 */ /* 0x040fe40008ffe4ff */
[C---:B------:R-:W-:Y:S01]  /*1470*/  IADD3.X R11, PT, PT, R0.reuse, UR13, RZ, P2, !PT ;  /* 0x0000000d000b7c10 */ /* 0x040fe200097fe4ff */
[----:B------:R-:W-:Y:S01]  /*1480*/  STG.E.64 desc[UR10][R6.64], R22 ;  /* 0x0000001606007986 */ /* 0x000fe2000c101b0a */
[----:B------:R-:W-:-:S03]  /*1490*/  IADD3.X R13, PT, PT, R0, UR15, RZ, P3, !PT ;  /* 0x0000000f000d7c10 */ /* 0x000fc60009ffe4ff */
[----:B------:R-:W-:Y:S04]  /*14a0*/  STG.E.64 desc[UR10][R8.64], R2 ;  /* 0x0000000208007986 */ /* 0x000fe8000c101b0a */
[----:B------:R-:W-:Y:S04]  /*14b0*/  STG.E.64 desc[UR10][R10.64], R30 ;  /* 0x0000001e0a007986 */ /* 0x000fe8000c101b0a */
[----:B------:R-:W-:Y:S01]  /*14c0*/  STG.E.64 desc[UR10][R12.64], R4 ;  /* 0x000000040c007986 */ /* 0x000fe2000c101b0a */
[----:B------:R-:W-:Y:S05]  /*14d0*/  EXIT ;  /* 0x000000000000794d */ /* 0x000fea0003800000 */
        .weak           $__internal_0_$__cuda_sm20_div_rn_f64_full
        .type           $__internal_0_$__cuda_sm20_div_rn_f64_full,@function
        .size           $__internal_0_$__cuda_sm20_div_rn_f64_full,(.L_x_254 - $__internal_0_$__cuda_sm20_div_rn_f64_full)
$__internal_0_$__cuda_sm20_div_rn_f64_full:
[C---:B------:R-:W-:Y:S01]  /*14e0*/  FSETP.GEU.AND P0, PT, |R13|.reuse, 1.469367938527859385e-39, PT ;  /* 0x001000000d00780b */ /* 0x040fe20003f0e200 */
[----:B------:R-:W-:Y:S01]  /*14f0*/  IMAD.MOV.U32 R18, RZ, RZ, 0x1 ;  /* 0x00000001ff127424 */ /* 0x000fe200078e00ff */
[----:B------:R-:W-:Y:S01]  /*1500*/  LOP3.LUT R16, R13, 0x800fffff, RZ, 0xc0, !PT ;  /* 0x800fffff0d107812 */ /* 0x000fe200078ec0ff */
[----:B------:R-:W-:Y:S01]  /*1510*/  BSSY.RECONVERGENT B1, `(.L_x_28) ;  /* 0x0000054000017945 */ /* 0x000fe20003800200 */
[C---:B------:R-:W-:Y:S02]  /*1520*/  FSETP.GEU.AND P2, PT, |R9|.reuse, 1.469367938527859385e-39, PT ;  /* 0x001000000900780b */ /* 0x040fe40003f4e200 */
[----:B------:R-:W-:Y:S01]  /*1530*/  LOP3.LUT R17, R16, 0x3ff00000, RZ, 0xfc, !PT ;  /* 0x3ff0000010117812 */ /* 0x000fe200078efcff */
[----:B------:R-:W-:Y:S01]  /*1540*/  IMAD.MOV.U32 R16, RZ, RZ, R12 ;  /* 0x000000ffff107224 */ /* 0x000fe200078e000c */
[----:B------:R-:W-:Y:S02]  /*1550*/  LOP3.LUT R4, R9, 0x7ff00000, RZ, 0xc0, !PT ;  /* 0x7ff0000009047812 */ /* 0x000fe400078ec0ff */
[----:B------:R-:W-:-:S03]  /*1560*/  LOP3.LUT R28, R13, 0x7ff00000, RZ, 0xc0, !PT ;  /* 0x7ff000000d1c7812 */ /* 0x000fc600078ec0ff */
[----:B------:R-:W-:Y:S01]  /*1570*/  @!P0 DMUL R16, R12, 8.98846567431157953865e+307 ;  /* 0x7fe000000c108828 */ /* 0x000fe20000000000 */
[----:B------:R-:W-:-:S03]  /*1580*/  ISETP.GE.U32.AND P1, PT, R4, R28, PT ;  /* 0x0000001c0400720c */ /* 0x000fc60003f26070 */
[----:B------:R-:W-:Y:S02]  /*1590*/  @!P2 LOP3.LUT R5, R13, 0x7ff00000, RZ, 0xc0, !PT ;  /* 0x7ff000000d05a812 */ /* 0x000fe400078ec0ff */
[----:B------:R-:W0:Y:S02]  /*15a0*/  MUFU.RCP64H R19, R17 ;  /* 0x0000001100137308 */ /* 0x000e240000001800 */
[----:B------:R-:W-:Y:S01]  /*15b0*/  @!P2 ISETP.GE.U32.AND P3, PT, R4, R5, PT ;  /* 0x000000050400a20c */ /* 0x000fe20003f66070 */
[----:B------:R-:W-:Y:S01]  /*15c0*/  IMAD.MOV.U32 R5, RZ, RZ, 0x1ca00000 ;  /* 0x1ca00000ff057424 */ /* 0x000fe200078e00ff */
[----:B------:R-:W-:-:S04]  /*15d0*/  @!P0 LOP3.LUT R28, R17, 0x7ff00000, RZ, 0xc0, !PT ;  /* 0x7ff00000111c8812 */ /* 0x000fc800078ec0ff */
[----:B------:R-:W-:-:S04]  /*15e0*/  @!P2 SEL R21, R5, 0x63400000, !P3 ;  /* 0x634000000515a807 */ /* 0x000fc80005800000 */
[----:B------:R-:W-:-:S04]  /*15f0*/  @!P2 LOP3.LUT R26, R21, 0x80000000, R9, 0xf8, !PT ;  /* 0x80000000151aa812 */ /* 0x000fc800078ef809 */
[----:B------:R-:W-:Y:S01]  /*1600*/  @!P2 LOP3.LUT R27, R26, 0x100000, RZ, 0xfc, !PT ;  /* 0x001000001a1ba812 */ /* 0x000fe200078efcff */
[----:B0-----:R-:W-:Y:S01]  /*1610*/  DFMA R24, R18, -R16, 1 ;  /* 0x3ff000001218742b */ /* 0x001fe20000000810 */
[----:B------:R-:W-:-:S07]  /*1620*/  @!P2 IMAD.MOV.U32 R26, RZ, RZ, RZ ;  /* 0x000000ffff1aa224 */ /* 0x000fce00078e00ff */
[----:B------:R-:W-:-:S08]  /*1630*/  DFMA R24, R24, R24, R24 ;  /* 0x000000181818722b */ /* 0x000fd00000000018 */
[----:B------:R-:W-:Y:S01]  /*1640*/  DFMA R24, R18, R24, R18 ;  /* 0x000000181218722b */ /* 0x000fe20000000012 */
[----:B------:R-:W-:Y:S01]  /*1650*/  SEL R19, R5, 0x63400000, !P1 ;  /* 0x6340000005137807 */ /* 0x000fe20004800000 */
[----:B------:R-:W-:-:S03]  /*1660*/  IMAD.MOV.U32 R18, RZ, RZ, R8 ;  /* 0x000000ffff127224 */ /* 0x000fc600078e0008 */
[----:B------:R-:W-:-:S03]  /*1670*/  LOP3.LUT R19, R19, 0x800fffff, R9, 0xf8, !PT ;  /* 0x800fffff13137812 */ /* 0x000fc600078ef809 */
[----:B------:R-:W-:-:S03]  /*1680*/  DFMA R20, R24, -R16, 1 ;  /* 0x3ff000001814742b */ /* 0x000fc60000000810 */
[----:B------:R-:W-:-:S05]  /*1690*/  @!P2 DFMA R18, R18, 2, -R26 ;  /* 0x400000001212a82b */ /* 0x000fca000000081a */
[----:B------:R-:W-:-:S08]  /*16a0*/  DFMA R20, R24, R20, R24 ;  /* 0x000000141814722b */ /* 0x000fd00000000018 */
[----:B------:R-:W-:-:S08]  /*16b0*/  DMUL R24, R20, R18 ;  /* 0x0000001214187228 */ /* 0x000fd00000000000 */
[----:B------:R-:W-:-:S08]  /*16c0*/  DFMA R26, R24, -R16, R18 ;  /* 0x80000010181a722b */ /* 0x000fd00000000012 */
[----:B------:R-:W-:Y:S01]  /*16d0*/  DFMA R26, R20, R26, R24 ;  /* 0x0000001a141a722b */ /* 0x000fe20000000018 */
[----:B------:R-:W-:Y:S01]  /*16e0*/  IMAD.MOV.U32 R20, RZ, RZ, R4 ;  /* 0x000000ffff147224 */ /* 0x000fe200078e0004 */
[----:B------:R-:W-:Y:S01]  /*16f0*/  @!P2 LOP3.LUT R20, R19, 0x7ff00000, RZ, 0xc0, !PT ;  /* 0x7ff000001314a812 */ /* 0x000fe200078ec0ff */
[----:B------:R-:W-:-:S04]  /*1700*/  VIADD R24, R28, 0xffffffff ;  /* 0xffffffff1c187836 */ /* 0x000fc80000000000 */
[----:B------:R-:W-:-:S05]  /*1710*/  VIADD R21, R20, 0xffffffff ;  /* 0xffffffff14157836 */ /* 0x000fca0000000000 */
[----:B------:R-:W-:-:S04]  /*1720*/  ISETP.GT.U32.AND P0, PT, R21, 0x7feffffe, PT ;  /* 0x7feffffe1500780c */ /* 0x000fc80003f04070 */
[----:B------:R-:W-:-:S13]  /*1730*/  ISETP.GT.U32.OR P0, PT, R24, 0x7feffffe, P0 ;  /* 0x7feffffe1800780c */ /* 0x000fda0000704470 */
[----:B------:R-:W-:Y:S05]  /*1740*/  @P0 BRA `(.L_x_29) ;  /* 0x00000000006c0947 */ /* 0x000fea0003800000 */
[----:B------:R-:W-:-:S04]  /*1750*/  LOP3.LUT R9, R13, 0x7ff00000, RZ, 0xc0, !PT ;  /* 0x7ff000000d097812 */ /* 0x000fc800078ec0ff */
[CC--:B------:R-:W-:Y:S02]  /*1760*/  VIADDMNMX R8, R4.reuse, -R9.reuse, 0xb9600000, !PT ;  /* 0xb960000004087446 */ /* 0x0c0fe40007800909 */
[----:B------:R-:W-:Y:S02]  /*1770*/  ISETP.GE.U32.AND P0, PT, R4, R9, PT ;  /* 0x000000090400720c */ /* 0x000fe40003f06070 */
[----:B------:R-:W-:Y:S02]  /*1780*/  VIMNMX R8, PT, PT, R8, 0x46a00000, PT ;  /* 0x46a0000008087848 */ /* 0x000fe40003fe0100 */
[----:B------:R-:W-:-:S05]  /*1790*/  SEL R5, R5, 0x63400000, !P0 ;  /* 0x6340000005057807 */ /* 0x000fca0004000000 */
[----:B------:R-:W-:Y:S02]  /*17a0*/  IMAD.IADD R20, R8, 0x1, -R5 ;  /* 0x0000000108147824 */ /* 0x000fe400078e0a05 */
[----:B------:R-:W-:Y:S02]  /*17b0*/  IMAD.MOV.U32 R8, RZ, RZ, RZ ;  /* 0x000000ffff087224 */ /* 0x000fe400078e00ff */
[----:B------:R-:W-:-:S06]  /*17c0*/  VIADD R9, R20, 0x7fe00000 ;  /* 0x7fe0000014097836 */ /* 0x000fcc0000000000 */
[----:B------:R-:W-:-:S10]  /*17d0*/  DMUL R4, R26, R8 ;  /* 0x000000081a047228 */ /* 0x000fd40000000000 */
[----:B------:R-:W-:-:S13]  /*17e0*/  FSETP.GTU.AND P0, PT, |R5|, 1.469367938527859385e-39, PT ;  /* 0x001000000500780b */ /* 0x000fda0003f0c200 */
[----:B------:R-:W-:Y:S05]  /*17f0*/  @P0 BRA `(.L_x_30) ;  /* 0x0000000000940947 */ /* 0x000fea0003800000 */
[----:B------:R-:W-:-:S06]  /*1800*/  DFMA R16, R26, -R16, R18 ;  /* 0x800000101a10722b */ /* 0x000fcc0000000012 */
[----:B------:R-:W-:-:S04]  /*1810*/  IMAD.MOV.U32 R16, RZ, RZ, RZ ;  /* 0x000000ffff107224 */ /* 0x000fc800078e00ff */
[C---:B------:R-:W-:Y:S02]  /*1820*/  FSETP.NEU.AND P0, PT, R17.reuse, RZ, PT ;  /* 0x000000ff1100720b */ /* 0x040fe40003f0d000 */
[----:B------:R-:W-:-:S04]  /*1830*/  LOP3.LUT R13, R17, 0x80000000, R13, 0x48, !PT ;  /* 0x80000000110d7812 */ /* 0x000fc800078e480d */
[----:B------:R-:W-:-:S07]  /*1840*/  LOP3.LUT R17, R13, R9, RZ, 0xfc, !PT ;  /* 0x000000090d117212 */ /* 0x000fce00078efcff */
[----:B------:R-:W-:Y:S05]  /*1850*/  @!P0 BRA `(.L_x_30) ;  /* 0x00000000007c8947 */ /* 0x000fea0003800000 */
[----:B------:R-:W-:Y:S01]  /*1860*/  IMAD.MOV R9, RZ, RZ, -R20 ;  /* 0x000000ffff097224 */ /* 0x000fe200078e0a14 */
[----:B------:R-:W-:Y:S01]  /*1870*/  DMUL.RP R16, R26, R16 ;  /* 0x000000101a107228 */ /* 0x000fe20000008000 */
[----:B------:R-:W-:-:S06]  /*1880*/  IMAD.MOV.U32 R8, RZ, RZ, RZ ;  /* 0x000000ffff087224 */ /* 0x000fcc00078e00ff */
[----:B------:R-:W-:-:S03]  /*1890*/  DFMA R8, R4, -R8, R26 ;  /* 0x800000080408722b */ /* 0x000fc6000000001a */
[----:B------:R-:W-:-:S03]  /*18a0*/  LOP3.LUT R13, R17, R13, RZ, 0x3c, !PT ;  /* 0x0000000d110d7212 */ /* 0x000fc600078e3cff */
[----:B------:R-:W-:-:S04]  /*18b0*/  IADD3 R8, PT, PT, -R20, -0x43300000, RZ ;  /* 0xbcd0000014087810 */ /* 0x000fc80007ffe1ff */
[----:B------:R-:W-:-:S04]  /*18c0*/  FSETP.NEU.AND P0, PT, |R9|, R8, PT ;  /* 0x000000080900720b */ /* 0x000fc80003f0d200 */
[----:B------:R-:W-:Y:S02]  /*18d0*/  FSEL R4, R16, R4, !P0 ;  /* 0x0000000410047208 */ /* 0x000fe40004000000 */
[----:B------:R-:W-:Y:S01]  /*18e0*/  FSEL R5, R13, R5, !P0 ;  /* 0x000000050d057208 */ /* 0x000fe20004000000 */
[----:B------:R-:W-:Y:S06]  /*18f0*/  BRA `(.L_x_30) ;  /* 0x0000000000547947 */ /* 0x000fec0003800000 */
.L_x_29:
[----:B------:R-:W-:-:S14]  /*1900*/  DSETP.NAN.AND P0, PT, R8, R8, PT ;  /* 0x000000080800722a */ /* 0x000fdc0003f08000 */
[----:B------:R-:W-:Y:S05]  /*1910*/  @P0 BRA `(.L_x_31) ;  /* 0x0000000000440947 */ /* 0x000fea0003800000 */
[----:B------:R-:W-:-:S14]  /*1920*/  DSETP.NAN.AND P0, PT, R12, R12, PT ;  /* 0x0000000c0c00722a */ /* 0x000fdc0003f08000 */
[----:B------:R-:W-:Y:S05]  /*1930*/  @P0 BRA `(.L_x_32) ;  /* 0x0000000000300947 */ /* 0x000fea0003800000 */
[----:B------:R-:W-:Y:S01]  /*1940*/  ISETP.NE.AND P0, PT, R20, R28, PT ;  /* 0x0000001c1400720c */ /* 0x000fe20003f05270 */
[----:B------:R-:W-:Y:S02]  /*1950*/  IMAD.MOV.U32 R4, RZ, RZ, 0x0 ;  /* 0x00000000ff047424 */ /* 0x000fe400078e00ff */
[----:B------:R-:W-:-:S10]  /*1960*/  IMAD.MOV.U32 R5, RZ, RZ, -0x80000 ;  /* 0xfff80000ff057424 */ /* 0x000fd400078e00ff */
[----:B------:R-:W-:Y:S05]  /*1970*/  @!P0 BRA `(.L_x_30) ;  /* 0x0000000000348947 */ /* 0x000fea0003800000 */
[----:B------:R-:W-:Y:S02]  /*1980*/  ISETP.NE.AND P0, PT, R20, 0x7ff00000, PT ;  /* 0x7ff000001400780c */ /* 0x000fe40003f05270 */
[----:B------:R-:W-:Y:S02]  /*1990*/  LOP3.LUT R5, R9, 0x80000000, R13, 0x48, !PT ;  /* 0x8000000009057812 */ /* 0x000fe400078e480d */
[----:B------:R-:W-:-:S13]  /*19a0*/  ISETP.EQ.OR P0, PT, R28, RZ, !P0 ;  /* 0x000000ff1c00720c */ /* 0x000fda0004702670 */
[----:B------:R-:W-:Y:S01]  /*19b0*/  @P0 LOP3.LUT R8, R5, 0x7ff00000, RZ, 0xfc, !PT ;  /* 0x7ff0000005080812 */ /* 0x000fe200078efcff */
[----:B------:R-:W-:Y:S02]  /*19c0*/  @!P0 IMAD.MOV.U32 R4, RZ, RZ, RZ ;  /* 0x000000ffff048224 */ /* 0x000fe400078e00ff */
[----:B------:R-:W-:Y:S02]  /*19d0*/  @P0 IMAD.MOV.U32 R4, RZ, RZ, RZ ;  /* 0x000000ffff040224 */ /* 0x000fe400078e00ff */
[----:B------:R-:W-:Y:S01]  /*19e0*/  @P0 IMAD.MOV.U32 R5, RZ, RZ, R8 ;  /* 0x000000ffff050224 */ /* 0x000fe200078e0008 */
[----:B------:R-:W-:Y:S06]  /*19f0*/  BRA `(.L_x_30) ;  /* 0x0000000000147947 */ /* 0x000fec0003800000 */
.L_x_32:
[----:B------:R-:W-:Y:S01]  /*1a00*/  LOP3.LUT R5, R13, 0x80000, RZ, 0xfc, !PT ;  /* 0x000800000d057812 */ /* 0x000fe200078efcff */
[----:B------:R-:W-:Y:S01]  /*1a10*/  IMAD.MOV.U32 R4, RZ, RZ, R12 ;  /* 0x000000ffff047224 */ /* 0x000fe200078e000c */
[----:B------:R-:W-:Y:S06]  /*1a20*/  BRA `(.L_x_30) ;  /* 0x0000000000087947 */ /* 0x000fec0003800000 */
.L_x_31:
[----:B------:R-:W-:Y:S01]  /*1a30*/  LOP3.LUT R5, R9, 0x80000, RZ, 0xfc, !PT ;  /* 0x0008000009057812 */ /* 0x000fe200078efcff */
[----:B------:R-:W-:-:S07]  /*1a40*/  IMAD.MOV.U32 R4, RZ, RZ, R8 ;  /* 0x000000ffff047224 */ /* 0x000fce00078e0008 */
.L_x_30:
[----:B------:R-:W-:Y:S05]  /*1a50*/  BSYNC.RECONVERGENT B1 ;  /* 0x0000000000017941 */ /* 0x000fea0003800200 */
.L_x_28:
[----:B------:R-:W-:Y:S02]  /*1a60*/  IMAD.MOV.U32 R8, RZ, RZ, R4 ;  /* 0x000000ffff087224 */ /* 0x000fe400078e0004 */
[----:B------:R-:W-:Y:S02]  /*1a70*/  IMAD.MOV.U32 R9, RZ, RZ, R5 ;  /* 0x000000ffff097224 */ /* 0x000fe400078e0005 */
[----:B------:R-:W-:Y:S02]  /*1a80*/  IMAD.MOV.U32 R4, RZ, RZ, R0 ;  /* 0x000000ffff047224 */ /* 0x000fe400078e0000 */
[----:B------:R-:W-:-:S04]  /*1a90*/  IMAD.MOV.U32 R5, RZ, RZ, 0x0 ;  /* 0x00000000ff057424 */ /* 0x000fc800078e00ff */
[----:B------:R-:W-:Y:S05]  /*1aa0*/  RET.REL.NODEC R4 `(_Z14processComputePdS_S_S_PKdPKb) ;  /* 0xffffffe404547950 */ /* 0x000fea0003c3ffff */
.L_x_33:
        /* <DEDUP_REMOVED lines=13> */
.L_x_254:


//--------------------- .text._Z16processCollisionPdPKdS1_S1_S1_S1_PKb --------------------------
	.section	.text._Z16processCollisionPdPKdS1_S1_S1_S1_PKb,"ax",@progbits
	.align	128
        .global         _Z16processCollisionPdPKdS1_S1_S1_S1_PKb
        .type           _Z16processCollisionPdPKdS1_S1_S1_S1_PKb,@function
        .size           _Z16processCollisionPdPKdS1_S1_S1_S1_PKb,(.L_x_255 - _Z16processCollisionPdPKdS1_S1_S1_S1_PKb)
        .other          _Z16processCollisionPdPKdS1_S1_S1_S1_PKb,@"STO_CUDA_ENTRY STV_DEFAULT"
_Z16processCollisionPdPKdS1_S1_S1_S1_PKb:
.text._Z16processCollisionPdPKdS1_S1_S1_S1_PKb:
        /* <DEDUP_REMOVED lines=10> */
[----:B--2---:R-:W-:Y:S01]  /*00a0*/  UIMAD UR4, UR5, UR6, UR4 ;  /* 0x00000006050472a4 */ /* 0x004fe2000f8e0204 */
[----:B-1----:R-:W-:-:S02]  /*00b0*/  IMAD R22, R23, UR7, R22 ;  /* 0x0000000717167c24 */ /* 0x002fc4000f8e0216 */
[----:B------:R-:W-:Y:S02]  /*00c0*/  IMAD.MOV.U32 R23, RZ, RZ, RZ ;  /* 0x000000ffff177224 */ /* 0x000fe400078e00ff */
[----:B---3--:R-:W-:-:S04]  /*00d0*/  IMAD R3, R3, UR7, RZ ;  /* 0x0000000703037c24 */ /* 0x008fc8000f8e02ff */
[----:B------:R-:W-:Y:S01]  /*00e0*/  IMAD.WIDE.U32 R22, R3, UR4, R22 ;  /* 0x0000000403167c25 */ /* 0x000fe2000f8e0016 */
[----:B0-----:R-:W-:Y:S02]  /*00f0*/  USHF.R.S32.HI UR4, URZ, 0x1f, UR8 ;  /* 0x0000001fff047899 */ /* 0x001fe40008011408 */
[----:B------:R-:W-:-:S04]  /*0100*/  ISETP.GE.U32.AND P0, PT, R22, UR8, PT ;  /* 0x0000000816007c0c */ /* 0x000fc8000bf06070 */
[----:B------:R-:W-:-:S13]  /*0110*/  ISETP.GE.U32.AND.EX P0, PT, R23, UR4, PT, P0 ;  /* 0x0000000417007c0c */ /* 0x000fda000bf06100 */
        /* <DEDUP_REMOVED lines=16> */
[C---:B------:R-:W-:Y:S01]  /*0220*/  IADD3.X R11, PT, PT, R0.reuse, UR5, RZ, P0, !PT ;  /* 0x00000005000b7c10 */ /* 0x040fe200087fe4ff */
[----:B------:R-:W0:Y:S01]  /*0230*/  LDCU UR5, c[0x3][0x10] ;  /* 0x00c00200ff0577ac */ /* 0x000e220008000800 */
[C---:B------:R-:W-:Y:S02]  /*0240*/  IADD3.X R9, PT, PT, R0.reuse, UR7, RZ, P1, !PT ;  /* 0x0000000700097c10 */ /* 0x040fe40008ffe4ff */
[C---:B------:R-:W-:Y:S02]  /*0250*/  IADD3.X R7, PT, PT, R0.reuse, UR9, RZ, P2, !PT ;  /* 0x0000000900077c10 */ /* 0x040fe400097fe4ff */
[----:B------:R-:W-:Y:S01]  /*0260*/  IADD3.X R5, PT, PT, R0, UR11, RZ, P3, !PT ;  /* 0x0000000b00057c10 */ /* 0x000fe20009ffe4ff */
[----:B------:R-:W5:Y:S04]  /*0270*/  LDG.E.64 R10, desc[UR12][R10.64] ;  /* 0x0000000c0a0a7981 */ /* 0x000f68000c1e1b00 */
[----:B------:R-:W5:Y:S04]  /*0280*/  LDG.E.64 R8, desc[UR12][R8.64] ;  /* 0x0000000c08087981 */ /* 0x000f68000c1e1b00 */
[----:B------:R-:W5:Y:S04]  /*0290*/  LDG.E.64 R6, desc[UR12][R6.64] ;  /* 0x0000000c06067981 */ /* 0x000f68000c1e1b00 */
[----:B------:R-:W5:Y:S01]  /*02a0*/  LDG.E.64 R4, desc[UR12][R4.64] ;  /* 0x0000000c04047981 */ /* 0x000f62000c1e1b00 */
[----:B0-----:R-:W-:-:S09]  /*02b0*/  UISETP.GE.AND UP0, UPT, UR5, 0x1, UPT ;  /* 0x000000010500788c */ /* 0x001fd2000bf06270 */
[----:B------:R-:W-:Y:S05]  /*02c0*/  BRA.U !UP0, `(.L_x_34) ;  /* 0x0000002908187547 */ /* 0x000fea000b800000 */
[----:B------:R-:W0:Y:S01]  /*02d0*/  LDC.64 R12, c[0x3][0x2c0] ;  /* 0x00c0b000ff0c7b82 */ /* 0x000e220000000a00 */
[----:B------:R-:W-:Y:S02]  /*02e0*/  UISETP.GE.U32.AND UP0, UPT, UR5, 0x4, UPT ;  /* 0x000000040500788c */ /* 0x000fe4000bf06070 */
[----:B------:R-:W-:Y:S01]  /*02f0*/  ULOP3.LUT UR9, UR5, 0x3, URZ, 0xc0, !UPT ;  /* 0x0000000305097892 */ /* 0x000fe2000f8ec0ff */
[----:B------:R-:W-:Y:S01]  /*0300*/  UMOV UR4, URZ ;  /* 0x000000ff00047c82 */ /* 0x000fe20008000000 */
[----:B0-----:R-:W-:-:S05]  /*0310*/  DADD R12, R12, -0.5 ;  /* 0xbfe000000c0c7429 */ /* 0x001fca0000000000 */
[----:B------:R-:W-:Y:S06]  /*0320*/  BRA.U !UP0, `(.L_x_35) ;  /* 0x0000001508847547 */ /* 0x000fec000b800000 */
[----:B------:R-:W-:-:S03]  /*0330*/  ULOP3.LUT UR4, UR5, 0x7ffffffc, URZ, 0xc0, !UPT ;  /* 0x7ffffffc05047892 */ /* 0x000fc6000f8ec0ff */
[----:B------:R-:W-:-:S09]  /*0340*/  UMOV UR5, URZ ;  /* 0x000000ff00057c82 */ /* 0x000fd20008000000 */
.L_x_60:
[----:B-----5:R-:W0:Y:S01]  /*0350*/  MUFU.RCP64H R3, R11 ;  /* 0x0000000b00037308 */ /* 0x020e220000001800 */
[----:B------:R-:W-:Y:S01]  /*0360*/  USHF.L.U32 UR7, UR5, 0x2, URZ ;  /* 0x0000000205077899 */ /* 0x000fe200080006ff */
[----:B------:R-:W-:Y:S01]  /*0370*/  IMAD.MOV.U32 R2, RZ, RZ, 0x1 ;  /* 0x00000001ff027424 */ /* 0x000fe200078e00ff */
[----:B------:R-:W-:Y:S01]  /*0380*/  USHF.L.U32 UR6, UR5, 0x3, URZ ;  /* 0x0000000305067899 */ /* 0x000fe200080006ff */
[----:B------:R-:W-:Y:S01]  /*0390*/  BSSY.RECONVERGENT B1, `(.L_x_36) ;  /* 0x000001a000017945 */ /* 0x000fe20003800200 */
[----:B------:R-:W-:-:S04]  /*03a0*/  UIADD3 UR5, UPT, UPT, UR5, 0x4, URZ ;  /* 0x0000000405057890 */ /* 0x000fc8000fffe0ff */
[----:B------:R-:W-:-:S04]  /*03b0*/  UISETP.NE.AND UP0, UPT, UR5, UR4, UPT ;  /* 0x000000040500728c */ /* 0x000fc8000bf05270 */
[----:B------:R-:W1:Y:S01]  /*03c0*/  LDCU UR8, c[0x3][UR7+0xf0] ;  /* 0x00c01e00070877ac */ /* 0x000e620008000800 */
[----:B0-----:R-:W-:Y:S01]  /*03d0*/  DFMA R14, -R10, R2, 1 ;  /* 0x3ff000000a0e742b */ /* 0x001fe20000000102 */
[----:B------:R-:W0:Y:S07]  /*03e0*/  LDCU.64 UR10, c[0x3][UR6+0x2f0] ;  /* 0x00c05e00060a77ac */ /* 0x000e2e0008000a00 */
[----:B------:R-:W-:Y:S02]  /*03f0*/  DFMA R16, R14, R14, R14 ;  /* 0x0000000e0e10722b */ /* 0x000fe4000000000e */
[----:B-1----:R-:W1:Y:S06]  /*0400*/  I2F.F64 R14, UR8 ;  /* 0x00000008000e7d12 */ /* 0x002e6c0008201c00 */
[----:B------:R-:W-:-:S02]  /*0410*/  DFMA R16, R2, R16, R2 ;  /* 0x000000100210722b */ /* 0x000fc40000000002 */
[----:B0-----:R-:W-:-:S06]  /*0420*/  DMUL R2, R12, UR10 ;  /* 0x0000000a0c027c28 */ /* 0x001fcc0008000000 */
[----:B------:R-:W-:Y:S02]  /*0430*/  DFMA R18, -R10, R16, 1 ;  /* 0x3ff000000a12742b */ /* 0x000fe40000000110 */
[----:B-1----:R-:W-:-:S06]  /*0440*/  DMUL R24, R2, R14 ;  /* 0x0000000e02187228 */ /* 0x002fcc0000000000 */
[----:B------:R-:W-:-:S04]  /*0450*/  DFMA R18, R16, R18, R16 ;  /* 0x000000121012722b */ /* 0x000fc80000000010 */
[----:B------:R-:W-:-:S04]  /*0460*/  FSETP.GEU.AND P1, PT, |R25|, 6.5827683646048100446e-37, PT ;  /* 0x036000001900780b */ /* 0x000fc80003f2e200 */
[----:B------:R-:W-:-:S08]  /*0470*/  DMUL R2, R24, R18 ;  /* 0x0000001218027228 */ /* 0x000fd00000000000 */
[----:B------:R-:W-:-:S08]  /*0480*/  DFMA R14, -R10, R2, R24 ;  /* 0x000000020a0e722b */ /* 0x000fd00000000118 */
[----:B------:R-:W-:-:S10]  /*0490*/  DFMA R2, R18, R14, R2 ;  /* 0x0000000e1202722b */ /* 0x000fd40000000002 */
[----:B------:R-:W-:-:S05]  /*04a0*/  FFMA R0, RZ, R11, R3 ;  /* 0x0000000bff007223 */ /* 0x000fca0000000003 */
[----:B------:R-:W-:-:S13]  /*04b0*/  FSETP.GT.AND P0, PT, |R0|, 1.469367938527859385e-39, PT ;  /* 0x001000000000780b */ /* 0x000fda0003f04200 */
[----:B------:R-:W-:Y:S05]  /*04c0*/  @P0 BRA P1, `(.L_x_37) ;  /* 0x0000000000180947 */ /* 0x000fea0000800000 */
[----:B------:R-:W-:Y:S01]  /*04d0*/  IMAD.MOV.U32 R28, RZ, RZ, R10 ;  /* 0x000000ffff1c7224 */ /* 0x000fe200078e000a */
[----:B------:R-:W-:Y:S01]  /*04e0*/  MOV R2, 0x510 ;  /* 0x0000051000027802 */ /* 0x000fe20000000f00 */
[----:B------:R-:W-:-:S07]  /*04f0*/  IMAD.MOV.U32 R29, RZ, RZ, R11 ;  /* 0x000000ffff1d7224 */ /* 0x000fce00078e000b */
[----:B------:R-:W-:Y:S05]  /*0500*/  CALL.REL.NOINC `($__internal_1_$__cuda_sm20_div_rn_f64_full) ;  /* 0x000000d800647944 */ /* 0x000fea0003c00000 */
[----:B------:R-:W-:Y:S01]  /*0510*/  IMAD.MOV.U32 R2, RZ, RZ, R24 ;  /* 0x000000ffff027224 */ /* 0x000fe200078e0018 */
[----:B------:R-:W-:-:S07]  /*0520*/  MOV R3, R25 ;  /* 0x0000001900037202 */ /* 0x000fce0000000f00 */
.L_x_37:
[----:B------:R-:W-:Y:S05]  /*0530*/  BSYNC.RECONVERGENT B1 ;  /* 0x0000000000017941 */ /* 0x000fea0003800200 */
.L_x_36:
[----:B------:R-:W0:Y:S01]  /*0540*/  MUFU.RCP64H R15, R11 ;  /* 0x0000000b000f7308 */ /* 0x000e220000001800 */
[----:B------:R-:W-:Y:S01]  /*0550*/  IMAD.MOV.U32 R14, RZ, RZ, 0x1 ;  /* 0x00000001ff0e7424 */ /* 0x000fe200078e00ff */
[----:B------:R-:W1:Y:S01]  /*0560*/  LDCU UR8, c[0x3][UR7+0x15c] ;  /* 0x00c02b80070877ac */ /* 0x000e620008000800 */
[----:B------:R-:W-:Y:S01]  /*0570*/  BSSY.RECONVERGENT B1, `(.L_x_38) ;  /* 0x0000018000017945 */ /* 0x000fe20003800200 */
[----:B------:R-:W-:Y:S01]  /*0580*/  DADD R8, R2, R8 ;  /* 0x0000000002087229 */ /* 0x000fe20000000008 */
[----:B------:R-:W2:Y:S02]  /*0590*/  LDCU.64 UR10, c[0x3][UR6+0x3c8] ;  /* 0x00c07900060a77ac */ /* 0x000ea40008000a00 */
[----:B0-----:R-:W-:-:S08]  /*05a0*/  DFMA R16, -R10, R14, 1 ;  /* 0x3ff000000a10742b */ /* 0x001fd0000000010e */
[----:B------:R-:W-:Y:S02]  /*05b0*/  DFMA R18, R16, R16, R16 ;  /* 0x000000101012722b */ /* 0x000fe40000000010 */
[----:B-1----:R-:W0:Y:S06]  /*05c0*/  I2F.F64 R16, UR8 ;  /* 0x0000000800107d12 */ /* 0x002e2c0008201c00 */
[----:B------:R-:W-:Y:S02]  /*05d0*/  DFMA R18, R14, R18, R14 ;  /* 0x000000120e12722b */ /* 0x000fe4000000000e */
[----:B--2---:R-:W-:-:S06]  /*05e0*/  DMUL R14, R12, UR10 ;  /* 0x0000000a0c0e7c28 */ /* 0x004fcc0008000000 */
[----:B------:R-:W-:Y:S02]  /*05f0*/  DFMA R20, -R10, R18, 1 ;  /* 0x3ff000000a14742b */ /* 0x000fe40000000112 */
[----:B0-----:R-:W-:-:S06]  /*0600*/  DMUL R16, R14, R16 ;  /* 0x000000100e107228 */ /* 0x001fcc0000000000 */
        /* <DEDUP_REMOVED lines=13> */
[----:B------:R-:W-:Y:S05]  /*06e0*/  CALL.REL.NOINC `($__internal_1_$__cuda_sm20_div_rn_f64_full) ;  /* 0x000000d400ec7944 */ /* 0x000fea0003c00000 */
.L_x_39:
[----:B------:R-:W-:Y:S05]  /*06f0*/  BSYNC.RECONVERGENT B1 ;  /* 0x0000000000017941 */ /* 0x000fea0003800200 */
.L_x_38:
        /* <DEDUP_REMOVED lines=22> */
[----:B------:R-:W-:Y:S01]  /*0860*/  MOV R25, R17 ;  /* 0x0000001100197202 */ /* 0x000fe20000000f00 */
[----:B------:R-:W-:Y:S01]  /*0870*/  IMAD.MOV.U32 R28, RZ, RZ, R10 ;  /* 0x000000ffff1c7224 */ /* 0x000fe200078e000a */
[----:B------:R-:W-:Y:S01]  /*0880*/  MOV R2, 0x8b0 ;  /* 0x000008b000027802 */ /* 0x000fe20000000f00 */
[----:B------:R-:W-:-:S07]  /*0890*/  IMAD.MOV.U32 R29, RZ, RZ, R11 ;  /* 0x000000ffff1d7224 */ /* 0x000fce00078e000b */
[----:B------:R-:W-:Y:S05]  /*08a0*/  CALL.REL.NOINC `($__internal_1_$__cuda_sm20_div_rn_f64_full) ;  /* 0x000000d4007c7944 */ /* 0x000fea0003c00000 */
[----:B------:R-:W-:Y:S02]  /*08b0*/  IMAD.MOV.U32 R2, RZ, RZ, R24 ;  /* 0x000000ffff027224 */ /* 0x000fe400078e0018 */
[----:B------:R-:W-:-:S07]  /*08c0*/  IMAD.MOV.U32 R3, RZ, RZ, R25 ;  /* 0x000000ffff037224 */ /* 0x000fce00078e0019 */
.L_x_41:
[----:B------:R-:W-:Y:S05]  /*08d0*/  BSYNC.RECONVERGENT B1 ;  /* 0x0000000000017941 */ /* 0x000fea0003800200 */
.L_x_40:
        /* <DEDUP_REMOVED lines=27> */
.L_x_43:
[----:B------:R-:W-:Y:S05]  /*0a90*/  BSYNC.RECONVERGENT B1 ;  /* 0x0000000000017941 */ /* 0x000fea0003800200 */
.L_x_42:
        /* <DEDUP_REMOVED lines=27> */
[----:B------:R-:W-:Y:S01]  /*0c50*/  IMAD.MOV.U32 R2, RZ, RZ, R24 ;  /* 0x000000ffff027224 */ /* 0x000fe200078e0018 */
[----:B------:R-:W-:-:S07]  /*0c60*/  MOV R3, R25 ;  /* 0x0000001900037202 */ /* 0x000fce0000000f00 */
.L_x_45:
[----:B------:R-:W-:Y:S05]  /*0c70*/  BSYNC.RECONVERGENT B1 ;  /* 0x0000000000017941 */ /* 0x000fea0003800200 */
.L_x_44:
        /* <DEDUP_REMOVED lines=27> */
.L_x_47:
[----:B------:R-:W-:Y:S05]  /*0e30*/  BSYNC.RECONVERGENT B1 ;  /* 0x0000000000017941 */ /* 0x000fea0003800200 */
.L_x_46:
        /* <DEDUP_REMOVED lines=29> */
.L_x_49:
[----:B------:R-:W-:Y:S05]  /*1010*/  BSYNC.RECONVERGENT B1 ;  /* 0x0000000000017941 */ /* 0x000fea0003800200 */
.L_x_48:
        /* <DEDUP_REMOVED lines=27> */
.L_x_51:
[----:B------:R-:W-:Y:S05]  /*11d0*/  BSYNC.RECONVERGENT B1 ;  /* 0x0000000000017941 */ /* 0x000fea0003800200 */
.L_x_50:
        /* <DEDUP_REMOVED lines=29> */
.L_x_53:
[----:B------:R-:W-:Y:S05]  /*13b0*/  BSYNC.RECONVERGENT B1 ;  /* 0x0000000000017941 */ /* 0x000fea0003800200 */
.L_x_52:
        /* <DEDUP_REMOVED lines=27> */
.L_x_55:
[----:B------:R-:W-:Y:S05]  /*1570*/  BSYNC.RECONVERGENT B1 ;  /* 0x0000000000017941 */ /* 0x000fea0003800200 */
.L_x_54:
        /* <DEDUP_REMOVED lines=21> */
[----:B------:R-:W-:Y:S01]  /*16d0*/  MOV R24, R16 ;  /* 0x0000001000187202 */ /* 0x000fe20000000f00 */
[----:B------:R-:W-:Y:S01]  /*16e0*/  IMAD.MOV.U32 R25, RZ, RZ, R17 ;  /* 0x000000ffff197224 */ /* 0x000fe200078e0011 */
[----:B------:R-:W-:Y:S01]  /*16f0*/  MOV R2, 0x1730 ;  /* 0x0000173000027802 */ /* 0x000fe20000000f00 */
[----:B------:R-:W-:Y:S02]  /*1700*/  IMAD.MOV.U32 R28, RZ, RZ, R10 ;  /* 0x000000ffff1c7224 */ /* 0x000fe400078e000a */
[----:B------:R-:W-:-:S07]  /*1710*/  IMAD.MOV.U32 R29, RZ, RZ, R11 ;  /* 0x000000ffff1d7224 */ /* 0x000fce00078e000b */
[----:B------:R-:W-:Y:S05]  /*1720*/  CALL.REL.NOINC `($__internal_1_$__cuda_sm20_div_rn_f64_full) ;  /* 0x000000c400dc7944 */ /* 0x000fea0003c00000 */
[----:B------:R-:W-:Y:S02]  /*1730*/  IMAD.MOV.U32 R2, RZ, RZ, R24 ;  /* 0x000000ffff027224 */ /* 0x000fe400078e0018 */
[----:B------:R-:W-:-:S07]  /*1740*/  IMAD.MOV.U32 R3, RZ, RZ, R25 ;  /* 0x000000ffff037224 */ /* 0x000fce00078e0019 */
.L_x_57:
[----:B------:R-:W-:Y:S05]  /*1750*/  BSYNC.RECONVERGENT B1 ;  /* 0x0000000000017941 */ /* 0x000fea0003800200 */
.L_x_56:
        /* <DEDUP_REMOVED lines=27> */
.L_x_59:
[----:B------:R-:W-:Y:S05]  /*1910*/  BSYNC.RECONVERGENT B1 ;  /* 0x0000000000017941 */ /* 0x000fea0003800200 */
.L_x_58:
[----:B------:R-:W-:Y:S01]  /*1920*/  DADD R4, R4, R24 ;  /* 0x0000000004047229 */ /* 0x000fe20000000018 */
[----:B------:R-:W-:Y:S10]  /*1930*/  BRA.U UP0, `(.L_x_60) ;  /* 0xffffffe900847547 */ /* 0x000ff4000b83ffff */
.L_x_35:
[----:B------:R-:W-:-:S09]  /*1940*/  UISETP.NE.AND UP0, UPT, UR9, URZ, UPT ;  /* 0x000000ff0900728c */ /* 0x000fd2000bf05270 */
[----:B------:R-:W-:Y:S05]  /*1950*/  BRA.U !UP0, `(.L_x_34) ;  /* 0x0000001108747547 */ /* 0x000fea000b800000 */
[----:B------:R-:W-:-:S09]  /*1960*/  UISETP.NE.AND UP0, UPT, UR9, 0x1, UPT ;  /* 0x000000010900788c */ /* 0x000fd2000bf05270 */
[----:B------:R-:W-:Y:S05]  /*1970*/  BRA.U !UP0, `(.L_x_61) ;  /* 0x0000000908dc7547 */ /* 0x000fea000b800000 */
[----:B-----5:R-:W0:Y:S01]  /*1980*/  MUFU.RCP64H R3, R11 ;  /* 0x0000000b00037308 */ /* 0x020e220000001800 */
[----:B------:R-:W-:Y:S01]  /*1990*/  USHF.L.U32 UR5, UR4, 0x2, URZ ;  /* 0x0000000204057899 */ /* 0x000fe200080006ff */
[----:B------:R-:W-:Y:S01]  /*19a0*/  IMAD.MOV.U32 R2, RZ, RZ, 0x1 ;  /* 0x00000001ff027424 */ /* 0x000fe200078e00ff */
[----:B------:R-:W-:Y:S01]  /*19b0*/  USHF.L.U32 UR6, UR4, 0x3, URZ ;  /* 0x0000000304067899 */ /* 0x000fe200080006ff */
[----:B------:R-:W-:Y:S09]  /*19c0*/  BSSY.RECONVERGENT B1, `(.L_x_62) ;  /* 0x0000018000017945 */ /* 0x000ff20003800200 */
[----:B------:R-:W1:Y:S01]  /*19d0*/  LDCU UR7, c[0x3][UR5+0xf0] ;  /* 0x00c01e00050777ac */ /* 0x000e620008000800 */
[----:B0-----:R-:W-:Y:S01]  /*19e0*/  DFMA R14, -R10, R2, 1 ;  /* 0x3ff000000a0e742b */ /* 0x001fe20000000102 */
[----:B------:R-:W0:Y:S07]  /*19f0*/  LDCU.64 UR8, c[0x3][UR6+0x2f0] ;  /* 0x00c05e00060877ac */ /* 0x000e2e0008000a00 */
[----:B------:R-:W-:-:S02]  /*1a00*/  DFMA R16, R14, R14, R14 ;  /* 0x0000000e0e10722b */ /* 0x000fc4000000000e */
[----:B-1----:R-:W1:Y:S06]  /*1a10*/  I2F.F64 R14, UR7 ;  /* 0x00000007000e7d12 */ /* 0x002e6c0008201c00 */
[----:B------:R-:W-:Y:S02]  /*1a20*/  DFMA R16, R2, R16, R2 ;  /* 0x000000100210722b */ /* 0x000fe40000000002 */
        /* <DEDUP_REMOVED lines=15> */
[----:B------:R-:W-:Y:S01]  /*1b20*/  MOV R2, R24 ;  /* 0x0000001800027202 */ /* 0x000fe20000000f00 */
[----:B------:R-:W-:-:S07]  /*1b30*/  IMAD.MOV.U32 R3, RZ, RZ, R25 ;  /* 0x000000ffff037224 */ /* 0x000fce00078e0019 */
.L_x_63:
[----:B------:R-:W-:Y:S05]  /*1b40*/  BSYNC.RECONVERGENT B1 ;  /* 0x0000000000017941 */ /* 0x000fea0003800200 */
.L_x_62:
[----:B------:R-:W0:Y:S01]  /*1b50*/  MUFU.RCP64H R15, R11 ;  /* 0x0000000b000f7308 */ /* 0x000e220000001800 */
[----:B------:R-:W-:Y:S01]  /*1b60*/  UMOV UR9, 0x15c ;  /* 0x0000015c00097882 */ /* 0x000fe20000000000 */
[----:B------:R-:W-:Y:S01]  /*1b70*/  UMOV UR8, 0x3c8 ;  /* 0x000003c800087882 */ /* 0x000fe20000000000 */
[----:B------:R-:W-:Y:S01]  /*1b80*/  ULEA UR9, UR4, UR9, 0x2 ;  /* 0x0000000904097291 */ /* 0x000fe2000f8e10ff */
[----:B------:R-:W-:Y:S01]  /*1b90*/  IMAD.MOV.U32 R14, RZ, RZ, 0x1 ;  /* 0x00000001ff0e7424 */ /* 0x000fe200078e00ff */
[----:B------:R-:W-:Y:S01]  /*1ba0*/  ULEA UR8, UR4, UR8, 0x3 ;  /* 0x0000000804087291 */ /* 0x000fe2000f8e18ff */
[----:B------:R-:W-:Y:S01]  /*1bb0*/  BSSY.RECONVERGENT B1, `(.L_x_64) ;  /* 0x0000019000017945 */ /* 0x000fe20003800200 */
[----:B------:R-:W-:-:S08]  /*1bc0*/  DADD R8, R8, R2 ;  /* 0x0000000008087229 */ /* 0x000fd00000000002 */
[----:B------:R-:W1:Y:S01]  /*1bd0*/  LDCU UR7, c[0x3][UR9] ;  /* 0x00c00000090777ac */ /* 0x000e620008000800 */
[----:B0-----:R-:W-:Y:S01]  /*1be0*/  DFMA R16, -R10, R14, 1 ;  /* 0x3ff000000a10742b */ /* 0x001fe2000000010e */
[----:B------:R-:W0:Y:S07]  /*1bf0*/  LDCU.64 UR10, c[0x3][UR8] ;  /* 0x00c00000080a77ac */ /* 0x000e2e0008000a00 */
[----:B------:R-:W-:-:S08]  /*1c00*/  DFMA R18, R16, R16, R16 ;  /* 0x000000101012722b */ /* 0x000fd00000000010 */
[----:B------:R-:W-:Y:S01]  /*1c10*/  DFMA R18, R14, R18, R14 ;  /* 0x000000120e12722b */ /* 0x000fe2000000000e */
[----:B-1----:R-:W1:Y:S01]  /*1c20*/  I2F.F64 R16, UR7 ;  /* 0x0000000700107d12 */ /* 0x002e620008201c00 */
[----:B0-----:R-:W-:-:S06]  /*1c30*/  DMUL R14, R12, UR10 ;  /* 0x0000000a0c0e7c28 */ /* 0x001fcc0008000000 */
[----:B------:R-:W-:Y:S02]  /*1c40*/  DFMA R20, -R10, R18, 1 ;  /* 0x3ff000000a14742b */ /* 0x000fe40000000112 */
[----:B-1----:R-:W-:-:S06]  /*1c50*/  DMUL R16, R14, R16 ;  /* 0x000000100e107228 */ /* 0x002fcc0000000000 */
[----:B------:R-:W-:-:S08]  /*1c60*/  DFMA R20, R18, R20, R18 ;  /* 0x000000141214722b */ /* 0x000fd00000000012 */
[----:B------:R-:W-:Y:S01]  /*1c70*/  DMUL R24, R20, R16 ;  /* 0x0000001014187228 */ /* 0x000fe20000000000 */
[----:B------:R-:W-:-:S07]  /*1c80*/  FSETP.GEU.AND P1, PT, |R17|, 6.5827683646048100446e-37, PT ;  /* 0x036000001100780b */ /* 0x000fce0003f2e200 */
        /* <DEDUP_REMOVED lines=11> */
.L_x_65:
[----:B------:R-:W-:Y:S05]  /*1d40*/  BSYNC.RECONVERGENT B1 ;  /* 0x0000000000017941 */ /* 0x000fea0003800200 */
.L_x_64:
[----:B------:R-:W0:Y:S01]  /*1d50*/  MUFU.RCP64H R3, R11 ;  /* 0x0000000b00037308 */ /* 0x000e220000001800 */
[----:B------:R-:W-:Y:S01]  /*1d60*/  UMOV UR11, 0x1c8 ;  /* 0x000001c8000b7882 */ /* 0x000fe20000000000 */
[----:B------:R-:W-:Y:S01]  /*1d70*/  UMOV UR10, 0x4a0 ;  /* 0x000004a0000a7882 */ /* 0x000fe20000000000 */
[----:B------:R-:W-:Y:S01]  /*1d80*/  ULEA UR11, UR4, UR11, 0x2 ;  /* 0x0000000b040b7291 */ /* 0x000fe2000f8e10ff */
[----:B------:R-:W-:Y:S01]  /*1d90*/  HFMA2 R2, -RZ, RZ, 0, 5.9604644775390625e-08 ;  /* 0x00000001ff027431 */ /* 0x000fe200000001ff */
        /* <DEDUP_REMOVED lines=26> */
[----:B------:R-:W-:Y:S02]  /*1f40*/  IMAD.MOV.U32 R2, RZ, RZ, R24 ;  /* 0x000000ffff027224 */ /* 0x000fe400078e0018 */
[----:B------:R-:W-:-:S07]  /*1f50*/  IMAD.MOV.U32 R3, RZ, RZ, R25 ;  /* 0x000000ffff037224 */ /* 0x000fce00078e0019 */
.L_x_67:
[----:B------:R-:W-:Y:S05]  /*1f60*/  BSYNC.RECONVERGENT B1 ;  /* 0x0000000000017941 */ /* 0x000fea0003800200 */
.L_x_66:
[----:B------:R-:W0:Y:S01]  /*1f70*/  MUFU.RCP64H R15, R11 ;  /* 0x0000000b000f7308 */ /* 0x000e220000001800 */
[----:B------:R-:W-:Y:S01]  /*1f80*/  HFMA2 R14, -RZ, RZ, 0, 5.9604644775390625e-08 ;  /* 0x00000001ff0e7431 */ /* 0x000fe200000001ff */
        /* <DEDUP_REMOVED lines=25> */
.L_x_69:
[----:B------:R-:W-:Y:S05]  /*2120*/  BSYNC.RECONVERGENT B1 ;  /* 0x0000000000017941 */ /* 0x000fea0003800200 */
.L_x_68:
        /* <DEDUP_REMOVED lines=29> */
.L_x_71:
[----:B------:R-:W-:Y:S05]  /*2300*/  BSYNC.RECONVERGENT B1 ;  /* 0x0000000000017941 */ /* 0x000fea0003800200 */
.L_x_70:
        /* <DEDUP_REMOVED lines=27> */
.L_x_73:
[----:B------:R-:W-:Y:S05]  /*24c0*/  BSYNC.RECONVERGENT B1 ;  /* 0x0000000000017941 */ /* 0x000fea0003800200 */
.L_x_72:
[----:B------:R-:W-:Y:S01]  /*24d0*/  DADD R4, R4, R24 ;  /* 0x0000000004047229 */ /* 0x000fe20000000018 */
[----:B------:R-:W-:-:S12]  /*24e0*/  UIADD3 UR4, UPT, UPT, UR4, 0x2, URZ ;  /* 0x0000000204047890 */ /* 0x000fd8000fffe0ff */
.L_x_61:
[----:B------:R-:W0:Y:S02]  /*24f0*/  LDCU UR5, c[0x3][0x10] ;  /* 0x00c00200ff0577ac */ /* 0x000e240008000800 */
[----:B0-----:R-:W-:-:S04]  /*2500*/  ULOP3.LUT UR5, UR5, 0x1, URZ, 0xc0, !UPT ;  /* 0x0000000105057892 */ /* 0x001fc8000f8ec0ff */
[----:B------:R-:W-:-:S09]  /*2510*/  UISETP.NE.U32.AND UP0, UPT, UR5, 0x1, UPT ;  /* 0x000000010500788c */ /* 0x000fd2000bf05070 */
[----:B------:R-:W-:Y:S05]  /*2520*/  BRA.U UP0, `(.L_x_34) ;  /* 0x0000000500807547 */ /* 0x000fea000b800000 */
        /* <DEDUP_REMOVED lines=28> */
.L_x_75:
[----:B------:R-:W-:Y:S05]  /*26f0*/  BSYNC.RECONVERGENT B1 ;  /* 0x0000000000017941 */ /* 0x000fea0003800200 */
.L_x_74:
        /* <DEDUP_REMOVED lines=31> */
.L_x_77:
[----:B------:R-:W-:Y:S05]  /*28f0*/  BSYNC.RECONVERGENT B1 ;  /* 0x0000000000017941 */ /* 0x000fea0003800200 */
.L_x_76:
        /* <DEDUP_REMOVED lines=33> */
.L_x_79:
[----:B------:R-:W-:Y:S05]  /*2b10*/  BSYNC.RECONVERGENT B1 ;  /* 0x0000000000017941 */ /* 0x000fea0003800200 */
.L_x_78:
[----:B------:R-:W-:-:S11]  /*2b20*/  DADD R4, R4, R2 ;  /* 0x0000000004047229 */ /* 0x000fd60000000002 */
.L_x_34:
[----:B------:R-:W0:Y:S01]  /*2b30*/  LDCU UR5, c[0x3][0x10] ;  /* 0x00c00200ff0577ac */ /* 0x000e220008000800 */
[----:B------:R-:W-:Y:S01]  /*2b40*/  VIADD R3, R1, 0xd8 ;  /* 0x000000d801037836 */ /* 0x000fe20000000000 */
[----:B0-----:R-:W-:-:S09]  /*2b50*/  UISETP.GE.AND UP0, UPT, UR5, 0x1, UPT ;  /* 0x000000010500788c */ /* 0x001fd2000bf06270 */
[----:B------:R-:W-:Y:S05]  /*2b60*/  BRA.U !UP0, `(.L_x_80) ;  /* 0x0000000908547547 */ /* 0x000fea000b800000 */
[----:B-----5:R-:W-:Y:S01]  /*2b70*/  DMUL R12, R6, R6 ;  /* 0x00000006060c7228 */ /* 0x020fe20000000000 */
[----:B------:R-:W-:Y:S01]  /*2b80*/  UISETP.GE.U32.AND UP1, UPT, UR5, 0x4, UPT ;  /* 0x000000040500788c */ /* 0x000fe2000bf26070 */
[----:B------:R-:W-:Y:S01]  /*2b90*/  MOV R0, RZ ;  /* 0x000000ff00007202 */ /* 0x000fe20000000f00 */
[----:B------:R-:W-:-:S04]  /*2ba0*/  ULOP3.LUT UR8, UR5, 0x3, URZ, 0xc0, !UPT ;  /* 0x0000000305087892 */ /* 0x000fc8000f8ec0ff */
[----:B------:R-:W-:Y:S01]  /*2bb0*/  UISETP.NE.AND UP2, UPT, UR8, URZ, UPT ;  /* 0x000000ff0800728c */ /* 0x000fe2000bf45270 */
[----:B------:R-:W-:-:S08]  /*2bc0*/  DFMA R12, R8, R8, R12 ;  /* 0x00000008080c722b */ /* 0x000fd0000000000c */
[----:B------:R-:W-:Y:S01]  /*2bd0*/  DFMA R12, R4, R4, R12 ;  /* 0x00000004040c722b */ /* 0x000fe2000000000c */
[----:B------:R-:W-:Y:S10]  /*2be0*/  BRA.U !UP1, `(.L_x_81) ;  /* 0x0000000509a07547 */ /* 0x000ff4000b800000 */
[----:B------:R-:W-:Y:S01]  /*2bf0*/  ULOP3.LUT UR4, UR5, 0x7ffffffc, URZ, 0xc0, !UPT ;  /* 0x7ffffffc05047892 */ /* 0x000fe2000f8ec0ff */
[----:B------:R-:W-:Y:S01]  /*2c00*/  IMAD.MOV.U32 R2, RZ, RZ, RZ ;  /* 0x000000ffff027224 */ /* 0x000fe200078e00ff */
[----:B------:R-:W0:Y:S04]  /*2c10*/  LDCU UR9, c[0x3][0xc] ;  /* 0x00c00180ff0977ac */ /* 0x000e280008000800 */
[----:B------:R-:W-:Y:S01]  /*2c20*/  IMAD.U32 R0, RZ, RZ, UR4 ;  /* 0x00000004ff007e24 */ /* 0x000fe2000f8e00ff */
[----:B------:R-:W1:Y:S06]  /*2c30*/  LDCU.64 UR6, c[0x0][0x388] ;  /* 0x00007100ff0677ac */ /* 0x000e6c0008000a00 */
.L_x_82:
[----:B0-2---:R-:W-:-:S04]  /*2c40*/  IMAD R15, R2, UR9, RZ ;  /* 0x00000009020f7c24 */ /* 0x005fc8000f8e02ff */
[----:B------:R-:W-:Y:S01]  /*2c50*/  VIADD R17, R15, UR9 ;  /* 0x000000090f117c36 */ /* 0x000fe20008000000 */
[----:B------:R-:W-:-:S03]  /*2c60*/  IADD3 R16, P0, PT, R22, R15, RZ ;  /* 0x0000000f16107210 */ /* 0x000fc60007f1e0ff */
[----:B------:R-:W-:Y:S01]  /*2c70*/  VIADD R19, R17, UR9 ;  /* 0x0000000911137c36 */ /* 0x000fe20008000000 */
[----:B------:R-:W-:Y:S02]  /*2c80*/  LEA.HI.X.SX32 R15, R15, R23, 0x1, P0 ;  /* 0x000000170f0f7211 */ /* 0x000fe400000f0eff */
[----:B-1----:R-:W-:Y:S01]  /*2c90*/  LEA R14, P0, R16, UR6, 0x3 ;  /* 0x00000006100e7c11 */ /* 0x002fe2000f8018ff */
[----:B------:R-:W-:Y:S01]  /*2ca0*/  VIADD R21, R19, UR9 ;  /* 0x0000000913157c36 */ /* 0x000fe20008000000 */
[C---:B------:R-:W-:Y:S02]  /*2cb0*/  IADD3 R27, P1, PT, R22.reuse, R17, RZ ;  /* 0x00000011161b7210 */ /* 0x040fe40007f3e0ff */
[C---:B------:R-:W-:Y:S02]  /*2cc0*/  IADD3 R25, P2, PT, R22.reuse, R19, RZ ;  /* 0x0000001316197210 */ /* 0x040fe40007f5e0ff */
[----:B------:R-:W-:Y:S02]  /*2cd0*/  IADD3 R24, P3, PT, R22, R21, RZ ;  /* 0x0000001516187210 */ /* 0x000fe40007f7e0ff */
[----:B------:R-:W-:-:S02]  /*2ce0*/  LEA.HI.X R15, R16, UR7, R15, 0x3, P0 ;  /* 0x00000007100f7c11 */ /* 0x000fc400080f1c0f */
[-C--:B------:R-:W-:Y:S02]  /*2cf0*/  LEA.HI.X.SX32 R28, R17, R23.reuse, 0x1, P1 ;  /* 0x00000017111c7211 */ /* 0x080fe400008f0eff */
[-C--:B------:R-:W-:Y:S02]  /*2d00*/  LEA.HI.X.SX32 R26, R19, R23.reuse, 0x1, P2 ;  /* 0x00000017131a7211 */ /* 0x080fe400010f0eff */
[----:B------:R-:W-:Y:S01]  /*2d10*/  LEA R16, P0, R27, UR6, 0x3 ;  /* 0x000000061b107c11 */ /* 0x000fe2000f8018ff */
[----:B------:R-:W2:Y:S01]  /*2d20*/  LDG.E.64 R14, desc[UR12][R14.64] ;  /* 0x0000000c0e0e7981 */ /* 0x000ea2000c1e1b00 */
[----:B------:R-:W-:Y:S02]  /*2d30*/  LEA R18, P1, R25, UR6, 0x3 ;  /* 0x0000000619127c11 */ /* 0x000fe4000f8218ff */
[----:B------:R-:W-:Y:S02]  /*2d40*/  LEA.HI.X.SX32 R21, R21, R23, 0x1, P3 ;  /* 0x0000001715157211 */ /* 0x000fe400018f0eff */
[----:B------:R-:W-:-:S02]  /*2d50*/  LEA R20, P2, R24, UR6, 0x3 ;  /* 0x0000000618147c11 */ /* 0x000fc4000f8418ff */
[----:B------:R-:W-:Y:S02]  /*2d60*/  LEA.HI.X R17, R27, UR7, R28, 0x3, P0 ;  /* 0x000000071b117c11 */ /* 0x000fe400080f1c1c */
[----:B------:R-:W-:Y:S02]  /*2d70*/  LEA.HI.X R19, R25, UR7, R26, 0x3, P1 ;  /* 0x0000000719137c11 */ /* 0x000fe400088f1c1a */
[----:B------:R-:W-:Y:S02]  /*2d80*/  LEA.HI.X R21, R24, UR7, R21, 0x3, P2 ;  /* 0x0000000718157c11 */ /* 0x000fe400090f1c15 */
[----:B------:R-:W3:Y:S04]  /*2d90*/  LDG.E.64 R16, desc[UR12][R16.64] ;  /* 0x0000000c10107981 */ /* 0x000ee8000c1e1b00 */
[----:B------:R-:W4:Y:S04]  /*2da0*/  LDG.E.64 R18, desc[UR12][R18.64] ;  /* 0x0000000c12127981 */ /* 0x000f28000c1e1b00 */
[----:B------:R-:W5:Y:S01]  /*2db0*/  LDG.E.64 R20, desc[UR12][R20.64] ;  /* 0x0000000c14147981 */ /* 0x000f62000c1e1b00 */
[----:B------:R-:W-:-:S04]  /*2dc0*/  IMAD.SHL.U32 R43, R2, 0x4, RZ ;  /* 0x00000004022b7824 */ /* 0x000fc800078e00ff */
[----:B------:R-:W0:Y:S08]  /*2dd0*/  LDC R36, c[0x3][R43+0x15c] ;  /* 0x00c057002b247b82 */ /* 0x000e300000000800 */
[----:B------:R-:W1:Y:S08]  /*2de0*/  LDC.64 R38, c[0x3][R43+0xf0] ;  /* 0x00c03c002b267b82 */ /* 0x000e700000000a00 */
[----:B------:R-:W1:Y:S01]  /*2df0*/  LDC.64 R32, c[0x3][R43+0x1c8] ;  /* 0x00c072002b207b82 */ /* 0x000e620000000a00 */
[----:B0-----:R-:W0:Y:S07]  /*2e00*/  I2F.F64 R26, R36 ;  /* 0x00000024001a7312 */ /* 0x001e2e0000201c00 */
[----:B------:R-:W0:Y:S01]  /*2e10*/  LDC.64 R44, c[0x3][R43+0x160] ;  /* 0x00c058002b2c7b82 */ /* 0x000e220000000a00 */
[----:B-1----:R-:W1:Y:S01]  /*2e20*/  I2F.F64 R24, R38 ;  /* 0x0000002600187312 */ /* 0x002e620000201c00 */
[----:B0-----:R-:W-:-:S07]  /*2e30*/  DMUL R26, R26, R6 ;  /* 0x000000061a1a7228 */ /* 0x001fce0000000000 */
[----:B------:R-:W0:Y:S01]  /*2e40*/  I2F.F64 R30, R32 ;  /* 0x00000020001e7312 */ /* 0x000e220000201c00 */
[----:B-1----:R-:W-:-:S08]  /*2e50*/  DFMA R24, R24, R8, R26 ;  /* 0x000000081818722b */ /* 0x002fd0000000001a */
[----:B0-----:R-:W-:Y:S01]  /*2e60*/  DFMA R30, R30, R4, R24 ;  /* 0x000000041e1e722b */ /* 0x001fe20000000018 */
[----:B------:R-:W-:Y:S01]  /*2e70*/  MOV R24, 0x0 ;  /* 0x0000000000187802 */ /* 0x000fe20000000f00 */
[----:B------:R-:W-:Y:S01]  /*2e80*/  IMAD.MOV.U32 R25, RZ, RZ, 0x40080000 ;  /* 0x40080000ff197424 */ /* 0x000fe200078e00ff */
[----:B------:R-:W0:Y:S05]  /*2e90*/  I2F.F64 R34, R44 ;  /* 0x0000002c00227312 */ /* 0x000e2a0000201c00 */
[C---:B------:R-:W-:Y:S02]  /*2ea0*/  DMUL R26, R30.reuse, 4.5 ;  /* 0x401200001e1a7828 */ /* 0x040fe40000000000 */
[C---:B------:R-:W-:Y:S01]  /*2eb0*/  DFMA R28, R30.reuse, R24, 1 ;  /* 0x3ff000001e1c742b */ /* 0x040fe20000000018 */
[----:B------:R-:W1:Y:S01]  /*2ec0*/  LDC R42, c[0x3][R43+0x168] ;  /* 0x00c05a002b2a7b82 */ /* 0x000e620000000800 */
[----:B------:R-:W0:Y:S06]  /*2ed0*/  I2F.F64 R36, R39 ;  /* 0x0000002700247312 */ /* 0x000e2c0000201c00 */
[----:B------:R-:W-:-:S02]  /*2ee0*/  DFMA R26, R30, R26, R28 ;  /* 0x0000001a1e1a722b */ /* 0x000fc4000000001c */
[----:B------:R-:W1:Y:S01]  /*2ef0*/  LDC.64 R28, c[0x3][R43+0xf8] ;  /* 0x00c03e002b1c7b82 */ /* 0x000e620000000a00 */
[----:B0-----:R-:W-:-:S07]  /*2f00*/  DMUL R34, R34, R6 ;  /* 0x0000000622227228 */ /* 0x001fce0000000000 */
[----:B------:R0:W0:Y:S01]  /*2f10*/  LDC.64 R30, c[0x3][R43+0x1d0] ;  /* 0x00c074002b1e7b82 */ /* 0x0000220000000a00 */
[----:B------:R-:W-:Y:S01]  /*2f20*/  DFMA R34, R36, R8, R34 ;  /* 0x000000082422722b */ /* 0x000fe20000000022 */
[----:B------:R-:W1:Y:S08]  /*2f30*/  I2F.F64 R36, R45 ;  /* 0x0000002d00247312 */ /* 0x000e700000201c00 */
[----:B------:R-:W0:Y:S08]  /*2f40*/  I2F.F64 R32, R33 ;  /* 0x0000002100207312 */ /* 0x000e300000201c00 */
[----:B-1----:R-:W1:Y:S01]  /*2f50*/  I2F.F64 R38, R28 ;  /* 0x0000001c00267312 */ /* 0x002e620000201c00 */
[----:B------:R-:W-:-:S07]  /*2f60*/  DMUL R36, R36, R6 ;  /* 0x0000000624247228 */ /* 0x000fce0000000000 */
[----:B0-----:R-:W0:Y:S01]  /*2f70*/  I2F.F64 R42, R42 ;  /* 0x0000002a002a7312 */ /* 0x001e220000201c00 */
[----:B------:R-:W-:-:S07]  /*2f80*/  DFMA R34, R32, R4, R34 ;  /* 0x000000042022722b */ /* 0x000fce0000000022 */
[----:B------:R-:W0:Y:S01]  /*2f90*/  I2F.F64 R28, R29 ;  /* 0x0000001d001c7312 */ /* 0x000e220000201c00 */
[----:B-1----:R-:W-:-:S07]  /*2fa0*/  DFMA R36, R38, R8, R36 ;  /* 0x000000082624722b */ /* 0x002fce0000000024 */
[----:B------:R-:W1:Y:S01]  /*2fb0*/  I2F.F64 R40, R30 ;  /* 0x0000001e00287312 */ /* 0x000e620000201c00 */
[----:B0-----:R-:W-:-:S07]  /*2fc0*/  DMUL R38, R42, R6 ;  /* 0x000000062a267228 */ /* 0x001fce0000000000 */
[----:B------:R-:W0:Y:S01]  /*2fd0*/  I2F.F64 R32, R31 ;  /* 0x0000001f00207312 */ /* 0x000e220000201c00 */
[----:B------:R-:W-:Y:S02]  /*2fe0*/  DFMA R44, R28, R8, R38 ;  /* 0x000000081c2c722b */ /* 0x000fe40000000026 */
[----:B------:R-:W-:Y:S02]  /*2ff0*/  DFMA R38, R34, R24, 1 ;  /* 0x3ff000002226742b */ /* 0x000fe40000000018 */
[-C--:B-1----:R-:W-:Y:S02]  /*3000*/  DFMA R36, R40, R4.reuse, R36 ;  /* 0x000000042824722b */ /* 0x082fe40000000024 */
[----:B------:R-:W-:Y:S02]  /*3010*/  DMUL R40, R34, 4.5 ;  /* 0x4012000022287828 */ /* 0x000fe40000000000 */
[----:B0-----:R-:W-:-:S06]  /*3020*/  DFMA R32, R32, R4, R44 ;  /* 0x000000042020722b */ /* 0x001fcc000000002c */
[----:B------:R-:W-:Y:S02]  /*3030*/  DFMA R34, R34, R40, R38 ;  /* 0x000000282222722b */ /* 0x000fe40000000026 */
[CC--:B------:R-:W-:Y:S02]  /*3040*/  DFMA R38, R36.reuse, R24.reuse, 1 ;  /* 0x3ff000002426742b */ /* 0x0c0fe40000000018 */
[----:B------:R-:W-:Y:S02]  /*3050*/  DMUL R28, R36, 4.5 ;  /* 0x40120000241c7828 */ /* 0x000fe40000000000 */
[C---:B------:R-:W-:Y:S02]  /*3060*/  DFMA R24, R32.reuse, R24, 1 ;  /* 0x3ff000002018742b */ /* 0x040fe40000000018 */
[----:B------:R-:W-:-:S04]  /*3070*/  DMUL R40, R32, 4.5 ;  /* 0x4012000020287828 */ /* 0x000fc80000000000 */
[----:B------:R-:W-:Y:S01]  /*3080*/  DFMA R28, R36, R28, R38 ;  /* 0x0000001c241c722b */ /* 0x000fe20000000026 */
[----:B------:R-:W-:-:S03]  /*3090*/  IMAD.SHL.U32 R38, R2, 0x8, RZ ;  /* 0x0000000802267824 */ /* 0x000fc600078e00ff */
[----:B------:R-:W-:Y:S01]  /*30a0*/  DFMA R40, R32, R40, R24 ;  /* 0x000000282028722b */ /* 0x000fe20000000018 */
[----:B------:R-:W0:Y:S08]  /*30b0*/  LDC.64 R32, c[0x3][R38+0x18] ;  /* 0x00c0060026207b82 */ /* 0x000e300000000a00 */
[----:B------:R-:W1:Y:S08]  /*30c0*/  LDC.64 R30, c[0x3][R38+0x20] ;  /* 0x00c00800261e7b82 */ /* 0x000e700000000a00 */
[----:B------:R-:W2:Y:S08]  /*30d0*/  LDC.64 R36, c[0x3][R38+0x28] ;  /* 0x00c00a0026247b82 */ /* 0x000eb00000000a00 */
[----:B------:R-:W3:Y:S01]  /*30e0*/  LDC.64 R24, c[0x3][R38+0x30] ;  /* 0x00c00c0026187b82 */ /* 0x000ee20000000a00 */
[----:B0-----:R-:W-:-:S02]  /*30f0*/  DMUL R32, R10, R32 ;  /* 0x000000200a207228 */ /* 0x001fc40000000000 */
[C---:B------:R-:W-:Y:S02]  /*3100*/  DFMA R26, R12.reuse, -1.5, R26 ;  /* 0xbff800000c1a782b */ /* 0x040fe4000000001a */
[C---:B------:R-:W-:Y:S02]  /*3110*/  DFMA R34, R12.reuse, -1.5, R34 ;  /* 0xbff800000c22782b */ /* 0x040fe40000000022 */
[----:B------:R-:W-:Y:S02]  /*3120*/  DFMA R28, R12, -1.5, R28 ;  /* 0xbff800000c1c782b */ /* 0x000fe4000000001c */
[----:B-1----:R-:W-:Y:S02]  /*3130*/  DMUL R30, R10, R30 ;  /* 0x0000001e0a1e7228 */ /* 0x002fe40000000000 */
[----:B------:R-:W-:Y:S02]  /*3140*/  DFMA R40, R12, -1.5, R40 ;  /* 0xbff800000c28782b */ /* 0x000fe40000000028 */
[----:B--2---:R-:W-:-:S02]  /*3150*/  DMUL R36, R10, R36 ;  /* 0x000000240a247228 */ /* 0x004fc40000000000 */
[----:B---3--:R-:W-:Y:S02]  /*3160*/  DMUL R24, R10, R24 ;  /* 0x000000180a187228 */ /* 0x008fe40000000000 */
[----:B------:R-:W-:Y:S02]  /*3170*/  DMUL R26, R32, R26 ;  /* 0x0000001a201a7228 */ /* 0x000fe40000000000 */
[----:B------:R-:W-:Y:S02]  /*3180*/  DMUL R30, R30, R34 ;  /* 0x000000221e1e7228 */ /* 0x000fe40000000000 */
[----:B------:R-:W-:Y:S02]  /*3190*/  DMUL R28, R36, R28 ;  /* 0x0000001c241c7228 */ /* 0x000fe40000000000 */
[----:B------:R-:W-:Y:S01]  /*31a0*/  DMUL R24, R24, R40 ;  /* 0x0000002818187228 */ /* 0x000fe20000000000 */
[C---:B------:R-:W-:Y:S02]  /*31b0*/  IMAD R33, R2.reuse, 0x8, R1 ;  /* 0x0000000802217824 */ /* 0x040fe400078e0201 */
[----:B------:R-:W-:-:S03]  /*31c0*/  VIADD R2, R2, 0x4 ;  /* 0x0000000402027836 */ /* 0x000fc60000000000 */
[----:B------:R2:W-:Y:S04]  /*31d0*/  STL.64 [R33+0xd8], R26 ;  /* 0x0000d81a21007387 */ /* 0x0005e80000100a00 */
[----:B------:R2:W-:Y:S04]  /*31e0*/  STL.64 [R33+0xe0], R30 ;  /* 0x0000e01e21007387 */ /* 0x0005e80000100a00 */
[----:B------:R2:W-:Y:S04]  /*31f0*/  STL.64 [R33+0xe8], R28 ;  /* 0x0000e81c21007387 */ /* 0x0005e80000100a00 */
[----:B------:R2:W-:Y:S01]  /*3200*/  STL.64 [R33+0xf0], R24 ;  /* 0x0000f01821007387 */ /* 0x0005e20000100a00 */
[----:B------:R-:W-:-:S03]  /*3210*/  ISETP.NE.AND P0, PT, R2, R0, PT ;  /* 0x000000000200720c */ /* 0x000fc60003f05270 */
[----:B------:R2:W-:Y:S04]  /*3220*/  STL.64 [R33], R14 ;  /* 0x0000000e21007387 */ /* 0x0005e80000100a00 */
[----:B------:R2:W-:Y:S04]  /*3230*/  STL.64 [R33+0x8], R16 ;  /* 0x0000081021007387 */ /* 0x0005e80000100a00 */
[----:B----4-:R2:W-:Y:S04]  /*3240*/  STL.64 [R33+0x10], R18 ;  /* 0x0000101221007387 */ /* 0x0105e80000100a00 */
[----:B-----5:R2:W-:Y:S01]  /*3250*/  STL.64 [R33+0x18], R20 ;  /* 0x0000181421007387 */ /* 0x0205e20000100a00 */
[----:B------:R-:W-:Y:S05]  /*3260*/  @P0 BRA `(.L_x_82) ;  /* 0xfffffff800740947 */ /* 0x000fea000383ffff */
.L_x_81:
[----:B------:R-:W-:Y:S05]  /*3270*/  BRA.U !UP2, `(.L_x_80) ;  /* 0x000000010a907547 */ /* 0x000fea000b800000 */
[----:B------:R-:W0:Y:S01]  /*3280*/  LDCU UR6, c[0x3][0xc] ;  /* 0x00c00180ff0677ac */ /* 0x000e220008000800 */
[----:B------:R-:W1:Y:S01]  /*3290*/  LDCU.64 UR10, c[0x0][0x388] ;  /* 0x00007100ff0a77ac */ /* 0x000e620008000a00 */
[----:B------:R-:W-:-:S05]  /*32a0*/  UMOV UR4, URZ ;  /* 0x000000ff00047c82 */ /* 0x000fca0008000000 */
.L_x_83:
[----:B0-23--:R-:W-:-:S05]  /*32b0*/  IMAD R15, R0, UR6, RZ ;  /* 0x00000006000f7c24 */ /* 0x00dfca000f8e02ff */
[----:B------:R-:W-:-:S04]  /*32c0*/  IADD3 R2, P0, PT, R22, R15, RZ ;  /* 0x0000000f16027210 */ /* 0x000fc80007f1e0ff */
[----:B------:R-:W-:Y:S02]  /*32d0*/  LEA.HI.X.SX32 R15, R15, R23, 0x1, P0 ;  /* 0x000000170f0f7211 */ /* 0x000fe400000f0eff */
[----:B-1----:R-:W-:-:S04]  /*32e0*/  LEA R14, P0, R2, UR10, 0x3 ;  /* 0x0000000a020e7c11 */ /* 0x002fc8000f8018ff */
[----:B------:R-:W-:-:S06]  /*32f0*/  LEA.HI.X R15, R2, UR11, R15, 0x3, P0 ;  /* 0x0000000b020f7c11 */ /* 0x000fcc00080f1c0f */
[----:B------:R-:W2:Y:S01]  /*3300*/  LDG.E.64 R14, desc[UR12][R14.64] ;  /* 0x0000000c0e0e7981 */ /* 0x000ea2000c1e1b00 */
[C---:B------:R-:W-:Y:S01]  /*3310*/  IMAD.SHL.U32 R24, R0.reuse, 0x4, RZ ;  /* 0x0000000400187824 */ /* 0x040fe200078e00ff */
[----:B------:R-:W-:Y:S01]  /*3320*/  UIADD3 UR4, UPT, UPT, UR4, 0x1, URZ ;  /* 0x0000000104047890 */ /* 0x000fe2000fffe0ff */
[----:B------:R-:W-:Y:S02]  /*3330*/  IMAD.SHL.U32 R2, R0, 0x8, RZ ;  /* 0x0000000800027824 */ /* 0x000fe400078e00ff */
[----:B------:R-:W0:Y:S01]  /*3340*/  LDC R27, c[0x3][R24+0x15c] ;  /* 0x00c05700181b7b82 */ /* 0x000e220000000800 */
[----:B------:R-:W-:-:S07]  /*3350*/  UISETP.NE.AND UP1, UPT, UR4, UR8, UPT ;  /* 0x000000080400728c */ /* 0x000fce000bf25270 */
[----:B------:R-:W1:Y:S08]  /*3360*/  LDC R26, c[0x3][R24+0xf0] ;  /* 0x00c03c00181a7b82 */ /* 0x000e700000000800 */
[----:B------:R-:W3:Y:S01]  /*3370*/  LDC R28, c[0x3][R24+0x1c8] ;  /* 0x00c07200181c7b82 */ /* 0x000ee20000000800 */
[----:B0-----:R-:W0:Y:S08]  /*3380*/  I2F.F64 R18, R27 ;  /* 0x0000001b00127312 */ /* 0x001e300000201c00 */
[----:B-1----:R-:W1:Y:S01]  /*3390*/  I2F.F64 R16, R26 ;  /* 0x0000001a00107312 */ /* 0x002e620000201c00 */
[----:B0-----:R-:W-:-:S07]  /*33a0*/  DMUL R18, R18, R6 ;  /* 0x0000000612127228 */ /* 0x001fce0000000000 */
[----:B---3--:R-:W0:Y:S01]  /*33b0*/  I2F.F64 R20, R28 ;  /* 0x0000001c00147312 */ /* 0x008e220000201c00 */
[----:B-1----:R-:W-:Y:S02]  /*33c0*/  DFMA R16, R16, R8, R18 ;  /* 0x000000081010722b */ /* 0x002fe40000000012 */
[----:B------:R-:W1:Y:S06]  /*33d0*/  LDC.64 R18, c[0x3][R2+0x18] ;  /* 0x00c0060002127b82 */ /* 0x000e6c0000000a00 */
[----:B0-----:R-:W-:Y:S01]  /*33e0*/  DFMA R16, R20, R4, R16 ;  /* 0x000000041410722b */ /* 0x001fe20000000010 */
[----:B------:R-:W-:Y:S01]  /*33f0*/  MOV R20, 0x0 ;  /* 0x0000000000147802 */ /* 0x000fe20000000f00 */
[----:B------:R-:W-:-:S06]  /*3400*/  IMAD.MOV.U32 R21, RZ, RZ, 0x40080000 ;  /* 0x40080000ff157424 */ /* 0x000fcc00078e00ff */
[C---:B------:R-:W-:Y:S02]  /*3410*/  DMUL R24, R16.reuse, 4.5 ;  /* 0x4012000010187828 */ /* 0x040fe40000000000 */
[----:B------:R-:W-:-:S08]  /*3420*/  DFMA R20, R16, R20, 1 ;  /* 0x3ff000001014742b */ /* 0x000fd00000000014 */
[----:B------:R-:W-:Y:S02]  /*3430*/  DFMA R20, R16, R24, R20 ;  /* 0x000000181014722b */ /* 0x000fe40000000014 */
[----:B-1----:R-:W-:Y:S01]  /*3440*/  DMUL R18, R10, R18 ;  /* 0x000000120a127228 */ /* 0x002fe20000000000 */
[C---:B------:R-:W-:Y:S02]  /*3450*/  IMAD R17, R0.reuse, 0x8, R1 ;  /* 0x0000000800117824 */ /* 0x040fe400078e0201 */
[----:B------:R-:W-:-:S03]  /*3460*/  VIADD R0, R0, 0x1 ;  /* 0x0000000100007836 */ /* 0x000fc60000000000 */
[----:B------:R-:W-:-:S08]  /*3470*/  DFMA R20, R12, -1.5, R20 ;  /* 0xbff800000c14782b */ /* 0x000fd00000000014 */
[----:B------:R-:W-:-:S07]  /*3480*/  DMUL R18, R18, R20 ;  /* 0x0000001412127228 */ /* 0x000fce0000000000 */
[----:B------:R3:W-:Y:S04]  /*3490*/  STL.64 [R17+0xd8], R18 ;  /* 0x0000d81211007387 */ /* 0x0007e80000100a00 */
[----:B--2---:R3:W-:Y:S01]  /*34a0*/  STL.64 [R17], R14 ;  /* 0x0000000e11007387 */ /* 0x0047e20000100a00 */
[----:B------:R-:W-:Y:S05]  /*34b0*/  BRA.U UP1, `(.L_x_83) ;  /* 0xfffffffd017c7547 */ /* 0x000fea000b83ffff */
.L_x_80:
[----:B------:R-:W0:Y:S01]  /*34c0*/  LDCU.U8 UR4, c[0x3][0x2e8] ;  /* 0x00c05d00ff0477ac */ /* 0x000e220008000000 */
[----:B-----5:R-:W-:Y:S02]  /*34d0*/  IMAD.MOV.U32 R8, RZ, RZ, 0x0 ;  /* 0x00000000ff087424 */ /* 0x020fe400078e00ff */
[----:B------:R-:W-:Y:S01]  /*34e0*/  IMAD.MOV.U32 R9, RZ, RZ, 0x40000000 ;  /* 0x40000000ff097424 */ /* 0x000fe200078e00ff */
[----:B0-----:R-:W-:-:S09]  /*34f0*/  UISETP.NE.AND UP1, UPT, UR4, URZ, UPT ;  /* 0x000000ff0400728c */ /* 0x001fd2000bf25270 */
[----:B------:R-:W-:Y:S05]  /*3500*/  BRA.U !UP1, `(.L_x_84) ;  /* 0x000000a109ec7547 */ /* 0x000fea000b800000 */
[----:B------:R-:W-:Y:S01]  /*3510*/  CS2R R10, SRZ ;  /* 0x00000000000a7805 */ /* 0x000fe2000001ff00 */
[----:B------:R-:W-:Y:S06]  /*3520*/  BRA.U !UP0, `(.L_x_85) ;  /* 0x0000003508287547 */ /* 0x000fec000b800000 */
[----:B------:R-:W-:Y:S01]  /*3530*/  UISETP.GE.U32.AND UP0, UPT, UR5, 0x10, UPT ;  /* 0x000000100500788c */ /* 0x000fe2000bf06070 */
[----:B------:R-:W-:Y:S01]  /*3540*/  IMAD.MOV.U32 R6, RZ, RZ, RZ ;  /* 0x000000ffff067224 */ /* 0x000fe200078e00ff */
[----:B------:R-:W-:Y:S01]  /*3550*/  CS2R R10, SRZ ;  /* 0x00000000000a7805 */ /* 0x000fe2000001ff00 */
[----:B------:R-:W-:-:S06]  /*3560*/  ULOP3.LUT UR6, UR5, 0xf, URZ, 0xc0, !UPT ;  /* 0x0000000f05067892 */ /* 0x000fcc000f8ec0ff */
[----:B------:R-:W-:Y:S06]  /*3570*/  BRA.U !UP0, `(.L_x_86) ;  /* 0x0000001d08187547 */ /* 0x000fec000b800000 */
[----:B------:R-:W-:Y:S01]  /*3580*/  ULOP3.LUT UR4, UR5, 0x7ffffff0, URZ, 0xc0, !UPT ;  /* 0x7ffffff005047892 */ /* 0x000fe2000f8ec0ff */
[----:B------:R-:W-:Y:S02]  /*3590*/  MOV R4, RZ ;  /* 0x000000ff00047202 */ /* 0x000fe40000000f00 */
[----:B------:R-:W-:-:S03]  /*35a0*/  CS2R R10, SRZ ;  /* 0x00000000000a7805 */ /* 0x000fc6000001ff00 */
[----:B------:R-:W-:-:S07]  /*35b0*/  IMAD.U32 R6, RZ, RZ, UR4 ;  /* 0x00000004ff067e24 */ /* 0x000fce000f8e00ff */
.L_x_119:
[----:B------:R-:W-:-:S05]  /*35c0*/  IMAD R0, R4, 0x8, R1 ;  /* 0x0000000804007824 */ /* 0x000fca00078e0201 */
[----:B--2---:R-:W2:Y:S04]  /*35d0*/  LDL.64 R28, [R0+0xd8] ;  /* 0x0000d800001c7983 */ /* 0x004ea80000100a00 */
[----:B------:R-:W4:Y:S01]  /*35e0*/  LDL.64 R24, [R0] ;  /* 0x0000000000187983 */ /* 0x000f220000100a00 */
[----:B------:R-:W-:Y:S01]  /*35f0*/  IMAD.MOV.U32 R12, RZ, RZ, 0x1 ;  /* 0x00000001ff0c7424 */ /* 0x000fe200078e00ff */
[----:B------:R-:W-:Y:S01]  /*3600*/  BSSY.RECONVERGENT B1, `(.L_x_87) ;  /* 0x0000014000017945 */ /* 0x000fe20003800200 */
[----:B------:R-:W-:-:S05]  /*3610*/  VIADD R4, R4, 0x10 ;  /* 0x0000001004047836 */ /* 0x000fca0000000000 */
[----:B------:R-:W-:Y:S01]  /*3620*/  ISETP.NE.AND P4, PT, R4, R6, PT ;  /* 0x000000060400720c */ /* 0x000fe20003f85270 */
[----:B--2---:R-:W3:Y:S01]  /*3630*/  MUFU.RCP64H R13, R29 ;  /* 0x0000001d000d7308 */ /* 0x004ee20000001800 */
[----:B----4-:R-:W-:Y:S01]  /*3640*/  FSETP.GEU.AND P1, PT, |R25|, 6.5827683646048100446e-37, PT ;  /* 0x036000001900780b */ /* 0x010fe20003f2e200 */
[----:B---3--:R-:W-:-:S08]  /*3650*/  DFMA R14, -R28, R12, 1 ;  /* 0x3ff000001c0e742b */ /* 0x008fd0000000010c */
[----:B------:R-:W-:-:S08]  /*3660*/  DFMA R14, R14, R14, R14 ;  /* 0x0000000e0e0e722b */ /* 0x000fd0000000000e */
[----:B------:R-:W-:-:S08]  /*3670*/  DFMA R14, R12, R14, R12 ;  /* 0x0000000e0c0e722b */ /* 0x000fd0000000000c */
[----:B------:R-:W-:-:S08]  /*3680*/  DFMA R12, -R28, R14, 1 ;  /* 0x3ff000001c0c742b */ /* 0x000fd0000000010e */
[----:B------:R-:W-:-:S08]  /*3690*/  DFMA R12, R14, R12, R14 ;  /* 0x0000000c0e0c722b */ /* 0x000fd0000000000e */
[----:B------:R-:W-:-:S08]  /*36a0*/  DMUL R14, R24, R12 ;  /* 0x0000000c180e7228 */ /* 0x000fd00000000000 */
[----:B------:R-:W-:-:S08]  /*36b0*/  DFMA R16, -R28, R14, R24 ;  /* 0x0000000e1c10722b */ /* 0x000fd00000000118 */
[----:B------:R-:W-:-:S10]  /*36c0*/  DFMA R12, R12, R16, R14 ;  /* 0x000000100c0c722b */ /* 0x000fd4000000000e */
[----:B------:R-:W-:-:S05]  /*36d0*/  FFMA R2, RZ, R29, R13 ;  /* 0x0000001dff027223 */ /* 0x000fca000000000d */
[----:B------:R-:W-:-:S13]  /*36e0*/  FSETP.GT.AND P0, PT, |R2|, 1.469367938527859385e-39, PT ;  /* 0x001000000200780b */ /* 0x000fda0003f04200 */
[----:B------:R-:W-:Y:S05]  /*36f0*/  @P0 BRA P1, `(.L_x_88) ;  /* 0x0000000000100947 */ /* 0x000fea0000800000 */
[----:B------:R-:W-:-:S07]  /*3700*/  MOV R2, 0x3720 ;  /* 0x0000372000027802 */ /* 0x000fce0000000f00 */
[----:B------:R-:W-:Y:S05]  /*3710*/  CALL.REL.NOINC `($__internal_1_$__cuda_sm20_div_rn_f64_full) ;  /* 0x000000a400e07944 */ /* 0x000fea0003c00000 */
[----:B------:R-:W-:Y:S02]  /*3720*/  IMAD.MOV.U32 R12, RZ, RZ, R24 ;  /* 0x000000ffff0c7224 */ /* 0x000fe400078e0018 */
[----:B------:R-:W-:-:S07]  /*3730*/  IMAD.MOV.U32 R13, RZ, RZ, R25 ;  /* 0x000000ffff0d7224 */ /* 0x000fce00078e0019 */
.L_x_88:
[----:B------:R-:W-:Y:S05]  /*3740*/  BSYNC.RECONVERGENT B1 ;  /* 0x0000000000017941 */ /* 0x000fea0003800200 */
.L_x_87:
[----:B------:R-:W2:Y:S04]  /*3750*/  LDL.64 R28, [R0+0xe0] ;  /* 0x0000e000001c7983 */ /* 0x000ea80000100a00 */
[----:B------:R-:W3:Y:S01]  /*3760*/  LDL.64 R14, [R0+0x8] ;  /* 0x00000800000e7983 */ /* 0x000ee20000100a00 */
[----:B------:R-:W-:Y:S01]  /*3770*/  MOV R16, 0x1 ;  /* 0x0000000100107802 */ /* 0x000fe20000000f00 */
[----:B------:R-:W-:Y:S01]  /*3780*/  DADD R12, R12, -1 ;  /* 0xbff000000c0c7429 */ /* 0x000fe20000000000 */
[----:B------:R-:W-:Y:S07]  /*3790*/  BSSY.RECONVERGENT B1, `(.L_x_89) ;  /* 0x0000016000017945 */ /* 0x000fee0003800200 */
[----:B------:R-:W-:Y:S01]  /*37a0*/  DSETP.GT.AND P0, PT, |R12|, R10, PT ;  /* 0x0000000a0c00722a */ /* 0x000fe20003f04200 */
[----:B--2---:R-:W0:Y:S01]  /*37b0*/  MUFU.RCP64H R17, R29 ;  /* 0x0000001d00117308 */ /* 0x004e220000001800 */
[----:B---3--:R-:W-:Y:S01]  /*37c0*/  FSETP.GEU.AND P2, PT, |R15|, 6.5827683646048100446e-37, PT ;  /* 0x036000000f00780b */ /* 0x008fe20003f4e200 */
[----:B0-----:R-:W-:-:S08]  /*37d0*/  DFMA R18, -R28, R16, 1 ;  /* 0x3ff000001c12742b */ /* 0x001fd00000000110 */
[----:B------:R-:W-:-:S08]  /*37e0*/  DFMA R18, R18, R18, R18 ;  /* 0x000000121212722b */ /* 0x000fd00000000012 */
[----:B------:R-:W-:-:S08]  /*37f0*/  DFMA R18, R16, R18, R16 ;  /* 0x000000121012722b */ /* 0x000fd00000000010 */
[----:B------:R-:W-:-:S08]  /*3800*/  DFMA R16, -R28, R18, 1 ;  /* 0x3ff000001c10742b */ /* 0x000fd00000000112 */
[----:B------:R-:W-:-:S08]  /*3810*/  DFMA R16, R18, R16, R18 ;  /* 0x000000101210722b */ /* 0x000fd00000000012 */
[----:B------:R-:W-:-:S08]  /*3820*/  DMUL R24, R14, R16 ;  /* 0x000000100e187228 */ /* 0x000fd00000000000 */
[----:B------:R-:W-:-:S08]  /*3830*/  DFMA R18, -R28, R24, R14 ;  /* 0x000000181c12722b */ /* 0x000fd0000000010e */
[----:B------:R-:W-:Y:S02]  /*3840*/  DFMA R24, R16, R18, R24 ;  /* 0x000000121018722b */ /* 0x000fe40000000018 */
[----:B------:R-:W-:-:S08]  /*3850*/  DADD R16, -RZ, |R12| ;  /* 0x00000000ff107229 */ /* 0x000fd0000000050c */
[----:B------:R-:W-:Y:S02]  /*3860*/  FFMA R2, RZ, R29, R25 ;  /* 0x0000001dff027223 */ /* 0x000fe40000000019 */
[----:B------:R-:W-:Y:S02]  /*3870*/  FSEL R10, R16, R10, P0 ;  /* 0x0000000a100a7208 */ /* 0x000fe40000000000 */
[----:B------:R-:W-:Y:S02]  /*3880*/  FSEL R11, R17, R11, P0 ;  /* 0x0000000b110b7208 */ /* 0x000fe40000000000 */
[----:B------:R-:W-:-:S13]  /*3890*/  FSETP.GT.AND P1, PT, |R2|, 1.469367938527859385e-39, PT ;  /* 0x001000000200780b */ /* 0x000fda0003f24200 */
[----:B------:R-:W-:Y:S05]  /*38a0*/  @P1 BRA P2, `(.L_x_90) ;  /* 0x0000000000101947 */ /* 0x000fea0001000000 */
[----:B------:R-:W-:Y:S01]  /*38b0*/  IMAD.MOV.U32 R24, RZ, RZ, R14 ;  /* 0x000000ffff187224 */ /* 0x000fe200078e000e */
[----:B------:R-:W-:Y:S01]  /*38c0*/  MOV R2, 0x38f0 ;  /* 0x000038f000027802 */ /* 0x000fe20000000f00 */
[----:B------:R-:W-:-:S07]  /*38d0*/  IMAD.MOV.U32 R25, RZ, RZ, R15 ;  /* 0x000000ffff197224 */ /* 0x000fce00078e000f */
[----:B------:R-:W-:Y:S05]  /*38e0*/  CALL.REL.NOINC `($__internal_1_$__cuda_sm20_div_rn_f64_full) ;  /* 0x000000a4006c7944 */ /* 0x000fea0003c00000 */
.L_x_90:
[----:B------:R-:W-:Y:S05]  /*38f0*/  BSYNC.RECONVERGENT B1 ;  /* 0x0000000000017941 */ /* 0x000fea0003800200 */
.L_x_89:
[----:B------:R-:W2:Y:S04]  /*3900*/  LDL.64 R28, [R0+0xe8] ;  /* 0x0000e800001c7983 */ /* 0x000ea80000100a00 */
[----:B------:R-:W3:Y:S01]  /*3910*/  LDL.64 R14, [R0+0x10] ;  /* 0x00001000000e7983 */ /* 0x000ee20000100a00 */
[----:B------:R-:W-:Y:S01]  /*3920*/  IMAD.MOV.U32 R12, RZ, RZ, 0x1 ;  /* 0x00000001ff0c7424 */ /* 0x000fe200078e00ff */
        /* <DEDUP_REMOVED lines=25> */
.L_x_92:
[----:B------:R-:W-:Y:S05]  /*3ac0*/  BSYNC.RECONVERGENT B1 ;  /* 0x0000000000017941 */ /* 0x000fea0003800200 */
.L_x_91:
        /* <DEDUP_REMOVED lines=26> */
.L_x_94:
[----:B------:R-:W-:Y:S05]  /*3c70*/  BSYNC.RECONVERGENT B1 ;  /* 0x0000000000017941 */ /* 0x000fea0003800200 */
.L_x_93:
        /* <DEDUP_REMOVED lines=28> */
.L_x_96:
[----:B------:R-:W-:Y:S05]  /*3e40*/  BSYNC.RECONVERGENT B1 ;  /* 0x0000000000017941 */ /* 0x000fea0003800200 */
.L_x_95:
        /* <DEDUP_REMOVED lines=26> */
.L_x_98:
[----:B------:R-:W-:Y:S05]  /*3ff0*/  BSYNC.RECONVERGENT B1 ;  /* 0x0000000000017941 */ /* 0x000fea0003800200 */
.L_x_97:
        /* <DEDUP_REMOVED lines=23> */
[----:B------:R-:W-:Y:S02]  /*4170*/  MOV R25, R15 ;  /* 0x0000000f00197202 */ /* 0x000fe40000000f00 */
[----:B------:R-:W-:-:S07]  /*4180*/  MOV R2, 0x41a0 ;  /* 0x000041a000027802 */ /* 0x000fce0000000f00 */
[----:B------:R-:W-:Y:S05]  /*4190*/  CALL.REL.NOINC `($__internal_1_$__cuda_sm20_div_rn_f64_full) ;  /* 0x0000009c00407944 */ /* 0x000fea0003c00000 */
[----:B------:R-:W-:Y:S02]  /*41a0*/  IMAD.MOV.U32 R12, RZ, RZ, R24 ;  /* 0x000000ffff0c7224 */ /* 0x000fe400078e0018 */
[----:B------:R-:W-:-:S07]  /*41b0*/  IMAD.MOV.U32 R13, RZ, RZ, R25 ;  /* 0x000000ffff0d7224 */ /* 0x000fce00078e0019 */
.L_x_100:
[----:B------:R-:W-:Y:S05]  /*41c0*/  BSYNC.RECONVERGENT B1 ;  /* 0x0000000000017941 */ /* 0x000fea0003800200 */
.L_x_99:
        /* <DEDUP_REMOVED lines=26> */
.L_x_102:
[----:B------:R-:W-:Y:S05]  /*4370*/  BSYNC.RECONVERGENT B1 ;  /* 0x0000000000017941 */ /* 0x000fea0003800200 */
.L_x_101:
        /* <DEDUP_REMOVED lines=22> */
[----:B------:R-:W-:Y:S01]  /*44e0*/  MOV R24, R14 ;  /* 0x0000000e00187202 */ /* 0x000fe20000000f00 */
[----:B------:R-:W-:Y:S01]  /*44f0*/  IMAD.MOV.U32 R25, RZ, RZ, R15 ;  /* 0x000000ffff197224 */ /* 0x000fe200078e000f */
[----:B------:R-:W-:-:S07]  /*4500*/  MOV R2, 0x4520 ;  /* 0x0000452000027802 */ /* 0x000fce0000000f00 */
[----:B------:R-:W-:Y:S05]  /*4510*/  CALL.REL.NOINC `($__internal_1_$__cuda_sm20_div_rn_f64_full) ;  /* 0x0000009800607944 */ /* 0x000fea0003c00000 */
[----:B------:R-:W-:Y:S02]  /*4520*/  IMAD.MOV.U32 R12, RZ, RZ, R24 ;  /* 0x000000ffff0c7224 */ /* 0x000fe400078e0018 */
[----:B------:R-:W-:-:S07]  /*4530*/  IMAD.MOV.U32 R13, RZ, RZ, R25 ;  /* 0x000000ffff0d7224 */ /* 0x000fce00078e0019 */
.L_x_104:
[----:B------:R-:W-:Y:S05]  /*4540*/  BSYNC.RECONVERGENT B1 ;  /* 0x0000000000017941 */ /* 0x000fea0003800200 */
.L_x_103:
        /* <DEDUP_REMOVED lines=26> */
.L_x_106:
[----:B------:R-:W-:Y:S05]  /*46f0*/  BSYNC.RECONVERGENT B1 ;  /* 0x0000000000017941 */ /* 0x000fea0003800200 */
.L_x_105:
        /* <DEDUP_REMOVED lines=26> */
[----:B------:R-:W-:Y:S02]  /*48a0*/  IMAD.MOV.U32 R12, RZ, RZ, R24 ;  /* 0x000000ffff0c7224 */ /* 0x000fe400078e0018 */
[----:B------:R-:W-:-:S07]  /*48b0*/  IMAD.MOV.U32 R13, RZ, RZ, R25 ;  /* 0x000000ffff0d7224 */ /* 0x000fce00078e0019 */
.L_x_108:
[----:B------:R-:W-:Y:S05]  /*48c0*/  BSYNC.RECONVERGENT B1 ;  /* 0x0000000000017941 */ /* 0x000fea0003800200 */
.L_x_107:
        /* <DEDUP_REMOVED lines=26> */
.L_x_110:
[----:B------:R-:W-:Y:S05]  /*4a70*/  BSYNC.RECONVERGENT B1 ;  /* 0x0000000000017941 */ /* 0x000fea0003800200 */
.L_x_109:
        /* <DEDUP_REMOVED lines=28> */
.L_x_112:
[----:B------:R-:W-:Y:S05]  /*4c40*/  BSYNC.RECONVERGENT B1 ;  /* 0x0000000000017941 */ /* 0x000fea0003800200 */
.L_x_111:
        /* <DEDUP_REMOVED lines=26> */
.L_x_114:
[----:B------:R-:W-:Y:S05]  /*4df0*/  BSYNC.RECONVERGENT B1 ;  /* 0x0000000000017941 */ /* 0x000fea0003800200 */
.L_x_113:
        /* <DEDUP_REMOVED lines=28> */
.L_x_116:
[----:B------:R-:W-:Y:S05]  /*4fc0*/  BSYNC.RECONVERGENT B1 ;  /* 0x0000000000017941 */ /* 0x000fea0003800200 */
.L_x_115:
        /* <DEDUP_REMOVED lines=26> */
.L_x_118:
[----:B------:R-:W-:Y:S05]  /*5170*/  BSYNC.RECONVERGENT B1 ;  /* 0x0000000000017941 */ /* 0x000fea0003800200 */
.L_x_117:
[----:B------:R-:W-:-:S08]  /*5180*/  DADD R24, R24, -1 ;  /* 0xbff0000018187429 */ /* 0x000fd00000000000 */
[----:B------:R-:W-:Y:S02]  /*5190*/  DADD R12, -RZ, |R24| ;  /* 0x00000000ff0c7229 */ /* 0x000fe40000000518 */
[----:B------:R-:W-:-:S08]  /*51a0*/  DSETP.GT.AND P0, PT, |R24|, R10, PT ;  /* 0x0000000a1800722a */ /* 0x000fd00003f04200 */
[----:B------:R-:W-:Y:S02]  /*51b0*/  FSEL R10, R12, R10, P0 ;  /* 0x0000000a0c0a7208 */ /* 0x000fe40000000000 */
[----:B------:R-:W-:Y:S01]  /*51c0*/  FSEL R11, R13, R11, P0 ;  /* 0x0000000b0d0b7208 */ /* 0x000fe20000000000 */
[----:B------:R-:W-:Y:S06]  /*51d0*/  @P4 BRA `(.L_x_119) ;  /* 0xffffffe000f84947 */ /* 0x000fec000383ffff */
.L_x_86:
[----:B------:R-:W-:-:S09]  /*51e0*/  UISETP.NE.AND UP0, UPT, UR6, URZ, UPT ;  /* 0x000000ff0600728c */ /* 0x000fd2000bf05270 */
[----:B------:R-:W-:Y:S05]  /*51f0*/  BRA.U !UP0, `(.L_x_85) ;  /* 0x0000001508f47547 */ /* 0x000fea000b800000 */
[----:B------:R-:W0:Y:S01]  /*5200*/  LDCU UR4, c[0x3][0x10] ;  /* 0x00c00200ff0477ac */ /* 0x000e220008000800 */
[----:B------:R-:W-:Y:S02]  /*5210*/  UISETP.GE.U32.AND UP0, UPT, UR6, 0x8, UPT ;  /* 0x000000080600788c */ /* 0x000fe4000bf06070 */
[----:B0-----:R-:W-:-:S07]  /*5220*/  ULOP3.LUT UR4, UR4, 0x7, URZ, 0xc0, !UPT ;  /* 0x0000000704047892 */ /* 0x001fce000f8ec0ff */
[----:B------:R-:W-:Y:S05]  /*5230*/  BRA.U !UP0, `(.L_x_120) ;  /* 0x0000000d08807547 */ /* 0x000fea000b800000 */
[----:B------:R-:W-:-:S05]  /*5240*/  IMAD R0, R6, 0x8, R1 ;  /* 0x0000000806007824 */ /* 0x000fca00078e0201 */
[----:B--2---:R-:W2:Y:S04]  /*5250*/  LDL.64 R28, [R0+0xd8] ;  /* 0x0000d800001c7983 */ /* 0x004ea80000100a00 */
[----:B------:R-:W4:Y:S01]  /*5260*/  LDL.64 R24, [R0] ;  /* 0x0000000000187983 */ /* 0x000f220000100a00 */
[----:B------:R-:W-:Y:S01]  /*5270*/  IMAD.MOV.U32 R4, RZ, RZ, 0x1 ;  /* 0x00000001ff047424 */ /* 0x000fe200078e00ff */
[----:B------:R-:W-:Y:S01]  /*5280*/  BSSY.RECONVERGENT B1, `(.L_x_121) ;  /* 0x0000012000017945 */ /* 0x000fe20003800200 */
[----:B--2---:R-:W0:Y:S01]  /*5290*/  MUFU.RCP64H R5, R29 ;  /* 0x0000001d00057308 */ /* 0x004e220000001800 */
[----:B----4-:R-:W-:-:S03]  /*52a0*/  FSETP.GEU.AND P1, PT, |R25|, 6.5827683646048100446e-37, PT ;  /* 0x036000001900780b */ /* 0x010fc60003f2e200 */
[----:B0-----:R-:W-:-:S08]  /*52b0*/  DFMA R12, -R28, R4, 1 ;  /* 0x3ff000001c0c742b */ /* 0x001fd00000000104 */
[----:B------:R-:W-:-:S08]  /*52c0*/  DFMA R12, R12, R12, R12 ;  /* 0x0000000c0c0c722b */ /* 0x000fd0000000000c */
[----:B------:R-:W-:-:S08]  /*52d0*/  DFMA R12, R4, R12, R4 ;  /* 0x0000000c040c722b */ /* 0x000fd00000000004 */
[----:B------:R-:W-:-:S08]  /*52e0*/  DFMA R4, -R28, R12, 1 ;  /* 0x3ff000001c04742b */ /* 0x000fd0000000010c */
[----:B------:R-:W-:-:S08]  /*52f0*/  DFMA R4, R12, R4, R12 ;  /* 0x000000040c04722b */ /* 0x000fd0000000000c */
[----:B------:R-:W-:-:S08]  /*5300*/  DMUL R12, R24, R4 ;  /* 0x00000004180c7228 */ /* 0x000fd00000000000 */
[----:B---3--:R-:W-:-:S08]  /*5310*/  DFMA R14, -R28, R12, R24 ;  /* 0x0000000c1c0e722b */ /* 0x008fd00000000118 */
        /* <DEDUP_REMOVED lines=8> */
.L_x_122:
[----:B------:R-:W-:Y:S05]  /*53a0*/  BSYNC.RECONVERGENT B1 ;  /* 0x0000000000017941 */ /* 0x000fea0003800200 */
.L_x_121:
        /* <DEDUP_REMOVED lines=26> */
.L_x_124:
[----:B------:R-:W-:Y:S05]  /*5550*/  BSYNC.RECONVERGENT B1 ;  /* 0x0000000000017941 */ /* 0x000fea0003800200 */
.L_x_123:
        /* <DEDUP_REMOVED lines=28> */
.L_x_126:
[----:B------:R-:W-:Y:S05]  /*5720*/  BSYNC.RECONVERGENT B1 ;  /* 0x0000000000017941 */ /* 0x000fea0003800200 */
.L_x_125:
        /* <DEDUP_REMOVED lines=26> */
.L_x_128:
[----:B------:R-:W-:Y:S05]  /*58d0*/  BSYNC.RECONVERGENT B1 ;  /* 0x0000000000017941 */ /* 0x000fea0003800200 */
.L_x_127:
        /* <DEDUP_REMOVED lines=28> */
.L_x_130:
[----:B------:R-:W-:Y:S05]  /*5aa0*/  BSYNC.RECONVERGENT B1 ;  /* 0x0000000000017941 */ /* 0x000fea0003800200 */
.L_x_129:
        /* <DEDUP_REMOVED lines=26> */
.L_x_132:
[----:B------:R-:W-:Y:S05]  /*5c50*/  BSYNC.RECONVERGENT B1 ;  /* 0x0000000000017941 */ /* 0x000fea0003800200 */
.L_x_131:
        /* <DEDUP_REMOVED lines=28> */
.L_x_134:
[----:B------:R-:W-:Y:S05]  /*5e20*/  BSYNC.RECONVERGENT B1 ;  /* 0x0000000000017941 */ /* 0x000fea0003800200 */
.L_x_133:
        /* <DEDUP_REMOVED lines=26> */
.L_x_136:
[----:B------:R-:W-:Y:S05]  /*5fd0*/  BSYNC.RECONVERGENT B1 ;  /* 0x0000000000017941 */ /* 0x000fea0003800200 */
.L_x_135:
[----:B------:R-:W-:Y:S01]  /*5fe0*/  DADD R24, R24, -1 ;  /* 0xbff0000018187429 */ /* 0x000fe20000000000 */
[----:B------:R-:W-:-:S07]  /*5ff0*/  VIADD R6, R6, 0x8 ;  /* 0x0000000806067836 */ /* 0x000fce0000000000 */
[----:B------:R-:W-:Y:S02]  /*6000*/  DADD R10, -RZ, |R24| ;  /* 0x00000000ff0a7229 */ /* 0x000fe40000000518 */
[----:B------:R-:W-:-:S08]  /*6010*/  DSETP.GT.AND P0, PT, |R24|, R4, PT ;  /* 0x000000041800722a */ /* 0x000fd00003f04200 */
[----:B------:R-:W-:Y:S02]  /*6020*/  FSEL R10, R10, R4, P0 ;  /* 0x000000040a0a7208 */ /* 0x000fe40000000000 */
[----:B------:R-:W-:-:S07]  /*6030*/  FSEL R11, R11, R5, P0 ;  /* 0x000000050b0b7208 */ /* 0x000fce0000000000 */
.L_x_120:
[----:B------:R-:W-:-:S09]  /*6040*/  UISETP.NE.AND UP0, UPT, UR4, URZ, UPT ;  /* 0x000000ff0400728c */ /* 0x000fd2000bf05270 */
[----:B------:R-:W-:Y:S05]  /*6050*/  BRA.U !UP0, `(.L_x_85) ;  /* 0x00000009085c7547 */ /* 0x000fea000b800000 */
[----:B------:R-:W0:Y:S01]  /*6060*/  LDCU UR5, c[0x3][0x10] ;  /* 0x00c00200ff0577ac */ /* 0x000e220008000800 */
[----:B------:R-:W-:Y:S02]  /*6070*/  UISETP.GE.U32.AND UP0, UPT, UR4, 0x4, UPT ;  /* 0x000000040400788c */ /* 0x000fe4000bf06070 */
[----:B0-----:R-:W-:-:S07]  /*6080*/  ULOP3.LUT UR5, UR5, 0x3, URZ, 0xc0, !UPT ;  /* 0x0000000305057892 */ /* 0x001fce000f8ec0ff */
[----:B------:R-:W-:Y:S05]  /*6090*/  BRA.U !UP0, `(.L_x_137) ;  /* 0x0000000508c07547 */ /* 0x000fea000b800000 */
[----:B------:R-:W-:-:S05]  /*60a0*/  LEA R0, R6, R1, 0x3 ;  /* 0x0000000106007211 */ /* 0x000fca00078e18ff */
        /* <DEDUP_REMOVED lines=21> */
.L_x_139:
[----:B------:R-:W-:Y:S05]  /*6200*/  BSYNC.RECONVERGENT B1 ;  /* 0x0000000000017941 */ /* 0x000fea0003800200 */
.L_x_138:
        /* <DEDUP_REMOVED lines=26> */
.L_x_141:
[----:B------:R-:W-:Y:S05]  /*63b0*/  BSYNC.RECONVERGENT B1 ;  /* 0x0000000000017941 */ /* 0x000fea0003800200 */
.L_x_140:
        /* <DEDUP_REMOVED lines=28> */
.L_x_143:
[----:B------:R-:W-:Y:S05]  /*6580*/  BSYNC.RECONVERGENT B1 ;  /* 0x0000000000017941 */ /* 0x000fea0003800200 */
.L_x_142:
        /* <DEDUP_REMOVED lines=26> */
.L_x_145:
[----:B------:R-:W-:Y:S05]  /*6730*/  BSYNC.RECONVERGENT B1 ;  /* 0x0000000000017941 */ /* 0x000fea0003800200 */
.L_x_144:
[----:B------:R-:W-:Y:S01]  /*6740*/  DADD R24, R24, -1 ;  /* 0xbff0000018187429 */ /* 0x000fe20000000000 */
[----:B------:R-:W-:-:S07]  /*6750*/  VIADD R6, R6, 0x4 ;  /* 0x0000000406067836 */ /* 0x000fce0000000000 */
[----:B------:R-:W-:Y:S02]  /*6760*/  DADD R10, -RZ, |R24| ;  /* 0x00000000ff0a7229 */ /* 0x000fe40000000518 */
[----:B------:R-:W-:-:S08]  /*6770*/  DSETP.GT.AND P0, PT, |R24|, R4, PT ;  /* 0x000000041800722a */ /* 0x000fd00003f04200 */
[----:B------:R-:W-:Y:S02]  /*6780*/  FSEL R10, R10, R4, P0 ;  /* 0x000000040a0a7208 */ /* 0x000fe40000000000 */
[----:B------:R-:W-:-:S07]  /*6790*/  FSEL R11, R11, R5, P0 ;  /* 0x000000050b0b7208 */ /* 0x000fce0000000000 */
.L_x_137:
[----:B------:R-:W-:-:S09]  /*67a0*/  UISETP.NE.AND UP0, UPT, UR5, URZ, UPT ;  /* 0x000000ff0500728c */ /* 0x000fd2000bf05270 */
[----:B------:R-:W-:Y:S05]  /*67b0*/  BRA.U !UP0, `(.L_x_85) ;  /* 0x0000000108847547 */ /* 0x000fea000b800000 */
[----:B------:R-:W-:-:S05]  /*67c0*/  UMOV UR4, URZ ;  /* 0x000000ff00047c82 */ /* 0x000fca0008000000 */
.L_x_148:
[----:B------:R-:W-:-:S05]  /*67d0*/  IMAD R0, R6, 0x8, R1 ;  /* 0x0000000806007824 */ /* 0x000fca00078e0201 */
[----:B--2---:R-:W2:Y:S04]  /*67e0*/  LDL.64 R28, [R0+0xd8] ;  /* 0x0000d800001c7983 */ /* 0x004ea80000100a00 */
[----:B---3--:R-:W3:Y:S01]  /*67f0*/  LDL.64 R14, [R0] ;  /* 0x00000000000e7983 */ /* 0x008ee20000100a00 */
[----:B------:R-:W-:Y:S01]  /*6800*/  IMAD.MOV.U32 R4, RZ, RZ, 0x1 ;  /* 0x00000001ff047424 */ /* 0x000fe200078e00ff */
[----:B------:R-:W-:Y:S01]  /*6810*/  UIADD3 UR4, UPT, UPT, UR4, 0x1, URZ ;  /* 0x0000000104047890 */ /* 0x000fe2000fffe0ff */
[----:B------:R-:W-:Y:S03]  /*6820*/  BSSY.RECONVERGENT B1, `(.L_x_146) ;  /* 0x0000013000017945 */ /* 0x000fe60003800200 */
[----:B------:R-:W-:Y:S01]  /*6830*/  UISETP.NE.AND UP0, UPT, UR4, UR5, UPT ;  /* 0x000000050400728c */ /* 0x000fe2000bf05270 */
        /* <DEDUP_REMOVED lines=17> */
.L_x_147:
[----:B------:R-:W-:Y:S05]  /*6950*/  BSYNC.RECONVERGENT B1 ;  /* 0x0000000000017941 */ /* 0x000fea0003800200 */
.L_x_146:
[----:B------:R-:W-:Y:S01]  /*6960*/  DADD R24, R24, -1 ;  /* 0xbff0000018187429 */ /* 0x000fe20000000000 */
[----:B------:R-:W-:-:S07]  /*6970*/  VIADD R6, R6, 0x1 ;  /* 0x0000000106067836 */ /* 0x000fce0000000000 */
[----:B------:R-:W-:Y:S02]  /*6980*/  DADD R4, -RZ, |R24| ;  /* 0x00000000ff047229 */ /* 0x000fe40000000518 */
[----:B------:R-:W-:-:S08]  /*6990*/  DSETP.GT.AND P0, PT, |R24|, R10, PT ;  /* 0x0000000a1800722a */ /* 0x000fd00003f04200 */
[----:B------:R-:W-:Y:S02]  /*69a0*/  FSEL R10, R4, R10, P0 ;  /* 0x0000000a040a7208 */ /* 0x000fe40000000000 */
[----:B------:R-:W-:Y:S01]  /*69b0*/  FSEL R11, R5, R11, P0 ;  /* 0x0000000b050b7208 */ /* 0x000fe20000000000 */
[----:B------:R-:W-:Y:S06]  /*69c0*/  BRA.U UP0, `(.L_x_148) ;  /* 0xfffffffd00807547 */ /* 0x000fec000b83ffff */
.L_x_85:
[----:B------:R-:W0:Y:S01]  /*69d0*/  LDCU.64 UR8, c[0x3][0x2d8] ;  /* 0x00c05b00ff0877ac */ /* 0x000e220008000a00 */
[----:B------:R-:W-:Y:S01]  /*69e0*/  BSSY.RECONVERGENT B1, `(.L_x_84) ;  /* 0x00006ed000017945 */ /* 0x000fe20003800200 */
[----:B------:R-:W1:Y:S01]  /*69f0*/  LDCU UR5, c[0x3][0x10] ;  /* 0x00c00200ff0577ac */ /* 0x000e620008000800 */
[----:B------:R-:W4:Y:S01]  /*6a00*/  LDCU UR6, c[0x3][0x10] ;  /* 0x00c00200ff0677ac */ /* 0x000f220008000800 */
[----:B0-----:R-:W-:-:S14]  /*6a10*/  DSETP.GEU.AND P0, PT, R10, UR8, PT ;  /* 0x000000080a007e2a */ /* 0x001fdc000bf0e000 */
[----:B-1--4-:R-:W-:Y:S05]  /*6a20*/  @!P0 BRA `(.L_x_149) ;  /* 0x0000006c00a08947 */ /* 0x012fea0003800000 */
[----:B------:R-:W0:Y:S01]  /*6a30*/  LDCU UR4, c[0x3][0x10] ;  /* 0x00c00200ff0477ac */ /* 0x000e220008000800 */
[----:B--2---:R-:W1:Y:S01]  /*6a40*/  LDC.64 R20, c[0x3][0x2c8] ;  /* 0x00c0b200ff147b82 */ /* 0x004e620000000a00 */
[----:B------:R-:W-:Y:S01]  /*6a50*/  CS2R R10, SRZ ;  /* 0x00000000000a7805 */ /* 0x000fe2000001ff00 */
[----:B0-----:R-:W-:Y:S01]  /*6a60*/  UISETP.GE.AND UP0, UPT, UR4, 0x1, UPT ;  /* 0x000000010400788c */ /* 0x001fe2000bf06270 */
[----:B-1----:R-:W-:-:S08]  /*6a70*/  DMUL R20, R20, 0.5 ;  /* 0x3fe0000014147828 */ /* 0x002fd00000000000 */
[----:B------:R-:W-:Y:S05]  /*6a80*/  BRA.U !UP0, `(.L_x_150) ;  /* 0x0000000d08a07547 */ /* 0x000fea000b800000 */
[----:B------:R-:W3:Y:S01]  /*6a90*/  LDCU.64 UR8, c[0x3][0x2e0] ;  /* 0x00c05c00ff0877ac */ /* 0x000ee20008000a00 */
[----:B------:R-:W-:Y:S02]  /*6aa0*/  MOV R0, RZ ;  /* 0x000000ff00007202 */ /* 0x000fe40000000f00 */
[----:B------:R-:W-:Y:S01]  /*6ab0*/  CS2R R10, SRZ ;  /* 0x00000000000a7805 */ /* 0x000fe2000001ff00 */
[----:B---3--:R-:W-:-:S11]  /*6ac0*/  DMUL R14, R20, UR8 ;  /* 0x00000008140e7c28 */ /* 0x008fd60008000000 */
.L_x_161:
[----:B------:R-:W-:-:S05]  /*6ad0*/  IMAD R2, R0, 0x8, R1 ;  /* 0x0000000800027824 */ /* 0x000fca00078e0201 */
[----:B------:R-:W2:Y:S04]  /*6ae0*/  LDL.64 R12, [R2] ;  /* 0x00000000020c7983 */ /* 0x000ea80000100a00 */
[----:B------:R-:W2:Y:S01]  /*6af0*/  LDL.64 R4, [R2+0xd8] ;  /* 0x0000d80002047983 */ /* 0x000ea20000100a00 */
[C---:B------:R-:W-:Y:S01]  /*6b00*/  IMAD.SHL.U32 R6, R0.reuse, 0x8, RZ ;  /* 0x0000000800067824 */ /* 0x040fe200078e00ff */
[----:B------:R-:W-:Y:S01]  /*6b10*/  BSSY.RECONVERGENT B2, `(.L_x_151) ;  /* 0x000001d000027945 */ /* 0x000fe20003800200 */
[----:B------:R-:W-:Y:S02]  /*6b20*/  IMAD.MOV.U32 R16, RZ, RZ, 0x1 ;  /* 0x00000001ff107424 */ /* 0x000fe400078e00ff */
[----:B------:R-:W-:Y:S02]  /*6b30*/  VIADD R0, R0, 0x1 ;  /* 0x0000000100007836 */ /* 0x000fe40000000000 */
[----:B------:R-:W0:Y:S03]  /*6b40*/  LDC.64 R6, c[0x3][R6+0x18] ;  /* 0x00c0060006067b82 */ /* 0x000e260000000a00 */
[----:B------:R-:W-:Y:S01]  /*6b50*/  ISETP.NE.AND P4, PT, R0, UR6, PT ;  /* 0x0000000600007c0c */ /* 0x000fe2000bf85270 */
[----:B0-----:R-:W0:Y:S02]  /*6b60*/  MUFU.RCP64H R17, R7 ;  /* 0x0000000700117308 */ /* 0x001e240000001800 */
[----:B0-----:R-:W-:-:S08]  /*6b70*/  DFMA R18, -R6, R16, 1 ;  /* 0x3ff000000612742b */ /* 0x001fd00000000110 */
[----:B------:R-:W-:-:S08]  /*6b80*/  DFMA R18, R18, R18, R18 ;  /* 0x000000121212722b */ /* 0x000fd00000000012 */
[----:B------:R-:W-:-:S08]  /*6b90*/  DFMA R18, R16, R18, R16 ;  /* 0x000000121012722b */ /* 0x000fd00000000010 */
[----:B------:R-:W-:-:S08]  /*6ba0*/  DFMA R16, -R6, R18, 1 ;  /* 0x3ff000000610742b */ /* 0x000fd00000000112 */
[----:B------:R-:W-:Y:S02]  /*6bb0*/  DFMA R16, R18, R16, R18 ;  /* 0x000000101210722b */ /* 0x000fe40000000012 */
[----:B--2---:R-:W-:-:S08]  /*6bc0*/  DADD R4, R12, -R4 ;  /* 0x000000000c047229 */ /* 0x004fd00000000804 */
[----:B------:R-:W-:-:S08]  /*6bd0*/  DFMA R4, -R14, R4, R12 ;  /* 0x000000040e04722b */ /* 0x000fd0000000010c */
[----:B------:R-:W-:-:S06]  /*6be0*/  DSETP.GEU.AND P0, PT, R4, RZ, PT ;  /* 0x000000ff0400722a */ /* 0x000fcc0003f0e000 */
[----:B------:R-:W-:Y:S02]  /*6bf0*/  FSEL R4, R4, -8.14182836421710053376e+20, P0 ;  /* 0xe2308c3a04047808 */ /* 0x000fe40000000000 */
[----:B------:R-:W-:-:S04]  /*6c00*/  FSEL R5, R5, 0.19284650683403015137, P0 ;  /* 0x3e45798e05057808 */ /* 0x000fc80000000000 */
[----:B------:R-:W-:Y:S02]  /*6c10*/  FSETP.GEU.AND P1, PT, |R5|, 6.5827683646048100446e-37, PT ;  /* 0x036000000500780b */ /* 0x000fe40003f2e200 */
        /* <DEDUP_REMOVED lines=12> */
.L_x_152:
[----:B------:R-:W-:Y:S05]  /*6ce0*/  BSYNC.RECONVERGENT B2 ;  /* 0x0000000000027941 */ /* 0x000fea0003800200 */
.L_x_151:
[----:B------:R-:W-:Y:S01]  /*6cf0*/  ISETP.GT.AND P0, PT, R25, 0xfffff, PT ;  /* 0x000fffff1900780c */ /* 0x000fe20003f04270 */
[----:B------:R-:W-:Y:S01]  /*6d00*/  IMAD.MOV.U32 R16, RZ, RZ, R24 ;  /* 0x000000ffff107224 */ /* 0x000fe200078e0018 */
[----:B------:R-:W-:Y:S01]  /*6d10*/  BSSY.RECONVERGENT B0, `(.L_x_153) ;  /* 0x0000051000007945 */ /* 0x000fe20003800200 */
[----:B------:R-:W-:-:S10]  /*6d20*/  IMAD.MOV.U32 R17, RZ, RZ, R25 ;  /* 0x000000ffff117224 */ /* 0x000fd400078e0019 */
[----:B------:R-:W-:-:S10]  /*6d30*/  @!P0 DMUL R16, R16, 1.80143985094819840000e+16 ;  /* 0x4350000010108828 */ /* 0x000fd40000000000 */
[----:B------:R-:W-:Y:S02]  /*6d40*/  @!P0 IMAD.MOV.U32 R25, RZ, RZ, R17 ;  /* 0x000000ffff198224 */ /* 0x000fe400078e0011 */
[----:B------:R-:W-:Y:S02]  /*6d50*/  @!P0 IMAD.MOV.U32 R24, RZ, RZ, R16 ;  /* 0x000000ffff188224 */ /* 0x000fe400078e0010 */
[----:B------:R-:W-:-:S05]  /*6d60*/  VIADD R2, R25, 0xffffffff ;  /* 0xffffffff19027836 */ /* 0x000fca0000000000 */
[----:B------:R-:W-:Y:S01]  /*6d70*/  ISETP.GT.U32.AND P1, PT, R2, 0x7feffffe, PT ;  /* 0x7feffffe0200780c */ /* 0x000fe20003f24070 */
[----:B------:R-:W-:Y:S01]  /*6d80*/  IMAD.MOV.U32 R2, RZ, RZ, -0x3ff ;  /* 0xfffffc01ff027424 */ /* 0x000fe200078e00ff */
[----:B------:R-:W-:-:S11]  /*6d90*/  @!P0 MOV R2, 0xfffffbcb ;  /* 0xfffffbcb00028802 */ /* 0x000fd60000000f00 */
[----:B------:R-:W-:Y:S05]  /*6da0*/  @P1 BRA `(.L_x_154) ;  /* 0x0000000400041947 */ /* 0x000fea0003800000 */
[----:B------:R-:W-:Y:S01]  /*6db0*/  LOP3.LUT R16, R25, 0xfffff, RZ, 0xc0, !PT ;  /* 0x000fffff19107812 */ /* 0x000fe200078ec0ff */
[----:B------:R-:W-:Y:S01]  /*6dc0*/  IMAD.MOV.U32 R18, RZ, RZ, RZ ;  /* 0x000000ffff127224 */ /* 0x000fe200078e00ff */
[----:B------:R-:W-:Y:S01]  /*6dd0*/  MOV R33, 0x3ed0ee25 ;  /* 0x3ed0ee2500217802 */ /* 0x000fe20000000f00 */
[----:B------:R-:W-:Y:S01]  /*6de0*/  IMAD.MOV.U32 R32, RZ, RZ, -0x748574fc ;  /* 0x8b7a8b04ff207424 */ /* 0x000fe200078e00ff */
[----:B------:R-:W-:Y:S01]  /*6df0*/  LOP3.LUT R17, R16, 0x3ff00000, RZ, 0xfc, !PT ;  /* 0x3ff0000010117812 */ /* 0x000fe200078efcff */
[----:B------:R-:W-:Y:S01]  /*6e00*/  IMAD.MOV.U32 R16, RZ, RZ, R24 ;  /* 0x000000ffff107224 */ /* 0x000fe200078e0018 */
[----:B------:R-:W-:Y:S01]  /*6e10*/  UMOV UR8, 0x3ae80f1e ;  /* 0x3ae80f1e00087882 */ /* 0x000fe20000000000 */
[----:B------:R-:W-:Y:S01]  /*6e20*/  UMOV UR9, 0x3eb1380b ;  /* 0x3eb1380b00097882 */ /* 0x000fe20000000000 */
[----:B------:R-:W-:Y:S01]  /*6e30*/  ISETP.GE.U32.AND P0, PT, R17, 0x3ff6a09f, PT ;  /* 0x3ff6a09f1100780c */ /* 0x000fe20003f06070 */
[----:B------:R-:W-:Y:S01]  /*6e40*/  IMAD.MOV.U32 R35, RZ, RZ, 0x43300000 ;  /* 0x43300000ff237424 */ /* 0x000fe200078e00ff */
[----:B------:R-:W-:Y:S01]  /*6e50*/  LEA.HI R2, R25, R2, RZ, 0xc ;  /* 0x0000000219027211 */ /* 0x000fe200078f60ff */
[----:B------:R-:W-:Y:S01]  /*6e60*/  UMOV UR10, 0x80000000 ;  /* 0x80000000000a7882 */ /* 0x000fe20000000000 */
[----:B------:R-:W-:-:S09]  /*6e70*/  UMOV UR11, 0x43300000 ;  /* 0x43300000000b7882 */ /* 0x000fd20000000000 */
[----:B------:R-:W-:Y:S02]  /*6e80*/  @P0 VIADD R19, R17, 0xfff00000 ;  /* 0xfff0000011130836 */ /* 0x000fe40000000000 */
[----:B------:R-:W-:Y:S02]  /*6e90*/  @P0 VIADD R2, R2, 0x1 ;  /* 0x0000000102020836 */ /* 0x000fe40000000000 */
[----:B------:R-:W-:-:S03]  /*6ea0*/  @P0 IMAD.MOV.U32 R17, RZ, RZ, R19 ;  /* 0x000000ffff110224 */ /* 0x000fc600078e0013 */
[----:B------:R-:W-:-:S03]  /*6eb0*/  LOP3.LUT R34, R2, 0x80000000, RZ, 0x3c, !PT ;  /* 0x8000000002227812 */ /* 0x000fc600078e3cff */
[C---:B------:R-:W-:Y:S02]  /*6ec0*/  DADD R30, R16.reuse, 1 ;  /* 0x3ff00000101e7429 */ /* 0x040fe40000000000 */
[----:B------:R-:W-:-:S04]  /*6ed0*/  DADD R16, R16, -1 ;  /* 0xbff0000010107429 */ /* 0x000fc80000000000 */
[----:B------:R-:W0:Y:S02]  /*6ee0*/  MUFU.RCP64H R19, R31 ;  /* 0x0000001f00137308 */ /* 0x000e240000001800 */
[----:B0-----:R-:W-:-:S08]  /*6ef0*/  DFMA R26, -R30, R18, 1 ;  /* 0x3ff000001e1a742b */ /* 0x001fd00000000112 */
[----:B------:R-:W-:-:S08]  /*6f00*/  DFMA R26, R26, R26, R26 ;  /* 0x0000001a1a1a722b */ /* 0x000fd0000000001a */
[----:B------:R-:W-:-:S08]  /*6f10*/  DFMA R18, R18, R26, R18 ;  /* 0x0000001a1212722b */ /* 0x000fd00000000012 */
[----:B------:R-:W-:-:S08]  /*6f20*/  DMUL R26, R16, R18 ;  /* 0x00000012101a7228 */ /* 0x000fd00000000000 */
[----:B------:R-:W-:-:S08]  /*6f30*/  DFMA R26, R16, R18, R26 ;  /* 0x00000012101a722b */ /* 0x000fd0000000001a */
[----:B------:R-:W-:Y:S02]  /*6f40*/  DMUL R28, R26, R26 ;  /* 0x0000001a1a1c7228 */ /* 0x000fe40000000000 */
[----:B------:R-:W-:-:S06]  /*6f50*/  DADD R24, R16, -R26 ;  /* 0x0000000010187229 */ /* 0x000fcc000000081a */
[----:B------:R-:W-:Y:S01]  /*6f60*/  DFMA R30, R28, UR8, R32 ;  /* 0x000000081c1e7c2b */ /* 0x000fe20008000020 */
[----:B------:R-:W-:Y:S01]  /*6f70*/  UMOV UR8, 0x9f02676f ;  /* 0x9f02676f00087882 */ /* 0x000fe20000000000 */
[----:B------:R-:W-:Y:S01]  /*6f80*/  UMOV UR9, 0x3ef3b266 ;  /* 0x3ef3b26600097882 */ /* 0x000fe20000000000 */
[----:B------:R-:W-:Y:S02]  /*6f90*/  DADD R32, R24, R24 ;  /* 0x0000000018207229 */ /* 0x000fe40000000018 */
[----:B------:R-:W-:Y:S01]  /*6fa0*/  DADD R24, R34, -UR10 ;  /* 0x8000000a22187e29 */ /* 0x000fe20008000000 */
[----:B------:R-:W-:Y:S01]  /*6fb0*/  UMOV UR10, 0xfefa39ef ;  /* 0xfefa39ef000a7882 */ /* 0x000fe20000000000 */
[----:B------:R-:W-:Y:S01]  /*6fc0*/  UMOV UR11, 0x3fe62e42 ;  /* 0x3fe62e42000b7882 */ /* 0x000fe20000000000 */
[----:B------:R-:W-:Y:S01]  /*6fd0*/  DFMA R30, R28, R30, UR8 ;  /* 0x000000081c1e7e2b */ /* 0x000fe2000800001e */
[----:B------:R-:W-:Y:S01]  /*6fe0*/  UMOV UR8, 0xa9ab0956 ;  /* 0xa9ab095600087882 */ /* 0x000fe20000000000 */
[----:B------:R-:W-:Y:S01]  /*6ff0*/  UMOV UR9, 0x3f1745cb ;  /* 0x3f1745cb00097882 */ /* 0x000fe20000000000 */
[----:B------:R-:W-:-:S02]  /*7000*/  DFMA R32, R16, -R26, R32 ;  /* 0x8000001a1020722b */ /* 0x000fc40000000020 */
[----:B------:R-:W-:-:S03]  /*7010*/  DFMA R16, R24, UR10, R26 ;  /* 0x0000000a18107c2b */ /* 0x000fc6000800001a */
[----:B------:R-:W-:Y:S01]  /*7020*/  DFMA R30, R28, R30, UR8 ;  /* 0x000000081c1e7e2b */ /* 0x000fe2000800001e */
[----:B------:R-:W-:Y:S01]  /*7030*/  UMOV UR8, 0x2d1b5154 ;  /* 0x2d1b515400087882 */ /* 0x000fe20000000000 */
[----:B------:R-:W-:Y:S01]  /*7040*/  UMOV UR9, 0x3f3c71c7 ;  /* 0x3f3c71c700097882 */ /* 0x000fe20000000000 */
[----:B------:R-:W-:-:S05]  /*7050*/  DMUL R32, R18, R32 ;  /* 0x0000002012207228 */ /* 0x000fca0000000000 */
[----:B------:R-:W-:Y:S01]  /*7060*/  DFMA R30, R28, R30, UR8 ;  /* 0x000000081c1e7e2b */ /* 0x000fe2000800001e */
[----:B------:R-:W-:Y:S01]  /*7070*/  UMOV UR8, 0x923be72d ;  /* 0x923be72d00087882 */ /* 0x000fe20000000000 */
[----:B------:R-:W-:-:S06]  /*7080*/  UMOV UR9, 0x3f624924 ;  /* 0x3f62492400097882 */ /* 0x000fcc0000000000 */
        /* <DEDUP_REMOVED lines=8> */
[----:B------:R-:W-:Y:S02]  /*7110*/  UMOV UR9, 0x3fe62e42 ;  /* 0x3fe62e4200097882 */ /* 0x000fe40000000000 */
[----:B------:R-:W-:Y:S01]  /*7120*/  DFMA R34, R24, -UR8, R16 ;  /* 0x8000000818227c2b */ /* 0x000fe20008000010 */
[----:B------:R-:W-:Y:S01]  /*7130*/  UMOV UR8, 0x3b39803f ;  /* 0x3b39803f00087882 */ /* 0x000fe20000000000 */
[----:B------:R-:W-:Y:S02]  /*7140*/  UMOV UR9, 0x3c7abc9e ;  /* 0x3c7abc9e00097882 */ /* 0x000fe40000000000 */
[----:B------:R-:W-:-:S04]  /*7150*/  DMUL R30, R28, R30 ;  /* 0x0000001e1c1e7228 */ /* 0x000fc80000000000 */
[----:B------:R-:W-:-:S04]  /*7160*/  DADD R34, -R26, R34 ;  /* 0x000000001a227229 */ /* 0x000fc80000000122 */
[----:B------:R-:W-:-:S08]  /*7170*/  DFMA R30, R26, R30, R32 ;  /* 0x0000001e1a1e722b */ /* 0x000fd00000000020 */
[----:B------:R-:W-:-:S08]  /*7180*/  DADD R30, R30, -R34 ;  /* 0x000000001e1e7229 */ /* 0x000fd00000000822 */
[----:B------:R-:W-:-:S08]  /*7190*/  DFMA R30, R24, UR8, R30 ;  /* 0x00000008181e7c2b */ /* 0x000fd0000800001e */
[----:B------:R-:W-:Y:S01]  /*71a0*/  DADD R16, R16, R30 ;  /* 0x0000000010107229 */ /* 0x000fe2000000001e */
[----:B------:R-:W-:Y:S10]  /*71b0*/  BRA `(.L_x_155) ;  /* 0x0000000000187947 */ /* 0x000ff40003800000 */
.L_x_154:
[----:B------:R-:W-:Y:S01]  /*71c0*/  IMAD.MOV.U32 R18, RZ, RZ, 0x0 ;  /* 0x00000000ff127424 */ /* 0x000fe200078e00ff */
[----:B------:R-:W-:Y:S01]  /*71d0*/  LOP3.LUT P0, RZ, R17, 0x7fffffff, RZ, 0xc0, !PT ;  /* 0x7fffffff11ff7812 */ /* 0x000fe2000780c0ff */
[----:B------:R-:W-:-:S06]  /*71e0*/  IMAD.MOV.U32 R19, RZ, RZ, 0x7ff00000 ;  /* 0x7ff00000ff137424 */ /* 0x000fcc00078e00ff */
[----:B------:R-:W-:-:S10]  /*71f0*/  DFMA R18, R16, R18, +INF ;  /* 0x7ff000001012742b */ /* 0x000fd40000000012 */
[----:B------:R-:W-:Y:S02]  /*7200*/  FSEL R16, R18, RZ, P0 ;  /* 0x000000ff12107208 */ /* 0x000fe40000000000 */
[----:B------:R-:W-:-:S07]  /*7210*/  FSEL R17, R19, -QNAN , P0 ;  /* 0xfff0000013117808 */ /* 0x000fce0000000000 */
.L_x_155:
[----:B------:R-:W-:Y:S05]  /*7220*/  BSYNC.RECONVERGENT B0 ;  /* 0x0000000000007941 */ /* 0x000fea0003800200 */
.L_x_153:
[----:B------:R-:W0:Y:S01]  /*7230*/  MUFU.RCP64H R19, R7 ;  /* 0x0000000700137308 */ /* 0x000e220000001800 */
[----:B------:R-:W-:Y:S01]  /*7240*/  IMAD.MOV.U32 R18, RZ, RZ, 0x1 ;  /* 0x00000001ff127424 */ /* 0x000fe200078e00ff */
[----:B------:R-:W-:Y:S01]  /*7250*/  FSETP.GEU.AND P1, PT, |R13|, 6.5827683646048100446e-37, PT ;  /* 0x036000000d00780b */ /* 0x000fe20003f2e200 */
[----:B------:R-:W-:Y:S01]  /*7260*/  BSSY.RECONVERGENT B2, `(.L_x_156) ;  /* 0x0000013000027945 */ /* 0x000fe20003800200 */
[----:B------:R-:W-:-:S03]  /*7270*/  DMUL R4, R16, R4 ;  /* 0x0000000410047228 */ /* 0x000fc60000000000 */
        /* <DEDUP_REMOVED lines=17> */
.L_x_157:
[----:B------:R-:W-:Y:S05]  /*7390*/  BSYNC.RECONVERGENT B2 ;  /* 0x0000000000027941 */ /* 0x000fea0003800200 */
.L_x_156:
        /* <DEDUP_REMOVED lines=8> */
[----:B------:R-:W-:Y:S02]  /*7420*/  ISETP.GT.U32.AND P1, PT, R2, 0x7feffffe, PT ;  /* 0x7feffffe0200780c */ /* 0x000fe40003f24070 */
[----:B------:R-:W-:Y:S01]  /*7430*/  MOV R2, 0xfffffc01 ;  /* 0xfffffc0100027802 */ /* 0x000fe20000000f00 */
[----:B------:R-:W-:-:S10]  /*7440*/  @!P0 IMAD.MOV.U32 R2, RZ, RZ, -0x435 ;  /* 0xfffffbcbff028424 */ /* 0x000fd400078e00ff */
[----:B------:R-:W-:Y:S05]  /*7450*/  @P1 BRA `(.L_x_159) ;  /* 0x0000000400041947 */ /* 0x000fea0003800000 */
[----:B------:R-:W-:Y:S01]  /*7460*/  LOP3.LUT R6, R25, 0xfffff, RZ, 0xc0, !PT ;  /* 0x000fffff19067812 */ /* 0x000fe200078ec0ff */
[----:B------:R-:W-:Y:S01]  /*7470*/  IMAD.MOV.U32 R16, RZ, RZ, RZ ;  /* 0x000000ffff107224 */ /* 0x000fe200078e00ff */
[----:B------:R-:W-:Y:S01]  /*7480*/  MOV R30, 0x8b7a8b04 ;  /* 0x8b7a8b04001e7802 */ /* 0x000fe20000000f00 */
[----:B------:R-:W-:Y:S01]  /*7490*/  IMAD.MOV.U32 R31, RZ, RZ, 0x3ed0ee25 ;  /* 0x3ed0ee25ff1f7424 */ /* 0x000fe200078e00ff */
        /* <DEDUP_REMOVED lines=61> */
.L_x_159:
[----:B------:R-:W-:Y:S01]  /*7870*/  IMAD.MOV.U32 R16, RZ, RZ, 0x0 ;  /* 0x00000000ff107424 */ /* 0x000fe200078e00ff */
[----:B------:R-:W-:Y:S01]  /*7880*/  LOP3.LUT P0, RZ, R7, 0x7fffffff, RZ, 0xc0, !PT ;  /* 0x7fffffff07ff7812 */ /* 0x000fe2000780c0ff */
[----:B------:R-:W-:-:S06]  /*7890*/  IMAD.MOV.U32 R17, RZ, RZ, 0x7ff00000 ;  /* 0x7ff00000ff117424 */ /* 0x000fcc00078e00ff */
[----:B------:R-:W-:-:S10]  /*78a0*/  DFMA R16, R6, R16, +INF ;  /* 0x7ff000000610742b */ /* 0x000fd40000000010 */
[----:B------:R-:W-:Y:S02]  /*78b0*/  FSEL R6, R16, RZ, P0 ;  /* 0x000000ff10067208 */ /* 0x000fe40000000000 */
[----:B------:R-:W-:-:S07]  /*78c0*/  FSEL R7, R17, -QNAN , P0 ;  /* 0xfff0000011077808 */ /* 0x000fce0000000000 */
.L_x_160:
[----:B------:R-:W-:Y:S05]  /*78d0*/  BSYNC.RECONVERGENT B0 ;  /* 0x0000000000007941 */ /* 0x000fea0003800200 */
.L_x_158:
[----:B------:R-:W-:-:S08]  /*78e0*/  DFMA R4, -R12, R6, R4 ;  /* 0x000000060c04722b */ /* 0x000fd00000000104 */
[----:B------:R-:W-:Y:S01]  /*78f0*/  DADD R10, R4, R10 ;  /* 0x00000000040a7229 */ /* 0x000fe2000000000a */
[----:B------:R-:W-:Y:S10]  /*7900*/  @P4 BRA `(.L_x_161) ;  /* 0xfffffff000704947 */ /* 0x000ff4000383ffff */
.L_x_150:
[----:B------:R-:W0:Y:S01]  /*7910*/  LDCU UR4, c[0x3][0x10] ;  /* 0x00c00200ff0477ac */ /* 0x000e220008000800 */
[----:B---3--:R-:W-:Y:S01]  /*7920*/  CS2R R16, SRZ ;  /* 0x0000000000107805 */ /* 0x008fe2000001ff00 */
[----:B0-----:R-:W-:-:S09]  /*7930*/  UISETP.GE.AND UP0, UPT, UR4, 0x1, UPT ;  /* 0x000000010400788c */ /* 0x001fd2000bf06270 */
[----:B------:R-:W-:Y:S05]  /*7940*/  BRA.U !UP0, `(.L_x_162) ;  /* 0x0000000d089c7547 */ /* 0x000fea000b800000 */
[----:B------:R-:W-:Y:S01]  /*7950*/  DADD R14, R20, R20 ;  /* 0x00000000140e7229 */ /* 0x000fe20000000014 */
[----:B------:R-:W-:Y:S01]  /*7960*/  IMAD.MOV.U32 R0, RZ, RZ, RZ ;  /* 0x000000ffff007224 */ /* 0x000fe200078e00ff */
[----:B------:R-:W-:-:S09]  /*7970*/  CS2R R16, SRZ ;  /* 0x0000000000107805 */ /* 0x000fd2000001ff00 */
.L_x_173:
[----:B------:R-:W-:-:S05]  /*7980*/  LEA R2, R0, R1, 0x3 ;  /* 0x0000000100027211 */ /* 0x000fca00078e18ff */
        /* <DEDUP_REMOVED lines=32> */
.L_x_164:
[----:B------:R-:W-:Y:S05]  /*7b90*/  BSYNC.RECONVERGENT B2 ;  /* 0x0000000000027941 */ /* 0x000fea0003800200 */
.L_x_163:
[----:B------:R-:W-:Y:S01]  /*7ba0*/  ISETP.GT.AND P0, PT, R25, 0xfffff, PT ;  /* 0x000fffff1900780c */ /* 0x000fe20003f04270 */
[----:B------:R-:W-:Y:S01]  /*7bb0*/  IMAD.MOV.U32 R18, RZ, RZ, R24 ;  /* 0x000000ffff127224 */ /* 0x000fe200078e0018 */
[----:B------:R-:W-:Y:S01]  /*7bc0*/  BSSY.RECONVERGENT B0, `(.L_x_165) ;  /* 0x0000051000007945 */ /* 0x000fe20003800200 */
[----:B------:R-:W-:-:S10]  /*7bd0*/  IMAD.MOV.U32 R19, RZ, RZ, R25 ;  /* 0x000000ffff137224 */ /* 0x000fd400078e0019 */
[----:B------:R-:W-:-:S10]  /*7be0*/  @!P0 DMUL R18, R18, 1.80143985094819840000e+16 ;  /* 0x4350000012128828 */ /* 0x000fd40000000000 */
[----:B------:R-:W-:Y:S01]  /*7bf0*/  @!P0 IMAD.MOV.U32 R25, RZ, RZ, R19 ;  /* 0x000000ffff198224 */ /* 0x000fe200078e0013 */
[----:B------:R-:W-:-:S03]  /*7c00*/  @!P0 MOV R24, R18 ;  /* 0x0000001200188202 */ /* 0x000fc60000000f00 */
[----:B------:R-:W-:-:S05]  /*7c10*/  VIADD R2, R25, 0xffffffff ;  /* 0xffffffff19027836 */ /* 0x000fca0000000000 */
[----:B------:R-:W-:Y:S01]  /*7c20*/  ISETP.GT.U32.AND P1, PT, R2, 0x7feffffe, PT ;  /* 0x7feffffe0200780c */ /* 0x000fe20003f24070 */
[----:B------:R-:W-:Y:S02]  /*7c30*/  IMAD.MOV.U32 R2, RZ, RZ, -0x3ff ;  /* 0xfffffc01ff027424 */ /* 0x000fe400078e00ff */
[----:B------:R-:W-:-:S10]  /*7c40*/  @!P0 IMAD.MOV.U32 R2, RZ, RZ, -0x435 ;  /* 0xfffffbcbff028424 */ /* 0x000fd400078e00ff */
[----:B------:R-:W-:Y:S05]  /*7c50*/  @P1 BRA `(.L_x_166) ;  /* 0x0000000400041947 */ /* 0x000fea0003800000 */
[----:B------:R-:W-:Y:S01]  /*7c60*/  LOP3.LUT R18, R25, 0xfffff, RZ, 0xc0, !PT ;  /* 0x000fffff19127812 */ /* 0x000fe200078ec0ff */
[----:B------:R-:W-:Y:S01]  /*7c70*/  IMAD.MOV.U32 R26, RZ, RZ, RZ ;  /* 0x000000ffff1a7224 */ /* 0x000fe200078e00ff */
[----:B------:R-:W-:Y:S01]  /*7c80*/  UMOV UR8, 0x3ae80f1e ;  /* 0x3ae80f1e00087882 */ /* 0x000fe20000000000 */
[----:B------:R-:W-:Y:S01]  /*7c90*/  IMAD.MOV.U32 R34, RZ, RZ, -0x748574fc ;  /* 0x8b7a8b04ff227424 */ /* 0x000fe200078e00ff */
[----:B------:R-:W-:Y:S01]  /*7ca0*/  LOP3.LUT R19, R18, 0x3ff00000, RZ, 0xfc, !PT ;  /* 0x3ff0000012137812 */ /* 0x000fe200078efcff */
[----:B------:R-:W-:Y:S01]  /*7cb0*/  IMAD.MOV.U32 R18, RZ, RZ, R24 ;  /* 0x000000ffff127224 */ /* 0x000fe200078e0018 */
[----:B------:R-:W-:Y:S01]  /*7cc0*/  UMOV UR9, 0x3eb1380b ;  /* 0x3eb1380b00097882 */ /* 0x000fe20000000000 */
[----:B------:R-:W-:Y:S01]  /*7cd0*/  IMAD.MOV.U32 R35, RZ, RZ, 0x3ed0ee25 ;  /* 0x3ed0ee25ff237424 */ /* 0x000fe200078e00ff */
[----:B------:R-:W-:Y:S01]  /*7ce0*/  ISETP.GE.U32.AND P0, PT, R19, 0x3ff6a09f, PT ;  /* 0x3ff6a09f1300780c */ /* 0x000fe20003f06070 */
[----:B------:R-:W-:Y:S01]  /*7cf0*/  IMAD.MOV.U32 R37, RZ, RZ, 0x43300000 ;  /* 0x43300000ff257424 */ /* 0x000fe200078e00ff */
[----:B------:R-:W-:Y:S01]  /*7d00*/  LEA.HI R2, R25, R2, RZ, 0xc ;  /* 0x0000000219027211 */ /* 0x000fe200078f60ff */
[----:B------:R-:W-:Y:S01]  /*7d10*/  UMOV UR10, 0x80000000 ;  /* 0x80000000000a7882 */ /* 0x000fe20000000000 */
[----:B------:R-:W-:-:S09]  /*7d20*/  UMOV UR11, 0x43300000 ;  /* 0x43300000000b7882 */ /* 0x000fd20000000000 */
[----:B------:R-:W-:Y:S01]  /*7d30*/  @P0 VIADD R27, R19, 0xfff00000 ;  /* 0xfff00000131b0836 */ /* 0x000fe20000000000 */
[----:B------:R-:W-:-:S03]  /*7d40*/  @P0 IADD3 R2, PT, PT, R2, 0x1, RZ ;  /* 0x0000000102020810 */ /* 0x000fc60007ffe0ff */
[----:B------:R-:W-:Y:S01]  /*7d50*/  @P0 IMAD.MOV.U32 R19, RZ, RZ, R27 ;  /* 0x000000ffff130224 */ /* 0x000fe200078e001b */
[----:B------:R-:W-:-:S05]  /*7d60*/  LOP3.LUT R36, R2, 0x80000000, RZ, 0x3c, !PT ;  /* 0x8000000002247812 */ /* 0x000fca00078e3cff */
        /* <DEDUP_REMOVED lines=48> */
.L_x_166:
[----:B------:R-:W-:Y:S01]  /*8070*/  IMAD.MOV.U32 R24, RZ, RZ, 0x0 ;  /* 0x00000000ff187424 */ /* 0x000fe200078e00ff */
[----:B------:R-:W-:Y:S01]  /*8080*/  LOP3.LUT P0, RZ, R19, 0x7fffffff, RZ, 0xc0, !PT ;  /* 0x7fffffff13ff7812 */ /* 0x000fe2000780c0ff */
[----:B------:R-:W-:-:S06]  /*8090*/  IMAD.MOV.U32 R25, RZ, RZ, 0x7ff00000 ;  /* 0x7ff00000ff197424 */ /* 0x000fcc00078e00ff */
[----:B------:R-:W-:-:S10]  /*80a0*/  DFMA R24, R18, R24, +INF ;  /* 0x7ff000001218742b */ /* 0x000fd40000000018 */
[----:B------:R-:W-:Y:S02]  /*80b0*/  FSEL R18, R24, RZ, P0 ;  /* 0x000000ff18127208 */ /* 0x000fe40000000000 */
[----:B------:R-:W-:-:S07]  /*80c0*/  FSEL R19, R25, -QNAN , P0 ;  /* 0xfff0000019137808 */ /* 0x000fce0000000000 */
.L_x_167:
[----:B------:R-:W-:Y:S05]  /*80d0*/  BSYNC.RECONVERGENT B0 ;  /* 0x0000000000007941 */ /* 0x000fea0003800200 */
.L_x_165:
        /* <DEDUP_REMOVED lines=22> */
.L_x_169:
[----:B------:R-:W-:Y:S05]  /*8240*/  BSYNC.RECONVERGENT B2 ;  /* 0x0000000000027941 */ /* 0x000fea0003800200 */
.L_x_168:
        /* <DEDUP_REMOVED lines=77> */
.L_x_171:
[----:B------:R-:W-:Y:S01]  /*8720*/  IMAD.MOV.U32 R18, RZ, RZ, 0x0 ;  /* 0x00000000ff127424 */ /* 0x000fe200078e00ff */
[----:B------:R-:W-:Y:S01]  /*8730*/  LOP3.LUT P0, RZ, R7, 0x7fffffff, RZ, 0xc0, !PT ;  /* 0x7fffffff07ff7812 */ /* 0x000fe2000780c0ff */
[----:B------:R-:W-:-:S06]  /*8740*/  IMAD.MOV.U32 R19, RZ, RZ, 0x7ff00000 ;  /* 0x7ff00000ff137424 */ /* 0x000fcc00078e00ff */
[----:B------:R-:W-:-:S10]  /*8750*/  DFMA R18, R6, R18, +INF ;  /* 0x7ff000000612742b */ /* 0x000fd40000000012 */
[----:B------:R-:W-:Y:S02]  /*8760*/  FSEL R6, R18, RZ, P0 ;  /* 0x000000ff12067208 */ /* 0x000fe40000000000 */
[----:B------:R-:W-:-:S07]  /*8770*/  FSEL R7, R19, -QNAN , P0 ;  /* 0xfff0000013077808 */ /* 0x000fce0000000000 */
.L_x_172:
[----:B------:R-:W-:Y:S05]  /*8780*/  BSYNC.RECONVERGENT B0 ;  /* 0x0000000000007941 */ /* 0x000fea0003800200 */
.L_x_170:
[----:B------:R-:W-:-:S08]  /*8790*/  DFMA R4, -R12, R6, R4 ;  /* 0x000000060c04722b */ /* 0x000fd00000000104 */
[----:B------:R-:W-:Y:S01]  /*87a0*/  DADD R16, R4, R16 ;  /* 0x0000000004107229 */ /* 0x000fe20000000010 */
[----:B------:R-:W-:Y:S10]  /*87b0*/  @P4 BRA `(.L_x_173) ;  /* 0xfffffff000704947 */ /* 0x000ff4000383ffff */
.L_x_162:
[----:B------:R-:W-:-:S08]  /*87c0*/  DMUL R16, R10, R16 ;  /* 0x000000100a107228 */ /* 0x000fd00000000000 */
[----:B------:R-:W-:-:S14]  /*87d0*/  DSETP.GT.AND P0, PT, R16, RZ, PT ;  /* 0x000000ff1000722a */ /* 0x000fdc0003f04000 */
[----:B------:R-:W-:Y:S05]  /*87e0*/  @P0 BRA `(.L_x_149) ;  /* 0x0000005000300947 */ /* 0x000fea0003800000 */
[----:B------:R-:W0:Y:S01]  /*87f0*/  LDC.64 R18, c[0x3][0x2e0] ;  /* 0x00c0b800ff127b82 */ /* 0x000e220000000a00 */
[----:B------:R-:W1:Y:S01]  /*8800*/  LDCU UR4, c[0x3][0x10] ;  /* 0x00c00200ff0477ac */ /* 0x000e620008000800 */
[----:B------:R-:W-:Y:S01]  /*8810*/  CS2R R16, SRZ ;  /* 0x0000000000107805 */ /* 0x000fe2000001ff00 */
[----:B-1----:R-:W-:Y:S01]  /*8820*/  UISETP.GE.AND UP0, UPT, UR4, 0x1, UPT ;  /* 0x000000010400788c */ /* 0x002fe2000bf06270 */
[----:B0-----:R-:W-:-:S08]  /*8830*/  DADD R18, R18, 2 ;  /* 0x4000000012127429 */ /* 0x001fd00000000000 */
[----:B------:R-:W-:Y:S01]  /*8840*/  DMUL R18, R18, 0.5 ;  /* 0x3fe0000012127828 */ /* 0x000fe20000000000 */
[----:B------:R-:W-:Y:S10]  /*8850*/  BRA.U !UP0, `(.L_x_174) ;  /* 0x0000000d08a07547 */ /* 0x000ff4000b800000 */
[----:B------:R-:W-:Y:S01]  /*8860*/  DMUL R12, R18, R20 ;  /* 0x00000014120c7228 */ /* 0x000fe20000000000 */
[----:B------:R-:W-:Y:S01]  /*8870*/  IMAD.MOV.U32 R0, RZ, RZ, RZ ;  /* 0x000000ffff007224 */ /* 0x000fe200078e00ff */
[----:B------:R-:W-:-:S09]  /*8880*/  CS2R R16, SRZ ;  /* 0x0000000000107805 */ /* 0x000fd2000001ff00 */
.L_x_185:
[C---:B------:R-:W-:Y:S01]  /*8890*/  IMAD R2, R0.reuse, 0x8, R1 ;  /* 0x0000000800027824 */ /* 0x040fe200078e0201 */
[C---:B------:R-:W-:Y:S01]  /*88a0*/  SHF.L.U32 R6, R0.reuse, 0x3, RZ ;  /* 0x0000000300067819 */ /* 0x040fe200000006ff */
[----:B------:R-:W-:Y:S01]  /*88b0*/  IMAD.MOV.U32 R14, RZ, RZ, 0x1 ;  /* 0x00000001ff0e7424 */ /* 0x000fe200078e00ff */
[----:B------:R-:W0:Y:S02]  /*88c0*/  LDCU UR4, c[0x3][0x10] ;  /* 0x00c00200ff0477ac */ /* 0x000e240008000800 */
[----:B------:R-:W2:Y:S04]  /*88d0*/  LDL.64 R8, [R2] ;  /* 0x0000000002087983 */ /* 0x000ea80000100a00 */
[----:B------:R-:W2:Y:S01]  /*88e0*/  LDL.64 R4, [R2+0xd8] ;  /* 0x0000d80002047983 */ /* 0x000ea20000100a00 */
[----:B------:R-:W1:Y:S01]  /*88f0*/  LDC.64 R6, c[0x3][R6+0x18] ;  /* 0x00c0060006067b82 */ /* 0x000e620000000a00 */
[----:B------:R-:W-:Y:S01]  /*8900*/  VIADD R0, R0, 0x1 ;  /* 0x0000000100007836 */ /* 0x000fe20000000000 */
[----:B------:R-:W-:Y:S04]  /*8910*/  BSSY.RECONVERGENT B2, `(.L_x_175) ;  /* 0x000001a000027945 */ /* 0x000fe80003800200 */
[----:B0-----:R-:W-:Y:S01]  /*8920*/  ISETP.NE.AND P4, PT, R0, UR4, PT ;  /* 0x0000000400007c0c */ /* 0x001fe2000bf85270 */
[----:B-1----:R-:W0:Y:S02]  /*8930*/  MUFU.RCP64H R15, R7 ;  /* 0x00000007000f7308 */ /* 0x002e240000001800 */
        /* <DEDUP_REMOVED lines=23> */
.L_x_176:
[----:B------:R-:W-:Y:S05]  /*8ab0*/  BSYNC.RECONVERGENT B2 ;  /* 0x0000000000027941 */ /* 0x000fea0003800200 */
.L_x_175:
[----:B------:R-:W-:Y:S01]  /*8ac0*/  ISETP.GT.AND P0, PT, R25, 0xfffff, PT ;  /* 0x000fffff1900780c */ /* 0x000fe20003f04270 */
[----:B------:R-:W-:Y:S01]  /*8ad0*/  IMAD.MOV.U32 R15, RZ, RZ, R25 ;  /* 0x000000ffff0f7224 */ /* 0x000fe200078e0019 */
[----:B------:R-:W-:Y:S01]  /*8ae0*/  MOV R14, R24 ;  /* 0x00000018000e7202 */ /* 0x000fe20000000f00 */
[----:B------:R-:W-:Y:S10]  /*8af0*/  BSSY.RECONVERGENT B0, `(.L_x_177) ;  /* 0x0000050000007945 */ /* 0x000ff40003800200 */
[----:B------:R-:W-:-:S10]  /*8b00*/  @!P0 DMUL R14, R14, 1.80143985094819840000e+16 ;  /* 0x435000000e0e8828 */ /* 0x000fd40000000000 */
[----:B------:R-:W-:Y:S02]  /*8b10*/  @!P0 IMAD.MOV.U32 R25, RZ, RZ, R15 ;  /* 0x000000ffff198224 */ /* 0x000fe400078e000f */
[----:B------:R-:W-:Y:S02]  /*8b20*/  @!P0 IMAD.MOV.U32 R24, RZ, RZ, R14 ;  /* 0x000000ffff188224 */ /* 0x000fe400078e000e */
        /* <DEDUP_REMOVED lines=10> */
[----:B------:R-:W-:Y:S01]  /*8bd0*/  IMAD.MOV.U32 R35, RZ, RZ, 0x3ed0ee25 ;  /* 0x3ed0ee25ff237424 */ /* 0x000fe200078e00ff */
[----:B------:R-:W-:Y:S01]  /*8be0*/  MOV R14, R24 ;  /* 0x00000018000e7202 */ /* 0x000fe20000000f00 */
[----:B------:R-:W-:Y:S01]  /*8bf0*/  UMOV UR9, 0x3eb1380b ;  /* 0x3eb1380b00097882 */ /* 0x000fe20000000000 */
[----:B------:R-:W-:Y:S01]  /*8c00*/  ISETP.GE.U32.AND P0, PT, R15, 0x3ff6a09f, PT ;  /* 0x3ff6a09f0f00780c */ /* 0x000fe20003f06070 */
[----:B------:R-:W-:Y:S01]  /*8c10*/  UMOV UR10, 0x80000000 ;  /* 0x80000000000a7882 */ /* 0x000fe20000000000 */
[----:B------:R-:W-:Y:S01]  /*8c20*/  LEA.HI R2, R25, R2, RZ, 0xc ;  /* 0x0000000219027211 */ /* 0x000fe200078f60ff */
[----:B------:R-:W-:Y:S01]  /*8c30*/  UMOV UR11, 0x43300000 ;  /* 0x43300000000b7882 */ /* 0x000fe20000000000 */
[----:B------:R-:W-:-:S09]  /*8c40*/  MOV R37, 0x43300000 ;  /* 0x4330000000257802 */ /* 0x000fd20000000f00 */
        /* <DEDUP_REMOVED lines=52> */
.L_x_178:
[----:B------:R-:W-:Y:S01]  /*8f90*/  IMAD.MOV.U32 R24, RZ, RZ, 0x0 ;  /* 0x00000000ff187424 */ /* 0x000fe200078e00ff */
[----:B------:R-:W-:Y:S01]  /*8fa0*/  LOP3.LUT P0, RZ, R15, 0x7fffffff, RZ, 0xc0, !PT ;  /* 0x7fffffff0fff7812 */ /* 0x000fe2000780c0ff */
[----:B------:R-:W-:-:S06]  /*8fb0*/  IMAD.MOV.U32 R25, RZ, RZ, 0x7ff00000 ;  /* 0x7ff00000ff197424 */ /* 0x000fcc00078e00ff */
[----:B------:R-:W-:-:S10]  /*8fc0*/  DFMA R24, R14, R24, +INF ;  /* 0x7ff000000e18742b */ /* 0x000fd40000000018 */
[----:B------:R-:W-:Y:S02]  /*8fd0*/  FSEL R14, R24, RZ, P0 ;  /* 0x000000ff180e7208 */ /* 0x000fe40000000000 */
[----:B------:R-:W-:-:S07]  /*8fe0*/  FSEL R15, R25, -QNAN , P0 ;  /* 0xfff00000190f7808 */ /* 0x000fce0000000000 */
.L_x_179:
[----:B------:R-:W-:Y:S05]  /*8ff0*/  BSYNC.RECONVERGENT B0 ;  /* 0x0000000000007941 */ /* 0x000fea0003800200 */
.L_x_177:
        /* <DEDUP_REMOVED lines=22> */
.L_x_181:
[----:B------:R-:W-:Y:S05]  /*9160*/  BSYNC.RECONVERGENT B2 ;  /* 0x0000000000027941 */ /* 0x000fea0003800200 */
.L_x_180:
        /* <DEDUP_REMOVED lines=77> */
.L_x_183:
[----:B------:R-:W-:Y:S01]  /*9640*/  IMAD.MOV.U32 R14, RZ, RZ, 0x0 ;  /* 0x00000000ff0e7424 */ /* 0x000fe200078e00ff */
[----:B------:R-:W-:Y:S01]  /*9650*/  LOP3.LUT P0, RZ, R7, 0x7fffffff, RZ, 0xc0, !PT ;  /* 0x7fffffff07ff7812 */ /* 0x000fe2000780c0ff */
[----:B------:R-:W-:-:S06]  /*9660*/  IMAD.MOV.U32 R15, RZ, RZ, 0x7ff00000 ;  /* 0x7ff00000ff0f7424 */ /* 0x000fcc00078e00ff */
[----:B------:R-:W-:-:S10]  /*9670*/  DFMA R14, R6, R14, +INF ;  /* 0x7ff00000060e742b */ /* 0x000fd4000000000e */
[----:B------:R-:W-:Y:S02]  /*9680*/  FSEL R6, R14, RZ, P0 ;  /* 0x000000ff0e067208 */ /* 0x000fe40000000000 */
[----:B------:R-:W-:-:S07]  /*9690*/  FSEL R7, R15, -QNAN , P0 ;  /* 0xfff000000f077808 */ /* 0x000fce0000000000 */
.L_x_184:
[----:B------:R-:W-:Y:S05]  /*96a0*/  BSYNC.RECONVERGENT B0 ;  /* 0x0000000000007941 */ /* 0x000fea0003800200 */
.L_x_182:
[----:B------:R-:W-:-:S08]  /*96b0*/  DFMA R4, -R8, R6, R4 ;  /* 0x000000060804722b */ /* 0x000fd00000000104 */
[----:B------:R-:W-:Y:S01]  /*96c0*/  DADD R16, R4, R16 ;  /* 0x0000000004107229 */ /* 0x000fe20000000010 */
[----:B------:R-:W-:Y:S10]  /*96d0*/  @P4 BRA `(.L_x_185) ;  /* 0xfffffff0006c4947 */ /* 0x000ff4000383ffff */
.L_x_174:
[----:B------:R-:W0:Y:S01]  /*96e0*/  LDC R2, c[0x3][0x10] ;  /* 0x00c00400ff027b82 */ /* 0x000e220000000800 */
[----:B------:R-:W-:Y:S02]  /*96f0*/  CS2R R34, SRZ ;  /* 0x0000000000227805 */ /* 0x000fe4000001ff00 */
[----:B0-----:R-:W-:-:S13]  /*9700*/  ISETP.GE.AND P0, PT, R2, 0x1, PT ;  /* 0x000000010200780c */ /* 0x001fda0003f06270 */
[----:B------:R-:W-:Y:S05]  /*9710*/  @!P0 BRA `(.L_x_186) ;  /* 0x0000001400ac8947 */ /* 0x000fea0003800000 */
[----:B------:R-:W-:Y:S01]  /*9720*/  ISETP.NE.AND P0, PT, R2, 0x1, PT ;  /* 0x000000010200780c */ /* 0x000fe20003f05270 */
[----:B------:R-:W-:Y:S01]  /*9730*/  DMUL R8, R18, R20 ;  /* 0x0000001412087228 */ /* 0x000fe20000000000 */
[----:B------:R-:W-:Y:S01]  /*9740*/  IMAD.MOV.U32 R0, RZ, RZ, RZ ;  /* 0x000000ffff007224 */ /* 0x000fe200078e00ff */
[----:B------:R-:W-:-:S10]  /*9750*/  CS2R R34, SRZ ;  /* 0x0000000000227805 */ /* 0x000fd4000001ff00 */
[----:B------:R-:W-:Y:S05]  /*9760*/  @!P0 BRA `(.L_x_187) ;  /* 0x0000000c00b88947 */ /* 0x000fea0003800000 */
[----:B------:R-:W-:Y:S01]  /*9770*/  LOP3.LUT R0, R2, 0x7ffffffe, RZ, 0xc0, !PT ;  /* 0x7ffffffe02007812 */ /* 0x000fe200078ec0ff */
[----:B------:R-:W-:Y:S01]  /*9780*/  IMAD.MOV.U32 R4, RZ, RZ, RZ ;  /* 0x000000ffff047224 */ /* 0x000fe200078e00ff */
[----:B------:R-:W-:-:S07]  /*9790*/  CS2R R34, SRZ ;  /* 0x0000000000227805 */ /* 0x000fce000001ff00 */
.L_x_197:
[----:B------:R-:W-:-:S05]  /*97a0*/  IMAD R5, R4, 0x8, R1 ;  /* 0x0000000804057824 */ /* 0x000fca00078e0201 */
[----:B------:R-:W2:Y:S04]  /*97b0*/  LDL.64 R14, [R5] ;  /* 0x00000000050e7983 */ /* 0x000ea80000100a00 */
[----:B------:R-:W2:Y:S01]  /*97c0*/  LDL.64 R12, [R5+0xd8] ;  /* 0x0000d800050c7983 */ /* 0x000ea20000100a00 */
[C---:B------:R-:W-:Y:S01]  /*97d0*/  SHF.L.U32 R6, R4.reuse, 0x3, RZ ;  /* 0x0000000304067819 */ /* 0x040fe200000006ff */
[----:B------:R-:W-:Y:S01]  /*97e0*/  IMAD.MOV.U32 R24, RZ, RZ, 0x1 ;  /* 0x00000001ff187424 */ /* 0x000fe200078e00ff */
[----:B------:R-:W-:Y:S01]  /*97f0*/  BSSY.RECONVERGENT B2, `(.L_x_188) ;  /* 0x000001a000027945 */ /* 0x000fe20003800200 */
[----:B------:R-:W-:Y:S01]  /*9800*/  VIADD R4, R4, 0x2 ;  /* 0x0000000204047836 */ /* 0x000fe20000000000 */
[----:B------:R-:W0:Y:S04]  /*9810*/  LDC.64 R28, c[0x3][R6+0x18] ;  /* 0x00c00600061c7b82 */ /* 0x000e280000000a00 */
[----:B------:R-:W-:Y:S01]  /*9820*/  ISETP.NE.AND P4, PT, R4, R0, PT ;  /* 0x000000000400720c */ /* 0x000fe20003f85270 */
        /* <DEDUP_REMOVED lines=22> */
.L_x_189:
[----:B------:R-:W-:Y:S05]  /*9990*/  BSYNC.RECONVERGENT B2 ;  /* 0x0000000000027941 */ /* 0x000fea0003800200 */
.L_x_188:
[----:B------:R-:W-:Y:S01]  /*99a0*/  ISETP.GT.AND P0, PT, R25, 0xfffff, PT ;  /* 0x000fffff1900780c */ /* 0x000fe20003f04270 */
[--C-:B------:R-:W-:Y:S01]  /*99b0*/  IMAD.MOV.U32 R14, RZ, RZ, R24.reuse ;  /* 0x000000ffff0e7224 */ /* 0x100fe200078e0018 */
[----:B------:R-:W-:Y:S01]  /*99c0*/  MOV R7, R25 ;  /* 0x0000001900077202 */ /* 0x000fe20000000f00 */
[----:B------:R-:W-:Y:S01]  /*99d0*/  IMAD.MOV.U32 R15, RZ, RZ, R25 ;  /* 0x000000ffff0f7224 */ /* 0x000fe200078e0019 */
[----:B------:R-:W-:Y:S01]  /*99e0*/  BSSY.RECONVERGENT B0, `(.L_x_190) ;  /* 0x0000050000007945 */ /* 0x000fe20003800200 */
[----:B------:R-:W-:-:S08]  /*99f0*/  IMAD.MOV.U32 R36, RZ, RZ, R24 ;  /* 0x000000ffff247224 */ /* 0x000fd000078e0018 */
        /* <DEDUP_REMOVED lines=8> */
[C---:B------:R-:W-:Y:S01]  /*9a80*/  LOP3.LUT R14, R7.reuse, 0xfffff, RZ, 0xc0, !PT ;  /* 0x000fffff070e7812 */ /* 0x040fe200078ec0ff */
[----:B------:R-:W-:Y:S01]  /*9a90*/  IMAD.MOV.U32 R30, RZ, RZ, -0x748574fc ;  /* 0x8b7a8b04ff1e7424 */ /* 0x000fe200078e00ff */
[----:B------:R-:W-:Y:S01]  /*9aa0*/  UMOV UR8, 0x3ae80f1e ;  /* 0x3ae80f1e00087882 */ /* 0x000fe20000000000 */
[----:B------:R-:W-:Y:S01]  /*9ab0*/  IMAD.MOV.U32 R31, RZ, RZ, 0x3ed0ee25 ;  /* 0x3ed0ee25ff1f7424 */ /* 0x000fe200078e00ff */
[----:B------:R-:W-:Y:S01]  /*9ac0*/  LOP3.LUT R37, R14, 0x3ff00000, RZ, 0xfc, !PT ;  /* 0x3ff000000e257812 */ /* 0x000fe200078efcff */
[----:B------:R-:W-:Y:S01]  /*9ad0*/  IMAD.MOV.U32 R14, RZ, RZ, RZ ;  /* 0x000000ffff0e7224 */ /* 0x000fe200078e00ff */
[----:B------:R-:W-:Y:S01]  /*9ae0*/  UMOV UR9, 0x3eb1380b ;  /* 0x3eb1380b00097882 */ /* 0x000fe20000000000 */
[----:B------:R-:W-:Y:S01]  /*9af0*/  LEA.HI R2, R7, R2, RZ, 0xc ;  /* 0x0000000207027211 */ /* 0x000fe200078f60ff */
[----:B------:R-:W-:Y:S01]  /*9b00*/  UMOV UR10, 0x80000000 ;  /* 0x80000000000a7882 */ /* 0x000fe20000000000 */
[----:B------:R-:W-:Y:S01]  /*9b10*/  ISETP.GE.U32.AND P0, PT, R37, 0x3ff6a09f, PT ;  /* 0x3ff6a09f2500780c */ /* 0x000fe20003f06070 */
[----:B------:R-:W-:-:S12]  /*9b20*/  UMOV UR11, 0x43300000 ;  /* 0x43300000000b7882 */ /* 0x000fd80000000000 */
[----:B------:R-:W-:Y:S01]  /*9b30*/  @P0 IADD3 R15, PT, PT, R37, -0x100000, RZ ;  /* 0xfff00000250f0810 */ /* 0x000fe20007ffe0ff */
[----:B------:R-:W-:-:S04]  /*9b40*/  @P0 VIADD R2, R2, 0x1 ;  /* 0x0000000102020836 */ /* 0x000fc80000000000 */
[----:B------:R-:W-:-:S06]  /*9b50*/  @P0 IMAD.MOV.U32 R37, RZ, RZ, R15 ;  /* 0x000000ffff250224 */ /* 0x000fcc00078e000f */
        /* <DEDUP_REMOVED lines=13> */
[----:B------:R-:W-:-:S05]  /*9c30*/  DADD R32, R32, R32 ;  /* 0x0000000020207229 */ /* 0x000fca0000000020 */
[----:B------:R-:W-:Y:S01]  /*9c40*/  DFMA R28, R26, R28, UR8 ;  /* 0x000000081a1c7e2b */ /* 0x000fe2000800001c */
[----:B------:R-:W-:Y:S01]  /*9c50*/  UMOV UR8, 0xa9ab0956 ;  /* 0xa9ab095600087882 */ /* 0x000fe20000000000 */
[----:B------:R-:W-:Y:S01]  /*9c60*/  UMOV UR9, 0x3f1745cb ;  /* 0x3f1745cb00097882 */ /* 0x000fe20000000000 */
[----:B------:R-:W-:-:S05]  /*9c70*/  DFMA R36, R36, -R24, R32 ;  /* 0x800000182424722b */ /* 0x000fca0000000020 */
[----:B------:R-:W-:Y:S01]  /*9c80*/  DFMA R28, R26, R28, UR8 ;  /* 0x000000081a1c7e2b */ /* 0x000fe2000800001c */
[----:B------:R-:W-:Y:S01]  /*9c90*/  UMOV UR8, 0x2d1b5154 ;  /* 0x2d1b515400087882 */ /* 0x000fe20000000000 */
[----:B------:R-:W-:Y:S01]  /*9ca0*/  UMOV UR9, 0x3f3c71c7 ;  /* 0x3f3c71c700097882 */ /* 0x000fe20000000000 */
[----:B------:R-:W-:-:S05]  /*9cb0*/  DMUL R36, R14, R36 ;  /* 0x000000240e247228 */ /* 0x000fca0000000000 */
[----:B------:R-:W-:Y:S01]  /*9cc0*/  DFMA R30, R26, R28, UR8 ;  /* 0x000000081a1e7e2b */ /* 0x000fe2000800001c */
[----:B------:R-:W-:Y:S01]  /*9cd0*/  UMOV UR8, 0x923be72d ;  /* 0x923be72d00087882 */ /* 0x000fe20000000000 */
[----:B------:R-:W-:Y:S01]  /*9ce0*/  UMOV UR9, 0x3f624924 ;  /* 0x3f62492400097882 */ /* 0x000fe20000000000 */
[----:B------:R-:W-:Y:S01]  /*9cf0*/  LOP3.LUT R28, R2, 0x80000000, RZ, 0x3c, !PT ;  /* 0x80000000021c7812 */ /* 0x000fe200078e3cff */
[----:B------:R-:W-:-:S04]  /*9d00*/  IMAD.MOV.U32 R29, RZ, RZ, 0x43300000 ;  /* 0x43300000ff1d7424 */ /* 0x000fc800078e00ff */
[----:B------:R-:W-:Y:S01]  /*9d10*/  DFMA R30, R26, R30, UR8 ;  /* 0x000000081a1e7e2b */ /* 0x000fe2000800001e */
[----:B------:R-:W-:Y:S01]  /*9d20*/  UMOV UR8, 0x9999a3c4 ;  /* 0x9999a3c400087882 */ /* 0x000fe20000000000 */
[----:B------:R-:W-:Y:S01]  /*9d30*/  UMOV UR9, 0x3f899999 ;  /* 0x3f89999900097882 */ /* 0x000fe20000000000 */
[----:B------:R-:W-:Y:S01]  /*9d40*/  DADD R28, R28, -UR10 ;  /* 0x8000000a1c1c7e29 */ /* 0x000fe20008000000 */
[----:B------:R-:W-:Y:S01]  /*9d50*/  UMOV UR10, 0xfefa39ef ;  /* 0xfefa39ef000a7882 */ /* 0x000fe20000000000 */
[----:B------:R-:W-:-:S03]  /*9d60*/  UMOV UR11, 0x3fe62e42 ;  /* 0x3fe62e42000b7882 */ /* 0x000fc60000000000 */
[----:B------:R-:W-:Y:S01]  /*9d70*/  DFMA R30, R26, R30, UR8 ;  /* 0x000000081a1e7e2b */ /* 0x000fe2000800001e */
[----:B------:R-:W-:Y:S01]  /*9d80*/  UMOV UR8, 0x55555554 ;  /* 0x5555555400087882 */ /* 0x000fe20000000000 */
[----:B------:R-:W-:Y:S01]  /*9d90*/  UMOV UR9, 0x3fb55555 ;  /* 0x3fb5555500097882 */ /* 0x000fe20000000000 */
[----:B------:R-:W-:-:S05]  /*9da0*/  DFMA R32, R28, UR10, R24 ;  /* 0x0000000a1c207c2b */ /* 0x000fca0008000018 */
        /* <DEDUP_REMOVED lines=13> */
.L_x_191:
[----:B------:R-:W-:Y:S01]  /*9e80*/  MOV R24, 0x0 ;  /* 0x0000000000187802 */ /* 0x000fe20000000f00 */
[----:B------:R-:W-:Y:S01]  /*9e90*/  IMAD.MOV.U32 R25, RZ, RZ, 0x7ff00000 ;  /* 0x7ff00000ff197424 */ /* 0x000fe200078e00ff */
[----:B------:R-:W-:-:S05]  /*9ea0*/  LOP3.LUT P0, RZ, R15, 0x7fffffff, RZ, 0xc0, !PT ;  /* 0x7fffffff0fff7812 */ /* 0x000fca000780c0ff */
[----:B------:R-:W-:-:S10]  /*9eb0*/  DFMA R24, R14, R24, +INF ;  /* 0x7ff000000e18742b */ /* 0x000fd40000000018 */
[----:B------:R-:W-:Y:S02]  /*9ec0*/  FSEL R32, R24, RZ, P0 ;  /* 0x000000ff18207208 */ /* 0x000fe40000000000 */
[----:B------:R-:W-:-:S07]  /*9ed0*/  FSEL R33, R25, -QNAN , P0 ;  /* 0xfff0000019217808 */ /* 0x000fce0000000000 */
.L_x_192:
[----:B------:R-:W-:Y:S05]  /*9ee0*/  BSYNC.RECONVERGENT B0 ;  /* 0x0000000000007941 */ /* 0x000fea0003800200 */
.L_x_190:
[----:B------:R-:W2:Y:S04]  /*9ef0*/  LDL.64 R24, [R5+0x8] ;  /* 0x0000080005187983 */ /* 0x000ea80000100a00 */
[----:B------:R-:W2:Y:S01]  /*9f00*/  LDL.64 R14, [R5+0xe0] ;  /* 0x0000e000050e7983 */ /* 0x000ea20000100a00 */
[----:B------:R-:W0:Y:S01]  /*9f10*/  LDC.64 R28, c[0x3][R6+0x20] ;  /* 0x00c00800061c7b82 */ /* 0x000e220000000a00 */
[----:B------:R-:W-:Y:S01]  /*9f20*/  IMAD.MOV.U32 R26, RZ, RZ, 0x1 ;  /* 0x00000001ff1a7424 */ /* 0x000fe200078e00ff */
[----:B------:R-:W-:Y:S01]  /*9f30*/  DADD R32, R32, 1 ;  /* 0x3ff0000020207429 */ /* 0x000fe20000000000 */
[----:B------:R-:W-:Y:S01]  /*9f40*/  BSSY.RECONVERGENT B2, `(.L_x_193) ;  /* 0x0000019000027945 */ /* 0x000fe20003800200 */
[----:B------:R-:W-:-:S08]  /*9f50*/  DMUL R12, R12, -R20 ;  /* 0x800000140c0c7228 */ /* 0x000fd00000000000 */
[----:B------:R-:W-:Y:S01]  /*9f60*/  DFMA R34, R32, R12, R34 ;  /* 0x0000000c2022722b */ /* 0x000fe20000000022 */
        /* <DEDUP_REMOVED lines=22> */
.L_x_194:
[----:B------:R-:W-:Y:S05]  /*a0d0*/  BSYNC.RECONVERGENT B2 ;  /* 0x0000000000027941 */ /* 0x000fea0003800200 */
.L_x_193:
[----:B------:R-:W-:Y:S01]  /*a0e0*/  ISETP.GT.AND P0, PT, R25, 0xfffff, PT ;  /* 0x000fffff1900780c */ /* 0x000fe20003f04270 */
[----:B------:R-:W-:Y:S01]  /*a0f0*/  IMAD.MOV.U32 R6, RZ, RZ, R24 ;  /* 0x000000ffff067224 */ /* 0x000fe200078e0018 */
[----:B------:R-:W-:Y:S01]  /*a100*/  BSSY.RECONVERGENT B0, `(.L_x_195) ;  /* 0x0000050000007945 */ /* 0x000fe20003800200 */
[----:B------:R-:W-:-:S10]  /*a110*/  IMAD.MOV.U32 R7, RZ, RZ, R25 ;  /* 0x000000ffff077224 */ /* 0x000fd400078e0019 */
[----:B------:R-:W-:-:S10]  /*a120*/  @!P0 DMUL R6, R6, 1.80143985094819840000e+16 ;  /* 0x4350000006068828 */ /* 0x000fd40000000000 */
[----:B------:R-:W-:Y:S01]  /*a130*/  @!P0 MOV R25, R7 ;  /* 0x0000000700198202 */ /* 0x000fe20000000f00 */
[----:B------:R-:W-:-:S04]  /*a140*/  @!P0 IMAD.MOV.U32 R24, RZ, RZ, R6 ;  /* 0x000000ffff188224 */ /* 0x000fc800078e0006 */
[----:B------:R-:W-:-:S05]  /*a150*/  VIADD R2, R25, 0xffffffff ;  /* 0xffffffff19027836 */ /* 0x000fca0000000000 */
[----:B------:R-:W-:Y:S01]  /*a160*/  ISETP.GE.U32.AND P1, PT, R2, 0x7fefffff, PT ;  /* 0x7fefffff0200780c */ /* 0x000fe20003f26070 */
[----:B------:R-:W-:Y:S02]  /*a170*/  IMAD.MOV.U32 R2, RZ, RZ, -0x3ff ;  /* 0xfffffc01ff027424 */ /* 0x000fe400078e00ff */
[----:B------:R-:W-:-:S10]  /*a180*/  @!P0 IMAD.MOV.U32 R2, RZ, RZ, -0x435 ;  /* 0xfffffbcbff028424 */ /* 0x000fd400078e00ff */
[----:B------:R-:W-:Y:S01]  /*a190*/  @P1 IMAD.MOV.U32 R12, RZ, RZ, 0x0 ;  /* 0x00000000ff0c1424 */ /* 0x000fe200078e00ff */
[----:B------:R-:W-:Y:S01]  /*a1a0*/  @P1 LOP3.LUT P2, RZ, R7, 0x7fffffff, RZ, 0xc0, !PT ;  /* 0x7fffffff07ff1812 */ /* 0x000fe2000784c0ff */
[----:B------:R-:W-:-:S06]  /*a1b0*/  @P1 IMAD.MOV.U32 R13, RZ, RZ, 0x7ff00000 ;  /* 0x7ff00000ff0d1424 */ /* 0x000fcc00078e00ff */
[----:B------:R-:W-:-:S10]  /*a1c0*/  @P1 DFMA R12, R6, R12, +INF ;  /* 0x7ff00000060c142b */ /* 0x000fd4000000000c */
[----:B------:R-:W-:Y:S02]  /*a1d0*/  @P1 FSEL R12, R12, RZ, P2 ;  /* 0x000000ff0c0c1208 */ /* 0x000fe40001000000 */
[----:B------:R-:W-:Y:S01]  /*a1e0*/  @P1 FSEL R13, R13, -QNAN , P2 ;  /* 0xfff000000d0d1808 */ /* 0x000fe20001000000 */
[----:B------:R-:W-:Y:S06]  /*a1f0*/  @P1 BRA `(.L_x_196) ;  /* 0x0000000400001947 */ /* 0x000fec0003800000 */
[----:B------:R-:W-:Y:S01]  /*a200*/  LOP3.LUT R5, R25, 0xfffff, RZ, 0xc0, !PT ;  /* 0x000fffff19057812 */ /* 0x000fe200078ec0ff */
[----:B------:R-:W-:Y:S01]  /*a210*/  IMAD.MOV.U32 R12, RZ, RZ, RZ ;  /* 0x000000ffff0c7224 */ /* 0x000fe200078e00ff */
[----:B------:R-:W-:Y:S01]  /*a220*/  MOV R6, R24 ;  /* 0x0000001800067202 */ /* 0x000fe20000000f00 */
[----:B------:R-:W-:Y:S01]  /*a230*/  IMAD.MOV.U32 R32, RZ, RZ, -0x748574fc ;  /* 0x8b7a8b04ff207424 */ /* 0x000fe200078e00ff */
[----:B------:R-:W-:Y:S01]  /*a240*/  LOP3.LUT R7, R5, 0x3ff00000, RZ, 0xfc, !PT ;  /* 0x3ff0000005077812 */ /* 0x000fe200078efcff */
[----:B------:R-:W-:Y:S01]  /*a250*/  IMAD.MOV.U32 R33, RZ, RZ, 0x3ed0ee25 ;  /* 0x3ed0ee25ff217424 */ /* 0x000fe200078e00ff */
[----:B------:R-:W-:Y:S01]  /*a260*/  UMOV UR8, 0x3ae80f1e ;  /* 0x3ae80f1e00087882 */ /* 0x000fe20000000000 */
        /* <DEDUP_REMOVED lines=56> */
[----:B------:R-:W-:-:S11]  /*a5f0*/  DADD R12, R6, R30 ;  /* 0x00000000060c7229 */ /* 0x000fd6000000001e */
.L_x_196:
[----:B------:R-:W-:Y:S05]  /*a600*/  BSYNC.RECONVERGENT B0 ;  /* 0x0000000000007941 */ /* 0x000fea0003800200 */
.L_x_195:
[----:B------:R-:W-:Y:S02]  /*a610*/  DADD R12, R12, 1 ;  /* 0x3ff000000c0c7429 */ /* 0x000fe40000000000 */
[----:B------:R-:W-:-:S08]  /*a620*/  DMUL R14, R14, -R20 ;  /* 0x800000140e0e7228 */ /* 0x000fd00000000000 */
[----:B------:R-:W-:Y:S01]  /*a630*/  DFMA R34, R12, R14, R34 ;  /* 0x0000000e0c22722b */ /* 0x000fe20000000022 */
[----:B------:R-:W-:Y:S10]  /*a640*/  @P4 BRA `(.L_x_197) ;  /* 0xfffffff000544947 */ /* 0x000ff4000383ffff */
.L_x_187:
[----:B------:R-:W0:Y:S02]  /*a650*/  LDCU UR4, c[0x3][0x10] ;  /* 0x00c00200ff0477ac */ /* 0x000e240008000800 */
[----:B0-----:R-:W-:-:S04]  /*a660*/  ULOP3.LUT UR4, UR4, 0x1, URZ, 0xc0, !UPT ;  /* 0x0000000104047892 */ /* 0x001fc8000f8ec0ff */
[----:B------:R-:W-:-:S09]  /*a670*/  UISETP.NE.U32.AND UP0, UPT, UR4, 0x1, UPT ;  /* 0x000000010400788c */ /* 0x000fd2000bf05070 */
[----:B------:R-:W-:Y:S05]  /*a680*/  BRA.U UP0, `(.L_x_186) ;  /* 0x0000000500d07547 */ /* 0x000fea000b800000 */
[----:B------:R-:W-:-:S04]  /*a690*/  IMAD.SHL.U32 R0, R0, 0x8, RZ ;  /* 0x0000000800007824 */ /* 0x000fc800078e00ff */
[----:B------:R-:W-:-:S05]  /*a6a0*/  IMAD.IADD R2, R1, 0x1, R0 ;  /* 0x0000000101027824 */ /* 0x000fca00078e0200 */
[----:B------:R-:W2:Y:S04]  /*a6b0*/  LDL.64 R6, [R2] ;  /* 0x0000000002067983 */ /* 0x000ea80000100a00 */
[----:B------:R-:W2:Y:S01]  /*a6c0*/  LDL.64 R4, [R2+0xd8] ;  /* 0x0000d80002047983 */ /* 0x000ea20000100a00 */
[----:B------:R-:W0:Y:S01]  /*a6d0*/  LDC.64 R28, c[0x3][R0+0x18] ;  /* 0x00c00600001c7b82 */ /* 0x000e220000000a00 */
[----:B------:R-:W-:Y:S01]  /*a6e0*/  IMAD.MOV.U32 R12, RZ, RZ, 0x1 ;  /* 0x00000001ff0c7424 */ /* 0x000fe200078e00ff */
[----:B------:R-:W-:Y:S01]  /*a6f0*/  BSSY.RECONVERGENT B2, `(.L_x_198) ;  /* 0x0000018000027945 */ /* 0x000fe20003800200 */
[----:B0-----:R-:W0:Y:S04]  /*a700*/  MUFU.RCP64H R13, R29 ;  /* 0x0000001d000d7308 */ /* 0x001e280000001800 */
[----:B0-----:R-:W-:-:S08]  /*a710*/  DFMA R14, -R28, R12, 1 ;  /* 0x3ff000001c0e742b */ /* 0x001fd0000000010c */
[----:B------:R-:W-:-:S08]  /*a720*/  DFMA R14, R14, R14, R14 ;  /* 0x0000000e0e0e722b */ /* 0x000fd0000000000e */
[----:B------:R-:W-:Y:S02]  /*a730*/  DFMA R14, R12, R14, R12 ;  /* 0x0000000e0c0e722b */ /* 0x000fe4000000000c */
[----:B--2---:R-:W-:-:S08]  /*a740*/  DADD R4, R6, -R4 ;  /* 0x0000000006047229 */ /* 0x004fd00000000804 */
[----:B------:R-:W-:Y:S02]  /*a750*/  DFMA R6, -R8, R4, R6 ;  /* 0x000000040806722b */ /* 0x000fe40000000106 */
[----:B------:R-:W-:Y:S02]  /*a760*/  DFMA R8, -R28, R14, 1 ;  /* 0x3ff000001c08742b */ /* 0x000fe4000000010e */
[----:B------:R-:W-:-:S04]  /*a770*/  DMUL R4, R4, -R20 ;  /* 0x8000001404047228 */ /* 0x000fc80000000000 */
[----:B------:R-:W-:Y:S02]  /*a780*/  DSETP.GEU.AND P0, PT, R6, RZ, PT ;  /* 0x000000ff0600722a */ /* 0x000fe40003f0e000 */
[----:B------:R-:W-:-:S04]  /*a790*/  DFMA R8, R14, R8, R14 ;  /* 0x000000080e08722b */ /* 0x000fc8000000000e */
        /* <DEDUP_REMOVED lines=13> */
.L_x_199:
[----:B------:R-:W-:Y:S05]  /*a870*/  BSYNC.RECONVERGENT B2 ;  /* 0x0000000000027941 */ /* 0x000fea0003800200 */
.L_x_198:
        /* <DEDUP_REMOVED lines=8> */
[----:B------:R-:W-:Y:S01]  /*a900*/  ISETP.GE.U32.AND P1, PT, R0, 0x7fefffff, PT ;  /* 0x7fefffff0000780c */ /* 0x000fe20003f26070 */
[----:B------:R-:W-:Y:S01]  /*a910*/  IMAD.MOV.U32 R0, RZ, RZ, -0x3ff ;  /* 0xfffffc01ff007424 */ /* 0x000fe200078e00ff */
[----:B------:R-:W-:-:S11]  /*a920*/  @!P0 MOV R0, 0xfffffbcb ;  /* 0xfffffbcb00008802 */ /* 0x000fd60000000f00 */
        /* <DEDUP_REMOVED lines=8> */
[----:B------:R-:W-:Y:S01]  /*a9b0*/  IMAD.MOV.U32 R6, RZ, RZ, R24 ;  /* 0x000000ffff067224 */ /* 0x000fe200078e0018 */
[----:B------:R-:W-:Y:S01]  /*a9c0*/  UMOV UR8, 0x3ae80f1e ;  /* 0x3ae80f1e00087882 */ /* 0x000fe20000000000 */
[----:B------:R-:W-:Y:S01]  /*a9d0*/  IMAD.MOV.U32 R8, RZ, RZ, RZ ;  /* 0x000000ffff087224 */ /* 0x000fe200078e00ff */
[----:B------:R-:W-:Y:S01]  /*a9e0*/  LOP3.LUT R7, R2, 0x3ff00000, RZ, 0xfc, !PT ;  /* 0x3ff0000002077812 */ /* 0x000fe200078efcff */
[----:B------:R-:W-:Y:S01]  /*a9f0*/  IMAD.MOV.U32 R28, RZ, RZ, -0x748574fc ;  /* 0x8b7a8b04ff1c7424 */ /* 0x000fe200078e00ff */
        /* <DEDUP_REMOVED lines=58> */
.L_x_201:
[----:B------:R-:W-:Y:S05]  /*ada0*/  BSYNC.RECONVERGENT B0 ;  /* 0x0000000000007941 */ /* 0x000fea0003800200 */
.L_x_200:
[----:B------:R-:W-:-:S08]  /*adb0*/  DADD R8, R8, 1 ;  /* 0x3ff0000008087429 */ /* 0x000fd00000000000 */
[----:B------:R-:W-:-:S11]  /*adc0*/  DFMA R34, R4, R8, R34 ;  /* 0x000000080422722b */ /* 0x000fd60000000022 */
.L_x_186:
[----:B------:R-:W0:Y:S01]  /*add0*/  LDC R4, c[0x3][0x10] ;  /* 0x00c00400ff047b82 */ /* 0x000e220000000800 */
[----:B------:R-:W-:Y:S01]  /*ade0*/  DSETP.GT.AND P0, PT, R10, RZ, PT ;  /* 0x000000ff0a00722a */ /* 0x000fe20003f04000 */
[----:B------:R-:W-:Y:S02]  /*adf0*/  IMAD.MOV.U32 R5, RZ, RZ, RZ ;  /* 0x000000ffff057224 */ /* 0x000fe400078e00ff */
[----:B------:R-:W-:Y:S02]  /*ae00*/  IMAD.MOV.U32 R12, RZ, RZ, R18 ;  /* 0x000000ffff0c7224 */ /* 0x000fe400078e0012 */
[----:B------:R-:W-:Y:S02]  /*ae10*/  IMAD.MOV.U32 R13, RZ, RZ, R19 ;  /* 0x000000ffff0d7224 */ /* 0x000fe400078e0013 */
[----:B------:R-:W1:Y:S01]  /*ae20*/  LDC.64 R8, c[0x3][0x2e0] ;  /* 0x00c0b800ff087b82 */ /* 0x000e620000000a00 */
[----:B0-----:R-:W-:-:S04]  /*ae30*/  VIMNMX R4, PT, PT, R4, 0x1, !PT ;  /* 0x0000000104047848 */ /* 0x001fc80007fe0100 */
[----:B------:R-:W-:Y:S02]  /*ae40*/  LOP3.LUT R6, R4, 0x7ffffffe, RZ, 0xc0, !PT ;  /* 0x7ffffffe04067812 */ /* 0x000fe400078ec0ff */
[C---:B-1----:R-:W-:Y:S02]  /*ae50*/  FSEL R14, R8.reuse, RZ, !P0 ;  /* 0x000000ff080e7208 */ /* 0x042fe40004000000 */
[C---:B------:R-:W-:Y:S02]  /*ae60*/  FSEL R15, R9.reuse, 2, !P0 ;  /* 0x40000000090f7808 */ /* 0x040fe40004000000 */
[----:B------:R-:W-:Y:S02]  /*ae70*/  FSEL R8, R8, RZ, P0 ;  /* 0x000000ff08087208 */ /* 0x000fe40000000000 */
[----:B------:R-:W-:-:S07]  /*ae80*/  FSEL R9, R9, 2, P0 ;  /* 0x4000000009097808 */ /* 0x000fce0000000000 */
.L_x_236:
[C---:B------:R-:W-:Y:S01]  /*ae90*/  DADD R10, R12.reuse, -R8 ;  /* 0x000000000c0a7229 */ /* 0x040fe20000000808 */
[----:B------:R-:W-:Y:S01]  /*aea0*/  BSSY.RELIABLE B2, `(.L_x_202) ;  /* 0x0000034000027945 */ /* 0x000fe20003800100 */
[----:B------:R-:W-:Y:S02]  /*aeb0*/  DADD R24, R12, -R14 ;  /* 0x000000000c187229 */ /* 0x000fe4000000080e */
[----:B------:R-:W-:-:S04]  /*aec0*/  DFMA R26, R18, R34, -R16 ;  /* 0x00000022121a722b */ /* 0x000fc80000000810 */
[-CC-:B------:R-:W-:Y:S02]  /*aed0*/  DFMA R10, R10, R34.reuse, -R16.reuse ;  /* 0x000000220a0a722b */ /* 0x180fe40000000810 */
[----:B------:R-:W-:Y:S02]  /*aee0*/  DFMA R24, R24, R34, -R16 ;  /* 0x000000221818722b */ /* 0x000fe40000000810 */
[----:B------:R-:W-:-:S06]  /*aef0*/  DADD R26, R26, -1 ;  /* 0xbff000001a1a7429 */ /* 0x000fcc0000000000 */
[----:B------:R-:W-:Y:S02]  /*af00*/  DMUL R10, R10, R24 ;  /* 0x000000180a0a7228 */ /* 0x000fe40000000000 */
[----:B------:R-:W-:-:S06]  /*af10*/  DSETP.GT.AND P0, PT, |R26|, 1, PT ;  /* 0x3ff000001a00742a */ /* 0x000fcc0003f04200 */
[----:B------:R-:W-:Y:S01]  /*af20*/  DSETP.LTU.AND P1, PT, R10, RZ, PT ;  /* 0x000000ff0a00722a */ /* 0x000fe20003f29000 */
[----:B------:R-:W-:Y:S02]  /*af30*/  IMAD.MOV.U32 R10, RZ, RZ, R8 ;  /* 0x000000ffff0a7224 */ /* 0x000fe400078e0008 */
[----:B------:R-:W-:-:S11]  /*af40*/  IMAD.MOV.U32 R11, RZ, RZ, R9 ;  /* 0x000000ffff0b7224 */ /* 0x000fd600078e0009 */
[----:B------:R-:W-:Y:S05]  /*af50*/  @!P0 BRA P1, `(.L_x_203) ;  /* 0x00000000001c8947 */ /* 0x000fea0000800000 */
[----:B------:R-:W-:-:S08]  /*af60*/  DADD R8, R14, -R8 ;  /* 0x000000000e087229 */ /* 0x000fd00000000808 */
[----:B------:R-:W-:-:S14]  /*af70*/  DSETP.NEU.AND P0, PT, R14, R8, PT ;  /* 0x000000080e00722a */ /* 0x000fdc0003f0d000 */
[----:B------:R-:W-:Y:S05]  /*af80*/  @!P0 BREAK.RELIABLE B2 ;  /* 0x0000000000028942 */ /* 0x000fea0003800100 */
[----:B------:R-:W-:Y:S05]  /*af90*/  @!P0 BRA `(.L_x_149) ;  /* 0x0000002800448947 */ /* 0x000fea0003800000 */
[----:B------:R-:W-:-:S08]  /*afa0*/  DADD R12, -R14, R10 ;  /* 0x000000000e0c7229 */ /* 0x000fd0000000010a */
[----:B------:R-:W-:Y:S01]  /*afb0*/  DMUL R24, R12, 0.5 ;  /* 0x3fe000000c187828 */ /* 0x000fe20000000000 */
[----:B------:R-:W-:Y:S10]  /*afc0*/  BRA `(.L_x_204) ;  /* 0x0000000000707947 */ /* 0x000ff40003800000 */
.L_x_203:
[----:B------:R-:W0:Y:S01]  /*afd0*/  MUFU.RCP64H R9, R35 ;  /* 0x0000002300097308 */ /* 0x000e220000001800 */
[----:B------:R-:W-:Y:S01]  /*afe0*/  MOV R8, 0x1 ;  /* 0x0000000100087802 */ /* 0x000fe20000000f00 */
[----:B------:R-:W-:Y:S01]  /*aff0*/  BSSY.RECONVERGENT B3, `(.L_x_205) ;  /* 0x0000013000037945 */ /* 0x000fe20003800200 */
[----:B------:R-:W-:-:S04]  /*b000*/  FSETP.GEU.AND P1, PT, |R17|, 6.5827683646048100446e-37, PT ;  /* 0x036000001100780b */ /* 0x000fc80003f2e200 */
        /* <DEDUP_REMOVED lines=17> */
.L_x_206:
[----:B------:R-:W-:Y:S05]  /*b120*/  BSYNC.RECONVERGENT B3 ;  /* 0x0000000000037941 */ /* 0x000fea0003800200 */
.L_x_205:
[----:B------:R-:W-:-:S08]  /*b130*/  DADD R8, -R24, R12 ;  /* 0x0000000018087229 */ /* 0x000fd0000000010c */
[----:B------:R-:W-:-:S14]  /*b140*/  DSETP.NEU.AND P0, PT, R12, R8, PT ;  /* 0x000000080c00722a */ /* 0x000fdc0003f0d000 */
[----:B------:R-:W-:Y:S05]  /*b150*/  @!P0 BREAK.RELIABLE B2 ;  /* 0x0000000000028942 */ /* 0x000fea0003800100 */
[----:B------:R-:W-:Y:S05]  /*b160*/  @!P0 BRA `(.L_x_149) ;  /* 0x0000002400d08947 */ /* 0x000fea0003800000 */
[----:B------:R-:W-:Y:S02]  /*b170*/  IMAD.MOV.U32 R18, RZ, RZ, R12 ;  /* 0x000000ffff127224 */ /* 0x000fe400078e000c */
[----:B------:R-:W-:-:S07]  /*b180*/  IMAD.MOV.U32 R19, RZ, RZ, R13 ;  /* 0x000000ffff137224 */ /* 0x000fce00078e000d */
.L_x_204:
[----:B------:R-:W-:Y:S01]  /*b190*/  UMOV UR8, 0xeb1c432d ;  /* 0xeb1c432d00087882 */ /* 0x000fe20000000000 */
[----:B------:R-:W-:Y:S02]  /*b1a0*/  UMOV UR9, 0x3f1a36e2 ;  /* 0x3f1a36e200097882 */ /* 0x000fe40000000000 */
[----:B------:R-:W-:-:S14]  /*b1b0*/  DSETP.GEU.AND P0, PT, |R24|, UR8, PT ;  /* 0x0000000818007e2a */ /* 0x000fdc000bf0e200 */
[----:B------:R-:W-:Y:S05]  /*b1c0*/  @!P0 BREAK.RELIABLE B2 ;  /* 0x0000000000028942 */ /* 0x000fea0003800100 */
[----:B------:R-:W-:Y:S05]  /*b1d0*/  @!P0 BRA `(.L_x_149) ;  /* 0x0000002400b48947 */ /* 0x000fea0003800000 */
[----:B------:R-:W-:Y:S05]  /*b1e0*/  BSYNC.RELIABLE B2 ;  /* 0x0000000000027941 */ /* 0x000fea0003800100 */
.L_x_202:
[----:B------:R-:W0:Y:S01]  /*b1f0*/  LDCU UR4, c[0x3][0x10] ;  /* 0x00c00200ff0477ac */ /* 0x000e220008000800 */
[----:B------:R-:W-:Y:S01]  /*b200*/  MOV R12, R8 ;  /* 0x00000008000c7202 */ /* 0x000fe20000000f00 */
[----:B------:R-:W-:Y:S01]  /*b210*/  IMAD.MOV.U32 R13, RZ, RZ, R9 ;  /* 0x000000ffff0d7224 */ /* 0x000fe200078e0009 */
[----:B------:R-:W-:Y:S01]  /*b220*/  CS2R R16, SRZ ;  /* 0x0000000000107805 */ /* 0x000fe2000001ff00 */
[----:B0-----:R-:W-:-:S09]  /*b230*/  UISETP.GE.AND UP0, UPT, UR4, 0x1, UPT ;  /* 0x000000010400788c */ /* 0x001fd2000bf06270 */
[----:B------:R-:W-:Y:S05]  /*b240*/  BRA.U !UP0, `(.L_x_207) ;  /* 0x0000000d08a47547 */ /* 0x000fea000b800000 */
[----:B------:R-:W-:Y:S01]  /*b250*/  UIADD3 UR4, UPT, UPT, -UR4, URZ, URZ ;  /* 0x000000ff04047290 */ /* 0x000fe2000fffe1ff */
[----:B------:R-:W-:Y:S01]  /*b260*/  BSSY.RECONVERGENT B2, `(.L_x_207) ;  /* 0x00000e7000027945 */ /* 0x000fe20003800200 */
[----:B------:R-:W-:Y:S01]  /*b270*/  IMAD.MOV.U32 R0, RZ, RZ, R1 ;  /* 0x000000ffff007224 */ /* 0x000fe200078e0001 */
[----:B------:R-:W-:Y:S01]  /*b280*/  CS2R R16, SRZ ;  /* 0x0000000000107805 */ /* 0x000fe2000001ff00 */
[----:B------:R-:W-:Y:S02]  /*b290*/  IMAD.MOV.U32 R7, RZ, RZ, R3 ;  /* 0x000000ffff077224 */ /* 0x000fe400078e0003 */
[----:B------:R-:W-:Y:S02]  /*b2a0*/  IMAD.MOV.U32 R36, RZ, RZ, 0x18 ;  /* 0x00000018ff247424 */ /* 0x000fe400078e00ff */
[----:B------:R-:W-:-:S07]  /*b2b0*/  IMAD.U32 R37, RZ, RZ, UR4 ;  /* 0x00000004ff257e24 */ /* 0x000fce000f8e00ff */
.L_x_218:
[----:B------:R-:W2:Y:S04]  /*b2c0*/  LDL.64 R8, [R0] ;  /* 0x0000000000087983 */ /* 0x000ea80000100a00 */
[----:B------:R-:W2:Y:S01]  /*b2d0*/  LDL.64 R32, [R7] ;  /* 0x0000000007207983 */ /* 0x000ea20000100a00 */
[----:B------:R-:W0:Y:S01]  /*b2e0*/  LDC.64 R28, c[0x3][R36] ;  /* 0x00c00000241c7b82 */ /* 0x000e220000000a00 */
[----:B------:R-:W-:Y:S01]  /*b2f0*/  IMAD.MOV.U32 R24, RZ, RZ, 0x1 ;  /* 0x00000001ff187424 */ /* 0x000fe200078e00ff */
[----:B------:R-:W-:Y:S01]  /*b300*/  DMUL R30, R12, R20 ;  /* 0x000000140c1e7228 */ /* 0x000fe20000000000 */
[----:B------:R-:W-:Y:S01]  /*b310*/  BSSY.RECONVERGENT B3, `(.L_x_208) ;  /* 0x0000017000037945 */ /* 0x000fe20003800200 */
[----:B0-----:R-:W0:Y:S03]  /*b320*/  MUFU.RCP64H R25, R29 ;  /* 0x0000001d00197308 */ /* 0x001e260000001800 */
[----:B0-----:R-:W-:-:S08]  /*b330*/  DFMA R26, -R28, R24, 1 ;  /* 0x3ff000001c1a742b */ /* 0x001fd00000000118 */
[----:B------:R-:W-:-:S08]  /*b340*/  DFMA R26, R26, R26, R26 ;  /* 0x0000001a1a1a722b */ /* 0x000fd0000000001a */
[----:B------:R-:W-:-:S08]  /*b350*/  DFMA R26, R24, R26, R24 ;  /* 0x0000001a181a722b */ /* 0x000fd00000000018 */
[----:B------:R-:W-:-:S08]  /*b360*/  DFMA R24, -R28, R26, 1 ;  /* 0x3ff000001c18742b */ /* 0x000fd0000000011a */
[----:B------:R-:W-:Y:S02]  /*b370*/  DFMA R24, R26, R24, R26 ;  /* 0x000000181a18722b */ /* 0x000fe4000000001a */
[----:B--2---:R-:W-:-:S08]  /*b380*/  DADD R32, R8, -R32 ;  /* 0x0000000008207229 */ /* 0x004fd00000000820 */
[----:B------:R-:W-:-:S08]  /*b390*/  DFMA R30, R32, -R30, R8 ;  /* 0x8000001e201e722b */ /* 0x000fd00000000008 */
        /* <DEDUP_REMOVED lines=12> */
[----:B------:R-:W-:-:S07]  /*b460*/  MOV R2, 0xb480 ;  /* 0x0000b48000027802 */ /* 0x000fce0000000f00 */
[----:B------:R-:W-:Y:S05]  /*b470*/  CALL.REL.NOINC `($__internal_1_$__cuda_sm20_div_rn_f64_full) ;  /* 0x0000002800887944 */ /* 0x000fea0003c00000 */
.L_x_209:
[----:B------:R-:W-:Y:S05]  /*b480*/  BSYNC.RECONVERGENT B3 ;  /* 0x0000000000037941 */ /* 0x000fea0003800200 */
.L_x_208:
[----:B------:R-:W-:Y:S01]  /*b490*/  ISETP.GT.AND P0, PT, R25, 0xfffff, PT ;  /* 0x000fffff1900780c */ /* 0x000fe20003f04270 */
[--C-:B------:R-:W-:Y:S01]  /*b4a0*/  IMAD.MOV.U32 R26, RZ, RZ, R24.reuse ;  /* 0x000000ffff1a7224 */ /* 0x100fe200078e0018 */
[----:B------:R-:W-:Y:S01]  /*b4b0*/  BSSY.RECONVERGENT B0, `(.L_x_210) ;  /* 0x0000050000007945 */ /* 0x000fe20003800200 */
[--C-:B------:R-:W-:Y:S02]  /*b4c0*/  IMAD.MOV.U32 R27, RZ, RZ, R25.reuse ;  /* 0x000000ffff1b7224 */ /* 0x100fe400078e0019 */
[----:B------:R-:W-:Y:S02]  /*b4d0*/  IMAD.MOV.U32 R41, RZ, RZ, R25 ;  /* 0x000000ffff297224 */ /* 0x000fe400078e0019 */
[----:B------:R-:W-:-:S06]  /*b4e0*/  IMAD.MOV.U32 R38, RZ, RZ, R24 ;  /* 0x000000ffff267224 */ /* 0x000fcc00078e0018 */
        /* <DEDUP_REMOVED lines=8> */
[C---:B------:R-:W-:Y:S01]  /*b570*/  LOP3.LUT R24, R41.reuse, 0xfffff, RZ, 0xc0, !PT ;  /* 0x000fffff29187812 */ /* 0x040fe200078ec0ff */
[----:B------:R-:W-:Y:S01]  /*b580*/  IMAD.MOV.U32 R29, RZ, RZ, 0x3ed0ee25 ;  /* 0x3ed0ee25ff1d7424 */ /* 0x000fe200078e00ff */
[----:B------:R-:W-:Y:S01]  /*b590*/  MOV R28, 0x8b7a8b04 ;  /* 0x8b7a8b04001c7802 */ /* 0x000fe20000000f00 */
[----:B------:R-:W-:Y:S01]  /*b5a0*/  UMOV UR8, 0x3ae80f1e ;  /* 0x3ae80f1e00087882 */ /* 0x000fe20000000000 */
[----:B------:R-:W-:Y:S01]  /*b5b0*/  LOP3.LUT R39, R24, 0x3ff00000, RZ, 0xfc, !PT ;  /* 0x3ff0000018277812 */ /* 0x000fe200078efcff */
[----:B------:R-:W-:Y:S01]  /*b5c0*/  IMAD.MOV.U32 R24, RZ, RZ, RZ ;  /* 0x000000ffff187224 */ /* 0x000fe200078e00ff */
[----:B------:R-:W-:Y:S01]  /*b5d0*/  UMOV UR9, 0x3eb1380b ;  /* 0x3eb1380b00097882 */ /* 0x000fe20000000000 */
[----:B------:R-:W-:Y:S02]  /*b5e0*/  LEA.HI R2, R41, R2, RZ, 0xc ;  /* 0x0000000229027211 */ /* 0x000fe400078f60ff */
[----:B------:R-:W-:-:S13]  /*b5f0*/  ISETP.GE.U32.AND P0, PT, R39, 0x3ff6a09f, PT ;  /* 0x3ff6a09f2700780c */ /* 0x000fda0003f06070 */
[----:B------:R-:W-:Y:S02]  /*b600*/  @P0 VIADD R25, R39, 0xfff00000 ;  /* 0xfff0000027190836 */ /* 0x000fe40000000000 */
[----:B------:R-:W-:Y:S02]  /*b610*/  @P0 VIADD R2, R2, 0x1 ;  /* 0x0000000102020836 */ /* 0x000fe40000000000 */
        /* <DEDUP_REMOVED lines=9> */
[----:B------:R-:W-:-:S08]  /*b6b0*/  DMUL R26, R24, R24 ;  /* 0x00000018181a7228 */ /* 0x000fd00000000000 */
[----:B------:R-:W-:Y:S01]  /*b6c0*/  DFMA R28, R26, UR8, R28 ;  /* 0x000000081a1c7c2b */ /* 0x000fe2000800001c */
[----:B------:R-:W-:Y:S01]  /*b6d0*/  UMOV UR8, 0x9f02676f ;  /* 0x9f02676f00087882 */ /* 0x000fe20000000000 */
[----:B------:R-:W-:-:S06]  /*b6e0*/  UMOV UR9, 0x3ef3b266 ;  /* 0x3ef3b26600097882 */ /* 0x000fcc0000000000 */
[----:B------:R-:W-:Y:S01]  /*b6f0*/  DFMA R30, R26, R28, UR8 ;  /* 0x000000081a1e7e2b */ /* 0x000fe2000800001c */
[----:B------:R-:W-:Y:S01]  /*b700*/  UMOV UR8, 0xa9ab0956 ;  /* 0xa9ab095600087882 */ /* 0x000fe20000000000 */
[----:B------:R-:W-:Y:S01]  /*b710*/  UMOV UR9, 0x3f1745cb ;  /* 0x3f1745cb00097882 */ /* 0x000fe20000000000 */
[----:B------:R-:W-:-:S05]  /*b720*/  DADD R28, R38, -R24 ;  /* 0x00000000261c7229 */ /* 0x000fca0000000818 */
[----:B------:R-:W-:Y:S01]  /*b730*/  DFMA R30, R26, R30, UR8 ;  /* 0x000000081a1e7e2b */ /* 0x000fe2000800001e */
[----:B------:R-:W-:Y:S01]  /*b740*/  UMOV UR8, 0x2d1b5154 ;  /* 0x2d1b515400087882 */ /* 0x000fe20000000000 */
[----:B------:R-:W-:Y:S01]  /*b750*/  UMOV UR9, 0x3f3c71c7 ;  /* 0x3f3c71c700097882 */ /* 0x000fe20000000000 */
[----:B------:R-:W-:-:S05]  /*b760*/  DADD R28, R28, R28 ;  /* 0x000000001c1c7229 */ /* 0x000fca000000001c */
[----:B------:R-:W-:Y:S01]  /*b770*/  DFMA R30, R26, R30, UR8 ;  /* 0x000000081a1e7e2b */ /* 0x000fe2000800001e */
[----:B------:R-:W-:Y:S01]  /*b780*/  UMOV UR8, 0x923be72d ;  /* 0x923be72d00087882 */ /* 0x000fe20000000000 */
[----:B------:R-:W-:Y:S01]  /*b790*/  UMOV UR9, 0x3f624924 ;  /* 0x3f62492400097882 */ /* 0x000fe20000000000 */
[----:B------:R-:W-:Y:S01]  /*b7a0*/  DFMA R28, R38, -R24, R28 ;  /* 0x80000018261c722b */ /* 0x000fe2000000001c */
[----:B------:R-:W-:Y:S01]  /*b7b0*/  LOP3.LUT R38, R2, 0x80000000, RZ, 0x3c, !PT ;  /* 0x8000000002267812 */ /* 0x000fe200078e3cff */
[----:B------:R-:W-:-:S03]  /*b7c0*/  IMAD.MOV.U32 R39, RZ, RZ, 0x43300000 ;  /* 0x43300000ff277424 */ /* 0x000fc600078e00ff */
[----:B------:R-:W-:Y:S01]  /*b7d0*/  DFMA R30, R26, R30, UR8 ;  /* 0x000000081a1e7e2b */ /* 0x000fe2000800001e */
[----:B------:R-:W-:Y:S01]  /*b7e0*/  UMOV UR8, 0x9999a3c4 ;  /* 0x9999a3c400087882 */ /* 0x000fe20000000000 */
[----:B------:R-:W-:Y:S01]  /*b7f0*/  UMOV UR9, 0x3f899999 ;  /* 0x3f89999900097882 */ /* 0x000fe20000000000 */
[----:B------:R-:W-:-:S05]  /*b800*/  DMUL R28, R32, R28 ;  /* 0x0000001c201c7228 */ /* 0x000fca0000000000 */
[----:B------:R-:W-:Y:S01]  /*b810*/  DFMA R30, R26, R30, UR8 ;  /* 0x000000081a1e7e2b */ /* 0x000fe2000800001e */
[----:B------:R-:W-:Y:S01]  /*b820*/  UMOV UR8, 0x80000000 ;  /* 0x8000000000087882 */ /* 0x000fe20000000000 */
[----:B------:R-:W-:Y:S02]  /*b830*/  UMOV UR9, 0x43300000 ;  /* 0x4330000000097882 */ /* 0x000fe40000000000 */
[----:B------:R-:W-:Y:S01]  /*b840*/  DADD R38, R38, -UR8 ;  /* 0x8000000826267e29 */ /* 0x000fe20008000000 */
[----:B------:R-:W-:Y:S01]  /*b850*/  UMOV UR8, 0x55555554 ;  /* 0x5555555400087882 */ /* 0x000fe20000000000 */
[----:B------:R-:W-:Y:S02]  /*b860*/  UMOV UR9, 0x3fb55555 ;  /* 0x3fb5555500097882 */ /* 0x000fe40000000000 */
[----:B------:R-:W-:Y:S01]  /*b870*/  DFMA R32, R26, R30, UR8 ;  /* 0x000000081a207e2b */ /* 0x000fe2000800001e */
[----:B------:R-:W-:Y:S01]  /*b880*/  UMOV UR8, 0xfefa39ef ;  /* 0xfefa39ef00087882 */ /* 0x000fe20000000000 */
[----:B------:R-:W-:-:S02]  /*b890*/  UMOV UR9, 0x3fe62e42 ;  /* 0x3fe62e4200097882 */ /* 0x000fc40000000000 */
[----:B------:R-:W-:-:S04]  /*b8a0*/  DFMA R30, R38, UR8, R24 ;  /* 0x00000008261e7c2b */ /* 0x000fc80008000018 */
[----:B------:R-:W-:-:S04]  /*b8b0*/  DMUL R32, R26, R32 ;  /* 0x000000201a207228 */ /* 0x000fc80000000000 */
[----:B------:R-:W-:Y:S01]  /*b8c0*/  DFMA R26, R38, -UR8, R30 ;  /* 0x80000008261a7c2b */ /* 0x000fe2000800001e */
[----:B------:R-:W-:Y:S01]  /*b8d0*/  UMOV UR8, 0x3b39803f ;  /* 0x3b39803f00087882 */ /* 0x000fe20000000000 */
[----:B------:R-:W-:Y:S02]  /*b8e0*/  UMOV UR9, 0x3c7abc9e ;  /* 0x3c7abc9e00097882 */ /* 0x000fe40000000000 */
[----:B------:R-:W-:-:S04]  /*b8f0*/  DFMA R28, R24, R32, R28 ;  /* 0x00000020181c722b */ /* 0x000fc8000000001c */
[----:B------:R-:W-:-:S08]  /*b900*/  DADD R26, -R24, R26 ;  /* 0x00000000181a7229 */ /* 0x000fd0000000011a */
[----:B------:R-:W-:-:S08]  /*b910*/  DADD R26, R28, -R26 ;  /* 0x000000001c1a7229 */ /* 0x000fd0000000081a */
[----:B------:R-:W-:-:S08]  /*b920*/  DFMA R26, R38, UR8, R26 ;  /* 0x00000008261a7c2b */ /* 0x000fd0000800001a */
[----:B------:R-:W-:Y:S01]  /*b930*/  DADD R30, R30, R26 ;  /* 0x000000001e1e7229 */ /* 0x000fe2000000001a */
[----:B------:R-:W-:Y:S10]  /*b940*/  BRA `(.L_x_212) ;  /* 0x0000000000187947 */ /* 0x000ff40003800000 */
.L_x_211:
[----:B------:R-:W-:Y:S01]  /*b950*/  IMAD.MOV.U32 R24, RZ, RZ, 0x0 ;  /* 0x00000000ff187424 */ /* 0x000fe200078e00ff */
[----:B------:R-:W-:Y:S01]  /*b960*/  LOP3.LUT P0, RZ, R27, 0x7fffffff, RZ, 0xc0, !PT ;  /* 0x7fffffff1bff7812 */ /* 0x000fe2000780c0ff */
[----:B------:R-:W-:-:S06]  /*b970*/  IMAD.MOV.U32 R25, RZ, RZ, 0x7ff00000 ;  /* 0x7ff00000ff197424 */ /* 0x000fcc00078e00ff */
[----:B------:R-:W-:-:S10]  /*b980*/  DFMA R24, R26, R24, +INF ;  /* 0x7ff000001a18742b */ /* 0x000fd40000000018 */
[----:B------:R-:W-:Y:S02]  /*b990*/  FSEL R30, R24, RZ, P0 ;  /* 0x000000ff181e7208 */ /* 0x000fe40000000000 */
[----:B------:R-:W-:-:S07]  /*b9a0*/  FSEL R31, R25, -QNAN , P0 ;  /* 0xfff00000191f7808 */ /* 0x000fce0000000000 */
.L_x_212:
[----:B------:R-:W-:Y:S05]  /*b9b0*/  BSYNC.RECONVERGENT B0 ;  /* 0x0000000000007941 */ /* 0x000fea0003800200 */
.L_x_210:
[----:B------:R-:W0:Y:S01]  /*b9c0*/  LDC.64 R28, c[0x3][R36] ;  /* 0x00c00000241c7b82 */ /* 0x000e220000000a00 */
[----:B------:R-:W-:Y:S01]  /*b9d0*/  IMAD.MOV.U32 R24, RZ, RZ, 0x1 ;  /* 0x00000001ff187424 */ /* 0x000fe200078e00ff */
[----:B------:R-:W-:Y:S01]  /*b9e0*/  FSETP.GEU.AND P1, PT, |R9|, 6.5827683646048100446e-37, PT ;  /* 0x036000000900780b */ /* 0x000fe20003f2e200 */
[----:B------:R-:W-:Y:S01]  /*b9f0*/  BSSY.RECONVERGENT B3, `(.L_x_213) ;  /* 0x0000012000037945 */ /* 0x000fe20003800200 */
[----:B------:R-:W-:Y:S01]  /*ba00*/  DMUL R34, R30, R34 ;  /* 0x000000221e227228 */ /* 0x000fe20000000000 */
[----:B0-----:R-:W0:Y:S02]  /*ba10*/  MUFU.RCP64H R25, R29 ;  /* 0x0000001d00197308 */ /* 0x001e240000001800 */
        /* <DEDUP_REMOVED lines=15> */
.L_x_214:
[----:B------:R-:W-:Y:S05]  /*bb10*/  BSYNC.RECONVERGENT B3 ;  /* 0x0000000000037941 */ /* 0x000fea0003800200 */
.L_x_213:
        /* <DEDUP_REMOVED lines=76> */
.L_x_216:
[----:B------:R-:W-:Y:S01]  /*bfe0*/  IMAD.MOV.U32 R24, RZ, RZ, 0x0 ;  /* 0x00000000ff187424 */ /* 0x000fe200078e00ff */
[----:B------:R-:W-:Y:S01]  /*bff0*/  LOP3.LUT P0, RZ, R27, 0x7fffffff, RZ, 0xc0, !PT ;  /* 0x7fffffff1bff7812 */ /* 0x000fe2000780c0ff */
[----:B------:R-:W-:-:S06]  /*c000*/  IMAD.MOV.U32 R25, RZ, RZ, 0x7ff00000 ;  /* 0x7ff00000ff197424 */ /* 0x000fcc00078e00ff */
[----:B------:R-:W-:-:S10]  /*c010*/  DFMA R24, R26, R24, +INF ;  /* 0x7ff000001a18742b */ /* 0x000fd40000000018 */
[----:B------:R-:W-:Y:S02]  /*c020*/  FSEL R26, R24, RZ, P0 ;  /* 0x000000ff181a7208 */ /* 0x000fe40000000000 */
[----:B------:R-:W-:-:S07]  /*c030*/  FSEL R27, R25, -QNAN , P0 ;  /* 0xfff00000191b7808 */ /* 0x000fce0000000000 */
.L_x_217:
[----:B------:R-:W-:Y:S05]  /*c040*/  BSYNC.RECONVERGENT B0 ;  /* 0x0000000000007941 */ /* 0x000fea0003800200 */
.L_x_215:
[----:B------:R-:W-:Y:S01]  /*c050*/  VIADD R37, R37, 0x1 ;  /* 0x0000000125257836 */ /* 0x000fe20000000000 */
[----:B------:R-:W-:Y:S01]  /*c060*/  DFMA R26, -R8, R26, R34 ;  /* 0x0000001a081a722b */ /* 0x000fe20000000122 */
[----:B------:R-:W-:Y:S01]  /*c070*/  IADD3 R36, PT, PT, R36, 0x8, RZ ;  /* 0x0000000824247810 */ /* 0x000fe20007ffe0ff */
[----:B------:R-:W-:Y:S02]  /*c080*/  VIADD R7, R7, 0x8 ;  /* 0x0000000807077836 */ /* 0x000fe40000000000 */
[----:B------:R-:W-:Y:S01]  /*c090*/  ISETP.NE.AND P0, PT, R37, RZ, PT ;  /* 0x000000ff2500720c */ /* 0x000fe20003f05270 */
[----:B------:R-:W-:-:S03]  /*c0a0*/  VIADD R0, R0, 0x8 ;  /* 0x0000000800007836 */ /* 0x000fc60000000000 */
[----:B------:R-:W-:-:S09]  /*c0b0*/  DADD R16, R26, R16 ;  /* 0x000000001a107229 */ /* 0x000fd20000000010 */
[----:B------:R-:W-:Y:S05]  /*c0c0*/  @P0 BRA `(.L_x_218) ;  /* 0xfffffff0007c0947 */ /* 0x000fea000383ffff */
[----:B------:R-:W-:Y:S05]  /*c0d0*/  BSYNC.RECONVERGENT B2 ;  /* 0x0000000000027941 */ /* 0x000fea0003800200 */
.L_x_207:
[----:B------:R-:W0:Y:S01]  /*c0e0*/  LDCU UR4, c[0x3][0x10] ;  /* 0x00c00200ff0477ac */ /* 0x000e220008000800 */
[----:B------:R-:W-:Y:S01]  /*c0f0*/  CS2R R34, SRZ ;  /* 0x0000000000227805 */ /* 0x000fe2000001ff00 */
[----:B0-----:R-:W-:-:S09]  /*c100*/  UISETP.GE.AND UP0, UPT, UR4, 0x1, UPT ;  /* 0x000000010400788c */ /* 0x001fd2000bf06270 */
[----:B------:R-:W-:Y:S05]  /*c110*/  BRA.U !UP0, `(.L_x_219) ;  /* 0x0000001508c47547 */ /* 0x000fea000b800000 */
[----:B------:R-:W-:Y:S01]  /*c120*/  UISETP.GE.AND UP0, UPT, UR4, 0x2, UPT ;  /* 0x000000020400788c */ /* 0x000fe2000bf06270 */
[----:B------:R-:W-:Y:S01]  /*c130*/  IMAD.MOV.U32 R0, RZ, RZ, RZ ;  /* 0x000000ffff007224 */ /* 0x000fe200078e00ff */
[----:B------:R-:W-:-:S07]  /*c140*/  CS2R R34, SRZ ;  /* 0x0000000000227805 */ /* 0x000fce000001ff00 */
[----:B------:R-:W-:Y:S05]  /*c150*/  BRA.U !UP0, `(.L_x_220) ;  /* 0x0000000d08d47547 */ /* 0x000fea000b800000 */
[----:B------:R-:W-:Y:S01]  /*c160*/  BSSY.RECONVERGENT B2, `(.L_x_221) ;  /* 0x00000f3000027945 */ /* 0x000fe20003800200 */
[----:B------:R-:W-:Y:S01]  /*c170*/  IMAD.MOV.U32 R0, RZ, RZ, RZ ;  /* 0x000000ffff007224 */ /* 0x000fe200078e00ff */
[----:B------:R-:W-:-:S07]  /*c180*/  CS2R R34, SRZ ;  /* 0x0000000000227805 */ /* 0x000fce000001ff00 */
.L_x_231:
[----:B------:R-:W-:-:S05]  /*c190*/  IMAD R7, R0, 0x8, R1 ;  /* 0x0000000800077824 */ /* 0x000fca00078e0201 */
[----:B------:R-:W2:Y:S04]  /*c1a0*/  LDL.64 R8, [R7] ;  /* 0x0000000007087983 */ /* 0x000ea80000100a00 */
[----:B------:R-:W2:Y:S01]  /*c1b0*/  LDL.64 R36, [R7+0xd8] ;  /* 0x0000d80007247983 */ /* 0x000ea20000100a00 */
[----:B------:R-:W-:Y:S02]  /*c1c0*/  IMAD.SHL.U32 R28, R0, 0x8, RZ ;  /* 0x00000008001c7824 */ /* 0x000fe400078e00ff */
[----:B------:R-:W-:Y:S01]  /*c1d0*/  HFMA2 R24, -RZ, RZ, 0, 5.9604644775390625e-08 ;  /* 0x00000001ff187431 */ /* 0x000fe200000001ff */
[----:B------:R-:W-:Y:S03]  /*c1e0*/  BSSY.RECONVERGENT B3, `(.L_x_222) ;  /* 0x000001c000037945 */ /* 0x000fe60003800200 */
[----:B------:R-:W0:Y:S02]  /*c1f0*/  LDC.64 R28, c[0x3][R28+0x18] ;  /* 0x00c006001c1c7b82 */ /* 0x000e240000000a00 */
[----:B0-----:R-:W0:Y:S02]  /*c200*/  MUFU.RCP64H R25, R29 ;  /* 0x0000001d00197308 */ /* 0x001e240000001800 */
[----:B0-----:R-:W-:-:S08]  /*c210*/  DFMA R26, -R28, R24, 1 ;  /* 0x3ff000001c1a742b */ /* 0x001fd00000000118 */
[----:B------:R-:W-:Y:S02]  /*c220*/  DFMA R30, R26, R26, R26 ;  /* 0x0000001a1a1e722b */ /* 0x000fe4000000001a */
[----:B------:R-:W-:-:S06]  /*c230*/  DMUL R26, R12, R20 ;  /* 0x000000140c1a7228 */ /* 0x000fcc0000000000 */
[----:B------:R-:W-:Y:S02]  /*c240*/  DFMA R30, R24, R30, R24 ;  /* 0x0000001e181e722b */ /* 0x000fe40000000018 */
[----:B--2---:R-:W-:-:S08]  /*c250*/  DADD R36, R8, -R36 ;  /* 0x0000000008247229 */ /* 0x004fd00000000824 */
[----:B------:R-:W-:Y:S02]  /*c260*/  DFMA R26, -R26, R36, R8 ;  /* 0x000000241a1a722b */ /* 0x000fe40000000108 */
[----:B------:R-:W-:-:S06]  /*c270*/  DFMA R8, -R28, R30, 1 ;  /* 0x3ff000001c08742b */ /* 0x000fcc000000011e */
[----:B------:R-:W-:Y:S02]  /*c280*/  DSETP.GEU.AND P0, PT, R26, RZ, PT ;  /* 0x000000ff1a00722a */ /* 0x000fe40003f0e000 */
[----:B------:R-:W-:-:S04]  /*c290*/  DFMA R8, R30, R8, R30 ;  /* 0x000000081e08722b */ /* 0x000fc8000000001e */
[----:B------:R-:W-:Y:S02]  /*c2a0*/  FSEL R26, R26, -8.14182836421710053376e+20, P0 ;  /* 0xe2308c3a1a1a7808 */ /* 0x000fe40000000000 */
[----:B------:R-:W-:-:S04]  /*c2b0*/  FSEL R27, R27, 0.19284650683403015137, P0 ;  /* 0x3e45798e1b1b7808 */ /* 0x000fc80000000000 */
[----:B------:R-:W-:Y:S02]  /*c2c0*/  FSETP.GEU.AND P1, PT, |R27|, 6.5827683646048100446e-37, PT ;  /* 0x036000001b00780b */ /* 0x000fe40003f2e200 */
[----:B------:R-:W-:-:S08]  /*c2d0*/  DMUL R24, R8, R26 ;  /* 0x0000001a08187228 */ /* 0x000fd00000000000 */
[----:B------:R-:W-:-:S08]  /*c2e0*/  DFMA R30, -R28, R24, R26 ;  /* 0x000000181c1e722b */ /* 0x000fd0000000011a */
[----:B------:R-:W-:Y:S01]  /*c2f0*/  DFMA R24, R8, R30, R24 ;  /* 0x0000001e0818722b */ /* 0x000fe20000000018 */
[----:B------:R-:W-:Y:S02]  /*c300*/  IMAD.MOV.U32 R8, RZ, RZ, R0 ;  /* 0x000000ffff087224 */ /* 0x000fe400078e0000 */
[----:B------:R-:W-:-:S05]  /*c310*/  VIADD R0, R0, 0x2 ;  /* 0x0000000200007836 */ /* 0x000fca0000000000 */
[----:B------:R-:W-:Y:S02]  /*c320*/  ISETP.NE.AND P4, PT, R0, R6, PT ;  /* 0x000000060000720c */ /* 0x000fe40003f85270 */
[----:B------:R-:W-:-:S05]  /*c330*/  FFMA R2, RZ, R29, R25 ;  /* 0x0000001dff027223 */ /* 0x000fca0000000019 */
[----:B------:R-:W-:-:S13]  /*c340*/  FSETP.GT.AND P0, PT, |R2|, 1.469367938527859385e-39, PT ;  /* 0x001000000200780b */ /* 0x000fda0003f04200 */
[----:B------:R-:W-:Y:S05]  /*c350*/  @P0 BRA P1, `(.L_x_223) ;  /* 0x0000000000100947 */ /* 0x000fea0000800000 */
[----:B------:R-:W-:Y:S01]  /*c360*/  IMAD.MOV.U32 R24, RZ, RZ, R26 ;  /* 0x000000ffff187224 */ /* 0x000fe200078e001a */
[----:B------:R-:W-:Y:S01]  /*c370*/  MOV R2, 0xc3a0 ;  /* 0x0000c3a000027802 */ /* 0x000fe20000000f00 */
[----:B------:R-:W-:-:S07]  /*c380*/  IMAD.MOV.U32 R25, RZ, RZ, R27 ;  /* 0x000000ffff197224 */ /* 0x000fce00078e001b */
[----:B------:R-:W-:Y:S05]  /*c390*/  CALL.REL.NOINC `($__internal_1_$__cuda_sm20_div_rn_f64_full) ;  /* 0x0000001800c07944 */ /* 0x000fea0003c00000 */
.L_x_223:
[----:B------:R-:W-:Y:S05]  /*c3a0*/  BSYNC.RECONVERGENT B3 ;  /* 0x0000000000037941 */ /* 0x000fea0003800200 */
.L_x_222:
        /* <DEDUP_REMOVED lines=15> */
[----:B------:R-:W-:Y:S01]  /*c4a0*/  IMAD.MOV.U32 R38, RZ, RZ, RZ ;  /* 0x000000ffff267224 */ /* 0x000fe200078e00ff */
[----:B------:R-:W-:Y:S01]  /*c4b0*/  UMOV UR8, 0x3ae80f1e ;  /* 0x3ae80f1e00087882 */ /* 0x000fe20000000000 */
[----:B------:R-:W-:Y:S01]  /*c4c0*/  IMAD.MOV.U32 R28, RZ, RZ, -0x748574fc ;  /* 0x8b7a8b04ff1c7424 */ /* 0x000fe200078e00ff */
[----:B------:R-:W-:Y:S01]  /*c4d0*/  LOP3.LUT R41, R24, 0x3ff00000, RZ, 0xfc, !PT ;  /* 0x3ff0000018297812 */ /* 0x000fe200078efcff */
[----:B------:R-:W-:Y:S01]  /*c4e0*/  IMAD.MOV.U32 R29, RZ, RZ, 0x3ed0ee25 ;  /* 0x3ed0ee25ff1d7424 */ /* 0x000fe200078e00ff */
[----:B------:R-:W-:Y:S01]  /*c4f0*/  UMOV UR9, 0x3eb1380b ;  /* 0x3eb1380b00097882 */ /* 0x000fe20000000000 */
[----:B------:R-:W-:Y:S01]  /*c500*/  LEA.HI R2, R9, R2, RZ, 0xc ;  /* 0x0000000209027211 */ /* 0x000fe200078f60ff */
[----:B------:R-:W-:Y:S01]  /*c510*/  IMAD.MOV.U32 R33, RZ, RZ, 0x43300000 ;  /* 0x43300000ff217424 */ /* 0x000fe200078e00ff */
[----:B------:R-:W-:-:S13]  /*c520*/  ISETP.GE.U32.AND P0, PT, R41, 0x3ff6a09f, PT ;  /* 0x3ff6a09f2900780c */ /* 0x000fda0003f06070 */
[----:B------:R-:W-:Y:S01]  /*c530*/  @P0 IADD3 R25, PT, PT, R41, -0x100000, RZ ;  /* 0xfff0000029190810 */ /* 0x000fe20007ffe0ff */
[----:B------:R-:W-:-:S04]  /*c540*/  @P0 VIADD R2, R2, 0x1 ;  /* 0x0000000102020836 */ /* 0x000fc80000000000 */
        /* <DEDUP_REMOVED lines=31> */
[----:B------:R-:W-:Y:S02]  /*c740*/  DFMA R28, R40, -R24, R28 ;  /* 0x80000018281c722b */ /* 0x000fe4000000001c */
[----:B------:R-:W-:Y:S01]  /*c750*/  DADD R32, R32, -UR8 ;  /* 0x8000000820207e29 */ /* 0x000fe20008000000 */
[----:B------:R-:W-:Y:S01]  /*c760*/  UMOV UR8, 0x55555554 ;  /* 0x5555555400087882 */ /* 0x000fe20000000000 */
[----:B------:R-:W-:Y:S02]  /*c770*/  UMOV UR9, 0x3fb55555 ;  /* 0x3fb5555500097882 */ /* 0x000fe40000000000 */
[----:B------:R-:W-:Y:S01]  /*c780*/  DFMA R40, R26, R30, UR8 ;  /* 0x000000081a287e2b */ /* 0x000fe2000800001e */
[----:B------:R-:W-:Y:S01]  /*c790*/  UMOV UR8, 0xfefa39ef ;  /* 0xfefa39ef00087882 */ /* 0x000fe20000000000 */
[----:B------:R-:W-:Y:S01]  /*c7a0*/  UMOV UR9, 0x3fe62e42 ;  /* 0x3fe62e4200097882 */ /* 0x000fe20000000000 */
[----:B------:R-:W-:-:S02]  /*c7b0*/  DMUL R28, R38, R28 ;  /* 0x0000001c261c7228 */ /* 0x000fc40000000000 */
[----:B------:R-:W-:-:S03]  /*c7c0*/  DFMA R30, R32, UR8, R24 ;  /* 0x00000008201e7c2b */ /* 0x000fc60008000018 */
[----:B------:R-:W-:-:S05]  /*c7d0*/  DMUL R40, R26, R40 ;  /* 0x000000281a287228 */ /* 0x000fca0000000000 */
[----:B------:R-:W-:Y:S01]  /*c7e0*/  DFMA R26, R32, -UR8, R30 ;  /* 0x80000008201a7c2b */ /* 0x000fe2000800001e */
[----:B------:R-:W-:Y:S01]  /*c7f0*/  UMOV UR8, 0x3b39803f ;  /* 0x3b39803f00087882 */ /* 0x000fe20000000000 */
[----:B------:R-:W-:Y:S01]  /*c800*/  UMOV UR9, 0x3c7abc9e ;  /* 0x3c7abc9e00097882 */ /* 0x000fe20000000000 */
[----:B------:R-:W-:-:S05]  /*c810*/  DFMA R28, R24, R40, R28 ;  /* 0x00000028181c722b */ /* 0x000fca000000001c */
[----:B------:R-:W-:-:S08]  /*c820*/  DADD R26, -R24, R26 ;  /* 0x00000000181a7229 */ /* 0x000fd0000000011a */
[----:B------:R-:W-:-:S08]  /*c830*/  DADD R26, R28, -R26 ;  /* 0x000000001c1a7229 */ /* 0x000fd0000000081a */
[----:B------:R-:W-:-:S08]  /*c840*/  DFMA R26, R32, UR8, R26 ;  /* 0x00000008201a7c2b */ /* 0x000fd0000800001a */
[----:B------:R-:W-:Y:S01]  /*c850*/  DADD R30, R30, R26 ;  /* 0x000000001e1e7229 */ /* 0x000fe2000000001a */
[----:B------:R-:W-:Y:S10]  /*c860*/  BRA `(.L_x_226) ;  /* 0x0000000000187947 */ /* 0x000ff40003800000 */
.L_x_225:
[----:B------:R-:W-:Y:S01]  /*c870*/  MOV R24, 0x0 ;  /* 0x0000000000187802 */ /* 0x000fe20000000f00 */
[----:B------:R-:W-:Y:S01]  /*c880*/  IMAD.MOV.U32 R25, RZ, RZ, 0x7ff00000 ;  /* 0x7ff00000ff197424 */ /* 0x000fe200078e00ff */
[----:B------:R-:W-:-:S05]  /*c890*/  LOP3.LUT P0, RZ, R27, 0x7fffffff, RZ, 0xc0, !PT ;  /* 0x7fffffff1bff7812 */ /* 0x000fca000780c0ff */
[----:B------:R-:W-:-:S10]  /*c8a0*/  DFMA R24, R26, R24, +INF ;  /* 0x7ff000001a18742b */ /* 0x000fd40000000018 */
[----:B------:R-:W-:Y:S02]  /*c8b0*/  FSEL R30, R24, RZ, P0 ;  /* 0x000000ff181e7208 */ /* 0x000fe40000000000 */
[----:B------:R-:W-:-:S07]  /*c8c0*/  FSEL R31, R25, -QNAN , P0 ;  /* 0xfff00000191f7808 */ /* 0x000fce0000000000 */
.L_x_226:
[----:B------:R-:W-:Y:S05]  /*c8d0*/  BSYNC.RECONVERGENT B0 ;  /* 0x0000000000007941 */ /* 0x000fea0003800200 */
.L_x_224:
[C---:B------:R-:W-:Y:S01]  /*c8e0*/  IMAD R40, R8.reuse, 0x8, R1 ;  /* 0x0000000808287824 */ /* 0x040fe200078e0201 */
[----:B------:R-:W2:Y:S05]  /*c8f0*/  LDL.64 R24, [R7+0x8] ;  /* 0x0000080007187983 */ /* 0x000eaa0000100a00 */
[----:B------:R-:W2:Y:S01]  /*c900*/  LDL.64 R40, [R40+0xe0] ;  /* 0x0000e00028287983 */ /* 0x000ea20000100a00 */
[----:B------:R-:W-:Y:S01]  /*c910*/  UMOV UR4, 0x18 ;  /* 0x0000001800047882 */ /* 0x000fe20000000000 */
[----:B------:R-:W-:Y:S01]  /*c920*/  IMAD.MOV.U32 R26, RZ, RZ, 0x1 ;  /* 0x00000001ff1a7424 */ /* 0x000fe200078e00ff */
[----:B------:R-:W-:Y:S01]  /*c930*/  LEA R28, R8, UR4, 0x3 ;  /* 0x00000004081c7c11 */ /* 0x000fe2000f8e18ff */
[----:B------:R-:W-:Y:S01]  /*c940*/  DMUL R38, R12, R20 ;  /* 0x000000140c267228 */ /* 0x000fe20000000000 */
[----:B------:R-:W-:Y:S01]  /*c950*/  BSSY.RECONVERGENT B3, `(.L_x_227) ;  /* 0x000001b000037945 */ /* 0x000fe20003800200 */
[----:B------:R-:W-:-:S02]  /*c960*/  DADD R30, R30, 1 ;  /* 0x3ff000001e1e7429 */ /* 0x000fc40000000000 */
[----:B------:R-:W-:Y:S01]  /*c970*/  DMUL R36, R36, -R20 ;  /* 0x8000001424247228 */ /* 0x000fe20000000000 */
[----:B------:R-:W0:Y:S07]  /*c980*/  LDC.64 R28, c[0x3][R28+0x8] ;  /* 0x00c002001c1c7b82 */ /* 0x000e2e0000000a00 */
        /* <DEDUP_REMOVED lines=23> */
.L_x_228:
[----:B------:R-:W-:Y:S05]  /*cb00*/  BSYNC.RECONVERGENT B3 ;  /* 0x0000000000037941 */ /* 0x000fea0003800200 */
.L_x_227:
[----:B------:R-:W-:Y:S01]  /*cb10*/  ISETP.GT.AND P0, PT, R27, 0xfffff, PT ;  /* 0x000fffff1b00780c */ /* 0x000fe20003f04270 */
[----:B------:R-:W-:Y:S01]  /*cb20*/  IMAD.MOV.U32 R24, RZ, RZ, R26 ;  /* 0x000000ffff187224 */ /* 0x000fe200078e001a */
[----:B------:R-:W-:Y:S01]  /*cb30*/  MOV R25, R27 ;  /* 0x0000001b00197202 */ /* 0x000fe20000000f00 */
[----:B------:R-:W-:Y:S01]  /*cb40*/  IMAD.MOV.U32 R2, RZ, RZ, R27 ;  /* 0x000000ffff027224 */ /* 0x000fe200078e001b */
[----:B------:R-:W-:Y:S09]  /*cb50*/  BSSY.RECONVERGENT B0, `(.L_x_229) ;  /* 0x000004f000007945 */ /* 0x000ff20003800200 */
[----:B------:R-:W-:-:S10]  /*cb60*/  @!P0 DMUL R24, R24, 1.80143985094819840000e+16 ;  /* 0x4350000018188828 */ /* 0x000fd40000000000 */
[----:B------:R-:W-:Y:S01]  /*cb70*/  @!P0 IMAD.MOV.U32 R2, RZ, RZ, R25 ;  /* 0x000000ffff028224 */ /* 0x000fe200078e0019 */
[----:B------:R-:W-:-:S03]  /*cb80*/  @!P0 MOV R26, R24 ;  /* 0x00000018001a8202 */ /* 0x000fc60000000f00 */
        /* <DEDUP_REMOVED lines=13> */
[----:B------:R-:W-:Y:S01]  /*cc60*/  MOV R37, 0x3ed0ee25 ;  /* 0x3ed0ee2500257802 */ /* 0x000fe20000000f00 */
[----:B------:R-:W-:Y:S01]  /*cc70*/  IMAD.MOV.U32 R30, RZ, RZ, RZ ;  /* 0x000000ffff1e7224 */ /* 0x000fe200078e00ff */
[----:B------:R-:W-:Y:S01]  /*cc80*/  LOP3.LUT R33, R24, 0x3ff00000, RZ, 0xfc, !PT ;  /* 0x3ff0000018217812 */ /* 0x000fe200078efcff */
[----:B------:R-:W-:Y:S01]  /*cc90*/  IMAD.MOV.U32 R36, RZ, RZ, -0x748574fc ;  /* 0x8b7a8b04ff247424 */ /* 0x000fe200078e00ff */
        /* <DEDUP_REMOVED lines=12> */
[----:B------:R-:W-:Y:S02]  /*cd60*/  DADD R32, R32, -1 ;  /* 0xbff0000020207429 */ /* 0x000fe40000000000 */
[----:B------:R-:W-:Y:S01]  /*cd70*/  DADD R38, R38, -UR10 ;  /* 0x8000000a26267e29 */ /* 0x000fe20008000000 */
[----:B------:R-:W-:Y:S01]  /*cd80*/  UMOV UR10, 0xfefa39ef ;  /* 0xfefa39ef000a7882 */ /* 0x000fe20000000000 */
[----:B------:R-:W0:Y:S01]  /*cd90*/  MUFU.RCP64H R31, R25 ;  /* 0x00000019001f7308 */ /* 0x000e220000001800 */
[----:B------:R-:W-:Y:S01]  /*cda0*/  UMOV UR11, 0x3fe62e42 ;  /* 0x3fe62e42000b7882 */ /* 0x000fe20000000000 */
        /* <DEDUP_REMOVED lines=41> */
.L_x_230:
[----:B------:R-:W-:Y:S05]  /*d040*/  BSYNC.RECONVERGENT B0 ;  /* 0x0000000000007941 */ /* 0x000fea0003800200 */
.L_x_229:
[----:B------:R-:W-:Y:S02]  /*d050*/  DADD R32, R32, 1 ;  /* 0x3ff0000020207429 */ /* 0x000fe40000000000 */
[----:B------:R-:W-:-:S08]  /*d060*/  DMUL R8, R8, -R20 ;  /* 0x8000001408087228 */ /* 0x000fd00000000000 */
[----:B------:R-:W-:Y:S01]  /*d070*/  DFMA R34, R32, R8, R34 ;  /* 0x000000082022722b */ /* 0x000fe20000000022 */
[----:B------:R-:W-:Y:S10]  /*d080*/  @P4 BRA `(.L_x_231) ;  /* 0xfffffff000404947 */ /* 0x000ff4000383ffff */
[----:B------:R-:W-:Y:S05]  /*d090*/  BSYNC.RECONVERGENT B2 ;  /* 0x0000000000027941 */ /* 0x000fea0003800200 */
.L_x_221:
[----:B------:R-:W-:-:S07]  /*d0a0*/  IMAD.MOV.U32 R0, RZ, RZ, R6 ;  /* 0x000000ffff007224 */ /* 0x000fce00078e0006 */
.L_x_220:
[----:B------:R-:W-:-:S13]  /*d0b0*/  LOP3.LUT P0, RZ, R4, 0x1, RZ, 0xc0, !PT ;  /* 0x0000000104ff7812 */ /* 0x000fda000780c0ff */
[----:B------:R-:W-:Y:S05]  /*d0c0*/  @!P0 BRA `(.L_x_219) ;  /* 0x0000000400d88947 */ /* 0x000fea0003800000 */
[----:B------:R-:W-:-:S04]  /*d0d0*/  IMAD.SHL.U32 R0, R0, 0x8, RZ ;  /* 0x0000000800007824 */ /* 0x000fc800078e00ff */
[----:B------:R-:W-:-:S05]  /*d0e0*/  IMAD.IADD R2, R1, 0x1, R0 ;  /* 0x0000000101027824 */ /* 0x000fca00078e0200 */
[----:B------:R-:W2:Y:S04]  /*d0f0*/  LDL.64 R24, [R2] ;  /* 0x0000000002187983 */ /* 0x000ea80000100a00 */
[----:B------:R-:W2:Y:S01]  /*d100*/  LDL.64 R8, [R2+0xd8] ;  /* 0x0000d80002087983 */ /* 0x000ea20000100a00 */
        /* <DEDUP_REMOVED lines=26> */
.L_x_233:
[----:B------:R-:W-:Y:S05]  /*d2b0*/  BSYNC.RECONVERGENT B2 ;  /* 0x0000000000027941 */ /* 0x000fea0003800200 */
.L_x_232:
[----:B------:R-:W-:Y:S01]  /*d2c0*/  ISETP.GT.AND P0, PT, R25, 0xfffff, PT ;  /* 0x000fffff1900780c */ /* 0x000fe20003f04270 */
[--C-:B------:R-:W-:Y:S01]  /*d2d0*/  IMAD.MOV.U32 R26, RZ, RZ, R24.reuse ;  /* 0x000000ffff1a7224 */ /* 0x100fe200078e0018 */
[----:B------:R-:W-:Y:S01]  /*d2e0*/  BSSY.RECONVERGENT B0, `(.L_x_234) ;  /* 0x0000052000007945 */ /* 0x000fe20003800200 */
[--C-:B------:R-:W-:Y:S01]  /*d2f0*/  IMAD.MOV.U32 R27, RZ, RZ, R25.reuse ;  /* 0x000000ffff1b7224 */ /* 0x100fe200078e0019 */
[----:B------:R-:W-:Y:S01]  /*d300*/  DMUL R8, R8, -R20 ;  /* 0x8000001408087228 */ /* 0x000fe20000000000 */
[----:B------:R-:W-:Y:S02]  /*d310*/  IMAD.MOV.U32 R0, RZ, RZ, R25 ;  /* 0x000000ffff007224 */ /* 0x000fe400078e0019 */
[----:B------:R-:W-:Y:S02]  /*d320*/  IMAD.MOV.U32 R38, RZ, RZ, R24 ;  /* 0x000000ffff267224 */ /* 0x000fe400078e0018 */
[----:B------:R-:W-:-:S04]  /*d330*/  IMAD.MOV.U32 R7, RZ, RZ, -0x3ff ;  /* 0xfffffc01ff077424 */ /* 0x000fc800078e00ff */
[----:B------:R-:W-:Y:S01]  /*d340*/  @!P0 DMUL R26, R26, 1.80143985094819840000e+16 ;  /* 0x435000001a1a8828 */ /* 0x000fe20000000000 */
[----:B------:R-:W-:-:S09]  /*d350*/  @!P0 IMAD.MOV.U32 R7, RZ, RZ, -0x435 ;  /* 0xfffffbcbff078424 */ /* 0x000fd200078e00ff */
[----:B------:R-:W-:Y:S02]  /*d360*/  @!P0 IMAD.MOV.U32 R0, RZ, RZ, R27 ;  /* 0x000000ffff008224 */ /* 0x000fe400078e001b */
[----:B------:R-:W-:Y:S02]  /*d370*/  @!P0 IMAD.MOV.U32 R38, RZ, RZ, R26 ;  /* 0x000000ffff268224 */ /* 0x000fe400078e001a */
[----:B------:R-:W-:-:S05]  /*d380*/  VIADD R2, R0, 0xffffffff ;  /* 0xffffffff00027836 */ /* 0x000fca0000000000 */
[----:B------:R-:W-:-:S13]  /*d390*/  ISETP.GE.U32.AND P1, PT, R2, 0x7fefffff, PT ;  /* 0x7fefffff0200780c */ /* 0x000fda0003f26070 */
[----:B------:R-:W-:Y:S01]  /*d3a0*/  @P1 MOV R28, 0x0 ;  /* 0x00000000001c1802 */ /* 0x000fe20000000f00 */
[----:B------:R-:W-:Y:S01]  /*d3b0*/  @P1 IMAD.MOV.U32 R29, RZ, RZ, 0x7ff00000 ;  /* 0x7ff00000ff1d1424 */ /* 0x000fe200078e00ff */
[----:B------:R-:W-:-:S05]  /*d3c0*/  @P1 LOP3.LUT P2, RZ, R27, 0x7fffffff, RZ, 0xc0, !PT ;  /* 0x7fffffff1bff1812 */ /* 0x000fca000784c0ff */
[----:B------:R-:W-:-:S10]  /*d3d0*/  @P1 DFMA R28, R26, R28, +INF ;  /* 0x7ff000001a1c142b */ /* 0x000fd4000000001c */
[----:B------:R-:W-:Y:S02]  /*d3e0*/  @P1 FSEL R36, R28, RZ, P2 ;  /* 0x000000ff1c241208 */ /* 0x000fe40001000000 */
[----:B------:R-:W-:Y:S01]  /*d3f0*/  @P1 FSEL R37, R29, -QNAN , P2 ;  /* 0xfff000001d251808 */ /* 0x000fe20001000000 */
[----:B------:R-:W-:Y:S06]  /*d400*/  @P1 BRA `(.L_x_235) ;  /* 0x0000000000fc1947 */ /* 0x000fec0003800000 */
[----:B------:R-:W-:Y:S01]  /*d410*/  LOP3.LUT R2, R0, 0xfffff, RZ, 0xc0, !PT ;  /* 0x000fffff00027812 */ /* 0x000fe200078ec0ff */
[----:B------:R-:W-:Y:S01]  /*d420*/  IMAD.MOV.U32 R24, RZ, RZ, RZ ;  /* 0x000000ffff187224 */ /* 0x000fe200078e00ff */
[----:B------:R-:W-:Y:S01]  /*d430*/  UMOV UR8, 0x3ae80f1e ;  /* 0x3ae80f1e00087882 */ /* 0x000fe20000000000 */
[----:B------:R-:W-:Y:S01]  /*d440*/  IMAD.MOV.U32 R32, RZ, RZ, -0x748574fc ;  /* 0x8b7a8b04ff207424 */ /* 0x000fe200078e00ff */
[----:B------:R-:W-:Y:S01]  /*d450*/  LOP3.LUT R39, R2, 0x3ff00000, RZ, 0xfc, !PT ;  /* 0x3ff0000002277812 */ /* 0x000fe200078efcff */
[----:B------:R-:W-:Y:S01]  /*d460*/  IMAD.MOV.U32 R33, RZ, RZ, 0x3ed0ee25 ;  /* 0x3ed0ee25ff217424 */ /* 0x000fe200078e00ff */
[----:B------:R-:W-:Y:S01]  /*d470*/  UMOV UR9, 0x3eb1380b ;  /* 0x3eb1380b00097882 */ /* 0x000fe20000000000 */
[----:B------:R-:W-:Y:S01]  /*d480*/  LEA.HI R0, R0, R7, RZ, 0xc ;  /* 0x0000000700007211 */ /* 0x000fe200078f60ff */
[----:B------:R-:W-:Y:S01]  /*d490*/  UMOV UR10, 0x80000000 ;  /* 0x80000000000a7882 */ /* 0x000fe20000000000 */
[----:B------:R-:W-:Y:S01]  /*d4a0*/  ISETP.GE.U32.AND P0, PT, R39, 0x3ff6a09f, PT ;  /* 0x3ff6a09f2700780c */ /* 0x000fe20003f06070 */
[----:B------:R-:W-:-:S12]  /*d4b0*/  UMOV UR11, 0x43300000 ;  /* 0x43300000000b7882 */ /* 0x000fd80000000000 */
[----:B------:R-:W-:Y:S02]  /*d4c0*/  @P0 VIADD R25, R39, 0xfff00000 ;  /* 0xfff0000027190836 */ /* 0x000fe40000000000 */
[----:B------:R-:W-:-:S03]  /*d4d0*/  @P0 VIADD R0, R0, 0x1 ;  /* 0x0000000100000836 */ /* 0x000fc60000000000 */
[----:B------:R-:W-:-:S06]  /*d4e0*/  @P0 MOV R39, R25 ;  /* 0x0000001900270202 */ /* 0x000fcc0000000f00 */
        /* <DEDUP_REMOVED lines=49> */
.L_x_235:
[----:B------:R-:W-:Y:S05]  /*d800*/  BSYNC.RECONVERGENT B0 ;  /* 0x0000000000007941 */ /* 0x000fea0003800200 */
.L_x_234:
[----:B------:R-:W-:-:S08]  /*d810*/  DADD R36, R36, 1 ;  /* 0x3ff0000024247429 */ /* 0x000fd00000000000 */
[----:B------:R-:W-:-:S11]  /*d820*/  DFMA R34, R36, R8, R34 ;  /* 0x000000082422722b */ /* 0x000fd60000000022 */
.L_x_219:
[----:B------:R-:W-:Y:S01]  /*d830*/  VIADD R5, R5, 0x1 ;  /* 0x0000000105057836 */ /* 0x000fe20000000000 */
[----:B------:R-:W-:-:S04]  /*d840*/  DSETP.GEU.AND P0, PT, R16, RZ, PT ;  /* 0x000000ff1000722a */ /* 0x000fc80003f0e000 */
[----:B------:R-:W-:Y:S02]  /*d850*/  ISETP.NE.AND P1, PT, R5, 0x14, PT ;  /* 0x000000140500780c */ /* 0x000fe40003f25270 */
[----:B------:R-:W-:Y:S02]  /*d860*/  FSEL R8, R10, R12, !P0 ;  /* 0x0000000c0a087208 */ /* 0x000fe40004000000 */
[----:B------:R-:W-:Y:S02]  /*d870*/  FSEL R9, R11, R13, !P0 ;  /* 0x0000000d0b097208 */ /* 0x000fe40004000000 */
[----:B------:R-:W-:Y:S02]  /*d880*/  FSEL R14, R12, R14, !P0 ;  /* 0x0000000e0c0e7208 */ /* 0x000fe40004000000 */
[----:B------:R-:W-:-:S05]  /*d890*/  FSEL R15, R13, R15, !P0 ;  /* 0x0000000f0d0f7208 */ /* 0x000fca0004000000 */
[----:B------:R-:W-:Y:S05]  /*d8a0*/  @P1 BRA `(.L_x_236) ;  /* 0xffffffd400781947 */ /* 0x000fea000383ffff */
.L_x_149:
[----:B------:R-:W-:Y:S05]  /*d8b0*/  BSYNC.RECONVERGENT B1 ;  /* 0x0000000000017941 */ /* 0x000fea0003800200 */
.L_x_84:
[----:B------:R-:W0:Y:S02]  /*d8c0*/  LDC R6, c[0x3][0x10] ;  /* 0x00c00400ff067b82 */ /* 0x000e240000000800 */
[----:B0-----:R-:W-:-:S13]  /*d8d0*/  ISETP.GE.AND P0, PT, R6, 0x1, PT ;  /* 0x000000010600780c */ /* 0x001fda0003f06270 */
[----:B------:R-:W-:Y:S05]  /*d8e0*/  @!P0 EXIT ;  /* 0x000000000000894d */ /* 0x000fea0003800000 */
[----:B------:R-:W0:Y:S01]  /*d8f0*/  LDC.64 R4, c[0x3][0x2c8] ;  /* 0x00c0b200ff047b82 */ /* 0x000e220000000a00 */
[C---:B------:R-:W-:Y:S02]  /*d900*/  ISETP.GE.U32.AND P1, PT, R6.reuse, 0x4, PT ;  /* 0x000000040600780c */ /* 0x040fe40003f26070 */
[----:B------:R-:W-:Y:S02]  /*d910*/  LOP3.LUT R0, R6, 0x3, RZ, 0xc0, !PT ;  /* 0x0000000306007812 */ /* 0x000fe400078ec0ff */
[----:B------:R-:W-:Y:S02]  /*d920*/  MOV R2, RZ ;  /* 0x000000ff00027202 */ /* 0x000fe40000000f00 */
[----:B------:R-:W-:Y:S01]  /*d930*/  ISETP.NE.AND P0, PT, R0, RZ, PT ;  /* 0x000000ff0000720c */ /* 0x000fe20003f05270 */
[----:B0-----:R-:W-:-:S08]  /*d940*/  DMUL R4, R4, 0.5 ;  /* 0x3fe0000004047828 */ /* 0x001fd00000000000 */
[----:B------:R-:W-:Y:S01]  /*d950*/  DMUL R8, R8, R4 ;  /* 0x0000000408087228 */ /* 0x000fe20000000000 */
[----:B------:R-:W-:Y:S10]  /*d960*/  @!P1 BRA `(.L_x_237) ;  /* 0x0000000000ec9947 */ /* 0x000ff40003800000 */
[----:B--2---:R-:W0:Y:S01]  /*d970*/  LDC R26, c[0x3][0xc] ;  /* 0x00c00300ff1a7b82 */ /* 0x004e220000000800 */
[----:B------:R-:W-:Y:S01]  /*d980*/  LOP3.LUT R2, R6, 0x7ffffffc, RZ, 0xc0, !PT ;  /* 0x7ffffffc06027812 */ /* 0x000fe200078ec0ff */
[C---:B------:R-:W-:Y:S01]  /*d990*/  VIADD R29, R1.reuse, 0x10 ;  /* 0x00000010011d7836 */ /* 0x040fe20000000000 */
[----:B------:R-:W1:Y:S01]  /*d9a0*/  LDCU.64 UR4, c[0x0][0x380] ;  /* 0x00007000ff0477ac */ /* 0x000e620008000a00 */
[----:B------:R-:W-:Y:S02]  /*d9b0*/  VIADD R28, R1, 0xe8 ;  /* 0x000000e8011c7836 */ /* 0x000fe40000000000 */
[----:B------:R-:W-:Y:S02]  /*d9c0*/  IMAD.MOV.U32 R35, RZ, RZ, RZ ;  /* 0x000000ffff237224 */ /* 0x000fe400078e00ff */
[----:B------:R-:W2:Y:S01]  /*d9d0*/  LDC R33, c[0x3][0xc] ;  /* 0x00c00300ff217b82 */ /* 0x000ea20000000800 */
[----:B------:R-:W-:Y:S02]  /*d9e0*/  IMAD.MOV R30, RZ, RZ, -R2 ;  /* 0x000000ffff1e7224 */ /* 0x000fe400078e0a02 */
[----:B0-----:R-:W-:-:S02]  /*d9f0*/  IMAD.SHL.U32 R27, R26, 0x2, RZ ;  /* 0x000000021a1b7824 */ /* 0x001fc400078e00ff */
[----:B-1----:R-:W-:-:S07]  /*da00*/  IMAD R31, R26, 0x3, RZ ;  /* 0x000000031a1f7824 */ /* 0x002fce00078e02ff */
.L_x_238:
[----:B------:R-:W4:Y:S04]  /*da10*/  LDL.64 R4, [R29+-0x10] ;  /* 0xfffff0001d047983 */ /* 0x000f280000100a00 */
[----:B------:R-:W4:Y:S02]  /*da20*/  LDL.64 R6, [R28+-0x10] ;  /* 0xfffff0001c067983 */ /* 0x000f240000100a00 */
[----:B----4-:R-:W-:-:S08]  /*da30*/  DADD R6, R4, -R6 ;  /* 0x0000000004067229 */ /* 0x010fd00000000806 */
[----:B------:R-:W-:Y:S02]  /*da40*/  DFMA R4, -R8, R6, R4 ;  /* 0x000000060804722b */ /* 0x000fe40000000104 */
[----:B------:R-:W4:Y:S05]  /*da50*/  LDL.64 R6, [R29+-0x8] ;  /* 0xfffff8001d067983 */ /* 0x000f2a0000100a00 */
[----:B------:R-:W-:Y:S04]  /*da60*/  STL.64 [R29+-0x10], R4 ;  /* 0xfffff0041d007387 */ /* 0x000fe80000100a00 */
[----:B------:R-:W4:Y:S02]  /*da70*/  LDL.64 R10, [R28+-0x8] ;  /* 0xfffff8001c0a7983 */ /* 0x000f240000100a00 */
[----:B----4-:R-:W-:-:S08]  /*da80*/  DADD R10, R6, -R10 ;  /* 0x00000000060a7229 */ /* 0x010fd0000000080a */
[----:B------:R-:W-:Y:S02]  /*da90*/  DFMA R6, -R8, R10, R6 ;  /* 0x0000000a0806722b */ /* 0x000fe40000000106 */
[----:B------:R-:W4:Y:S05]  /*daa0*/  LDL.64 R10, [R29] ;  /* 0x000000001d0a7983 */ /* 0x000f2a0000100a00 */
[----:B------:R-:W-:Y:S04]  /*dab0*/  STL.64 [R29+-0x8], R6 ;  /* 0xfffff8061d007387 */ /* 0x000fe80000100a00 */
[----:B------:R-:W4:Y:S02]  /*dac0*/  LDL.64 R12, [R28] ;  /* 0x000000001c0c7983 */ /* 0x000f240000100a00 */
[----:B----4-:R-:W-:-:S08]  /*dad0*/  DADD R12, R10, -R12 ;  /* 0x000000000a0c7229 */ /* 0x010fd0000000080c */
[----:B------:R-:W-:Y:S02]  /*dae0*/  DFMA R10, -R8, R12, R10 ;  /* 0x0000000c080a722b */ /* 0x000fe4000000010a */
[----:B------:R-:W4:Y:S05]  /*daf0*/  LDL.64 R12, [R29+0x8] ;  /* 0x000008001d0c7983 */ /* 0x000f2a0000100a00 */
[----:B------:R-:W-:Y:S04]  /*db00*/  STL.64 [R29], R10 ;  /* 0x0000000a1d007387 */ /* 0x000fe80000100a00 */
[----:B---3--:R0:W4:Y:S01]  /*db10*/  LDL.64 R18, [R28+0x8] ;  /* 0x000008001c127983 */ /* 0x0081220000100a00 */
[----:B------:R-:W-:Y:S01]  /*db20*/  IADD3 R15, P2, PT, R22, R35, RZ ;  /* 0x00000023160f7210 */ /* 0x000fe20007f5e0ff */
[----:B------:R-:W-:Y:S01]  /*db30*/  VIADD R30, R30, 0x4 ;  /* 0x000000041e1e7836 */ /* 0x000fe20000000000 */
[----:B--2---:R-:W-:-:S02]  /*db40*/  IADD3 R17, P3, PT, R22, R33, RZ ;  /* 0x0000002116117210 */ /* 0x004fc40007f7e0ff */
[C---:B------:R-:W-:Y:S02]  /*db50*/  IADD3 R21, P4, PT, R22.reuse, R27, RZ ;  /* 0x0000001b16157210 */ /* 0x040fe40007f9e0ff */
[----:B------:R-:W-:Y:S01]  /*db60*/  IADD3 R25, P1, PT, R22, R31, RZ ;  /* 0x0000001f16197210 */ /* 0x000fe20007f3e0ff */
[----:B0-----:R-:W-:Y:S01]  /*db70*/  VIADD R28, R28, 0x20 ;  /* 0x000000201c1c7836 */ /* 0x001fe20000000000 */
[-C--:B------:R-:W-:Y:S01]  /*db80*/  LEA.HI.X.SX32 R38, R35, R23.reuse, 0x1, P2 ;  /* 0x0000001723267211 */ /* 0x080fe200010f0eff */
[----:B------:R-:W-:Y:S01]  /*db90*/  IMAD R35, R26, 0x4, R35 ;  /* 0x000000041a237824 */ /* 0x000fe200078e0223 */
[----:B------:R-:W-:Y:S02]  /*dba0*/  LEA R14, P2, R15, UR4, 0x3 ;  /* 0x000000040f0e7c11 */ /* 0x000fe4000f8418ff */
[----:B------:R-:W-:Y:S02]  /*dbb0*/  LEA.HI.X.SX32 R36, R33, R23, 0x1, P3 ;  /* 0x0000001721247211 */ /* 0x000fe400018f0eff */
[----:B------:R-:W-:-:S02]  /*dbc0*/  LEA R16, P3, R17, UR4, 0x3 ;  /* 0x0000000411107c11 */ /* 0x000fc4000f8618ff */
[-C--:B------:R-:W-:Y:S01]  /*dbd0*/  LEA.HI.X.SX32 R34, R27, R23.reuse, 0x1, P4 ;  /* 0x000000171b227211 */ /* 0x080fe200020f0eff */
[C---:B------:R-:W-:Y:S01]  /*dbe0*/  IMAD R27, R26.reuse, 0x4, R27 ;  /* 0x000000041a1b7824 */ /* 0x040fe200078e021b */
[----:B------:R-:W-:Y:S02]  /*dbf0*/  LEA R20, P4, R21, UR4, 0x3 ;  /* 0x0000000415147c11 */ /* 0x000fe4000f8818ff */
[----:B------:R-:W-:Y:S01]  /*dc00*/  LEA.HI.X.SX32 R32, R31, R23, 0x1, P1 ;  /* 0x000000171f207211 */ /* 0x000fe200008f0eff */
[----:B------:R-:W-:Y:S01]  /*dc10*/  IMAD R31, R26, 0x4, R31 ;  /* 0x000000041a1f7824 */ /* 0x000fe200078e021f */
[----:B------:R-:W-:Y:S02]  /*dc20*/  LEA R24, P1, R25, UR4, 0x3 ;  /* 0x0000000419187c11 */ /* 0x000fe4000f8218ff */
[----:B------:R-:W-:Y:S02]  /*dc30*/  LEA.HI.X R15, R15, UR5, R38, 0x3, P2 ;  /* 0x000000050f0f7c11 */ /* 0x000fe400090f1c26 */
[----:B------:R-:W-:-:S02]  /*dc40*/  LEA.HI.X R17, R17, UR5, R36, 0x3, P3 ;  /* 0x0000000511117c11 */ /* 0x000fc400098f1c24 */
[----:B------:R-:W-:Y:S01]  /*dc50*/  LEA.HI.X R21, R21, UR5, R34, 0x3, P4 ;  /* 0x0000000515157c11 */ /* 0x000fe2000a0f1c22 */
[----:B------:R-:W-:Y:S01]  /*dc60*/  STG.E.64 desc[UR12][R14.64], R4 ;  /* 0x000000040e007986 */ /* 0x000fe2000c101b0c */
[----:B------:R-:W-:Y:S02]  /*dc70*/  LEA.HI.X R25, R25, UR5, R32, 0x3, P1 ;  /* 0x0000000519197c11 */ /* 0x000fe400088f1c20 */
[----:B------:R-:W-:Y:S01]  /*dc80*/  ISETP.NE.AND P1, PT, R30, RZ, PT ;  /* 0x000000ff1e00720c */ /* 0x000fe20003f25270 */
[----:B------:R-:W-:Y:S01]  /*dc90*/  STG.E.64 desc[UR12][R16.64], R6 ;  /* 0x0000000610007986 */ /* 0x000fe2000c101b0c */
[----:B------:R-:W-:-:S03]  /*dca0*/  LEA R33, R26, R33, 0x2 ;  /* 0x000000211a217211 */ /* 0x000fc600078e10ff */
[----:B------:R-:W-:Y:S01]  /*dcb0*/  STG.E.64 desc[UR12][R20.64], R10 ;  /* 0x0000000a14007986 */ /* 0x000fe2000c101b0c */
[----:B----4-:R-:W-:-:S08]  /*dcc0*/  DADD R18, R12, -R18 ;  /* 0x000000000c127229 */ /* 0x010fd00000000812 */
[----:B------:R-:W-:-:S07]  /*dcd0*/  DFMA R18, -R8, R18, R12 ;  /* 0x000000120812722b */ /* 0x000fce000000010c */
[----:B------:R-:W-:Y:S04]  /*dce0*/  STG.E.64 desc[UR12][R24.64], R18 ;  /* 0x0000001218007986 */ /* 0x000fe8000c101b0c */
[----:B------:R0:W-:Y:S02]  /*dcf0*/  STL.64 [R29+0x8], R18 ;  /* 0x000008121d007387 */ /* 0x0001e40000100a00 */
[----:B0-----:R-:W-:Y:S01]  /*dd00*/  VIADD R29, R29, 0x20 ;  /* 0x000000201d1d7836 */ /* 0x001fe20000000000 */
[----:B------:R-:W-:Y:S06]  /*dd10*/  @P1 BRA `(.L_x_238) ;  /* 0xfffffffc003c1947 */ /* 0x000fec000383ffff */
.L_x_237:
[----:B------:R-:W-:Y:S05]  /*dd20*/  @!P0 EXIT ;  /* 0x000000000000894d */ /* 0x000fea0003800000 */
[----:B------:R-:W0:Y:S01]  /*dd30*/  LDCU UR4, c[0x3][0xc] ;  /* 0x00c00180ff0477ac */ /* 0x000e220008000800 */
[C---:B------:R-:W-:Y:S02]  /*dd40*/  IMAD R12, R2.reuse, 0x8, R3 ;  /* 0x00000008020c7824 */ /* 0x040fe400078e0203 */
[----:B------:R-:W-:Y:S01]  /*dd50*/  IMAD.MOV R0, RZ, RZ, -R0 ;  /* 0x000000ffff007224 */ /* 0x000fe200078e0a00 */
[----:B------:R-:W1:Y:S01]  /*dd60*/  LDCU.64 UR6, c[0x0][0x380] ;  /* 0x00007000ff0677ac */ /* 0x000e620008000a00 */
[C---:B------:R-:W-:Y:S02]  /*dd70*/  IMAD R13, R2.reuse, 0x8, R1 ;  /* 0x00000008020d7824 */ /* 0x040fe400078e0201 */
[----:B0-----:R-:W-:-:S07]  /*dd80*/  IMAD R11, R2, UR4, RZ ;  /* 0x00000004020b7c24 */ /* 0x001fce000f8e02ff */
.L_x_239:
[----:B------:R-:W4:Y:S04]  /*dd90*/  LDL.64 R2, [R13] ;  /* 0x000000000d027983 */ /* 0x000f280000100a00 */
[----:B------:R0:W4:Y:S01]  /*dda0*/  LDL.64 R4, [R12] ;  /* 0x000000000c047983 */ /* 0x0001220000100a00 */
[----:B------:R-:W-:Y:S02]  /*ddb0*/  IADD3 R7, P0, PT, R22, R11, RZ ;  /* 0x0000000b16077210 */ /* 0x000fe40007f1e0ff */
[----:B------:R-:W-:Y:S02]  /*ddc0*/  IADD3 R0, PT, PT, R0, 0x1, RZ ;  /* 0x0000000100007810 */ /* 0x000fe40007ffe0ff */
[C---:B------:R-:W-:Y:S01]  /*ddd0*/  LEA.HI.X.SX32 R10, R11.reuse, R23, 0x1, P0 ;  /* 0x000000170b0a7211 */ /* 0x040fe200000f0eff */
[----:B------:R-:W-:Y:S01]  /*dde0*/  VIADD R11, R11, UR4 ;  /* 0x000000040b0b7c36 */ /* 0x000fe20008000000 */
[----:B-1----:R-:W-:Y:S01]  /*ddf0*/  LEA R6, P0, R7, UR6, 0x3 ;  /* 0x0000000607067c11 */ /* 0x002fe2000f8018ff */
[----:B0-----:R-:W-:-:S03]  /*de00*/  VIADD R12, R12, 0x8 ;  /* 0x000000080c0c7836 */ /* 0x001fc60000000000 */
[----:B------:R-:W-:Y:S02]  /*de10*/  LEA.HI.X R7, R7, UR7, R10, 0x3, P0 ;  /* 0x0000000707077c11 */ /* 0x000fe400080f1c0a */
[----:B------:R-:W-:Y:S01]  /*de20*/  ISETP.NE.AND P0, PT, R0, RZ, PT ;  /* 0x000000ff0000720c */ /* 0x000fe20003f05270 */
[----:B----4-:R-:W-:-:S08]  /*de30*/  DADD R4, R2, -R4 ;  /* 0x0000000002047229 */ /* 0x010fd00000000804 */
[----:B------:R-:W-:-:S07]  /*de40*/  DFMA R4, -R8, R4, R2 ;  /* 0x000000040804722b */ /* 0x000fce0000000102 */
[----:B------:R-:W-:Y:S04]  /*de50*/  STG.E.64 desc[UR12][R6.64], R4 ;  /* 0x0000000406007986 */ /* 0x000fe8000c101b0c */
[----:B------:R0:W-:Y:S02]  /*de60*/  STL.64 [R13], R4 ;  /* 0x000000040d007387 */ /* 0x0001e40000100a00 */
[----:B0-----:R-:W-:Y:S01]  /*de70*/  VIADD R13, R13, 0x8 ;  /* 0x000000080d0d7836 */ /* 0x001fe20000000000 */
[----:B------:R-:W-:Y:S06]  /*de80*/  @P0 BRA `(.L_x_239) ;  /* 0xfffffffc00c00947 */ /* 0x000fec000383ffff */
[----:B------:R-:W-:Y:S05]  /*de90*/  EXIT ;  /* 0x000000000000794d */ /* 0x000fea0003800000 */
        .weak           $__internal_1_$__cuda_sm20_div_rn_f64_full
        .type           $__internal_1_$__cuda_sm20_div_rn_f64_full,@function
        .size           $__internal_1_$__cuda_sm20_div_rn_f64_full,(.L_x_255 - $__internal_1_$__cuda_sm20_div_rn_f64_full)
$__internal_1_$__cuda_sm20_div_rn_f64_full:
[----:B------:R-:W-:Y:S01]  /*dea0*/  FSETP.GEU.AND P0, PT, |R25|, 1.469367938527859385e-39, PT ;  /* 0x001000001900780b */ /* 0x000fe20003f0e200 */
[----:B------:R-:W-:Y:S01]  /*deb0*/  IMAD.MOV.U32 R39, RZ, RZ, 0x1ca00000 ;  /* 0x1ca00000ff277424 */ /* 0x000fe200078e00ff */
[C---:B------:R-:W-:Y:S01]  /*dec0*/  FSETP.GEU.AND P1, PT, |R29|.reuse, 1.469367938527859385e-39, PT ;  /* 0x001000001d00780b */ /* 0x040fe20003f2e200 */
[----:B------:R-:W-:Y:S01]  /*ded0*/  IMAD.MOV.U32 R42, RZ, RZ, 0x1 ;  /* 0x00000001ff2a7424 */ /* 0x000fe200078e00ff */
[----:B------:R-:W-:Y:S01]  /*dee0*/  LOP3.LUT R26, R29, 0x800fffff, RZ, 0xc0, !PT ;  /* 0x800fffff1d1a7812 */ /* 0x000fe200078ec0ff */
[----:B------:R-:W-:Y:S01]  /*def0*/  BSSY.RECONVERGENT B0, `(.L_x_240) ;  /* 0x0000057000007945 */ /* 0x000fe20003800200 */
[----:B------:R-:W-:Y:S02]  /*df00*/  LOP3.LUT R38, R25, 0x7ff00000, RZ, 0xc0, !PT ;  /* 0x7ff0000019267812 */ /* 0x000fe400078ec0ff */
[----:B------:R-:W-:Y:S01]  /*df10*/  LOP3.LUT R27, R26, 0x3ff00000, RZ, 0xfc, !PT ;  /* 0x3ff000001a1b7812 */ /* 0x000fe200078efcff */
[----:B------:R-:W-:Y:S01]  /*df20*/  IMAD.MOV.U32 R26, RZ, RZ, R28 ;  /* 0x000000ffff1a7224 */ /* 0x000fe200078e001c */
[----:B------:R-:W-:Y:S01]  /*df30*/  LOP3.LUT R41, R29, 0x7ff00000, RZ, 0xc0, !PT ;  /* 0x7ff000001d297812 */ /* 0x000fe200078ec0ff */
[----:B------:R-:W-:-:S02]  /*df40*/  IMAD.MOV.U32 R40, RZ, RZ, R38 ;  /* 0x000000ffff287224 */ /* 0x000fc400078e0026 */
[----:B------:R-:W-:Y:S02]  /*df50*/  @!P0 LOP3.LUT R31, R29, 0x7ff00000, RZ, 0xc0, !PT ;  /* 0x7ff000001d1f8812 */ /* 0x000fe400078ec0ff */
[----:B------:R-:W-:Y:S01]  /*df60*/  @!P1 DMUL R26, R28, 8.98846567431157953865e+307 ;  /* 0x7fe000001c1a9828 */ /* 0x000fe20000000000 */
[C---:B------:R-:W-:Y:S02]  /*df70*/  ISETP.GE.U32.AND P3, PT, R38.reuse, R41, PT ;  /* 0x000000292600720c */ /* 0x040fe40003f66070 */
[----:B------:R-:W-:Y:S02]  /*df80*/  @!P0 ISETP.GE.U32.AND P2, PT, R38, R31, PT ;  /* 0x0000001f2600820c */ /* 0x000fe40003f46070 */
[C---:B------:R-:W-:Y:S01]  /*df90*/  SEL R31, R39.reuse, 0x63400000, !P3 ;  /* 0x63400000271f7807 */ /* 0x040fe20005800000 */
[----:B------:R-:W0:Y:S01]  /*dfa0*/  MUFU.RCP64H R43, R27 ;  /* 0x0000001b002b7308 */ /* 0x000e220000001800 */
[----:B------:R-:W-:Y:S02]  /*dfb0*/  @!P0 SEL R33, R39, 0x63400000, !P2 ;  /* 0x6340000027218807 */ /* 0x000fe40005000000 */
[----:B------:R-:W-:-:S02]  /*dfc0*/  LOP3.LUT R31, R31, 0x800fffff, R25, 0xf8, !PT ;  /* 0x800fffff1f1f7812 */ /* 0x000fc400078ef819 */
[----:B------:R-:W-:Y:S02]  /*dfd0*/  @!P0 LOP3.LUT R30, R33, 0x80000000, R25, 0xf8, !PT ;  /* 0x80000000211e8812 */ /* 0x000fe400078ef819 */
[----:B------:R-:W-:Y:S02]  /*dfe0*/  @!P0 MOV R32, RZ ;  /* 0x000000ff00208202 */ /* 0x000fe40000000f00 */
[----:B------:R-:W-:Y:S01]  /*dff0*/  @!P0 LOP3.LUT R33, R30, 0x100000, RZ, 0xfc, !PT ;  /* 0x001000001e218812 */ /* 0x000fe200078efcff */
[----:B------:R-:W-:Y:S01]  /*e000*/  IMAD.MOV.U32 R30, RZ, RZ, R24 ;  /* 0x000000ffff1e7224 */ /* 0x000fe200078e0018 */
[----:B------:R-:W-:-:S05]  /*e010*/  @!P1 LOP3.LUT R41, R27, 0x7ff00000, RZ, 0xc0, !PT ;  /* 0x7ff000001b299812 */ /* 0x000fca00078ec0ff */
[----:B------:R-:W-:Y:S02]  /*e020*/  @!P0 DFMA R30, R30, 2, -R32 ;  /* 0x400000001e1e882b */ /* 0x000fe40000000820 */
[----:B0-----:R-:W-:-:S08]  /*e030*/  DFMA R32, R42, -R26, 1 ;  /* 0x3ff000002a20742b */ /* 0x001fd0000000081a */
[----:B------:R-:W-:Y:S01]  /*e040*/  DFMA R32, R32, R32, R32 ;  /* 0x000000202020722b */ /* 0x000fe20000000020 */
[----:B------:R-:W-:-:S07]  /*e050*/  @!P0 LOP3.LUT R40, R31, 0x7ff00000, RZ, 0xc0, !PT ;  /* 0x7ff000001f288812 */ /* 0x000fce00078ec0ff */
[----:B------:R-:W-:-:S08]  /*e060*/  DFMA R42, R42, R32, R42 ;  /* 0x000000202a2a722b */ /* 0x000fd0000000002a */
[----:B------:R-:W-:-:S08]  /*e070*/  DFMA R44, R42, -R26, 1 ;  /* 0x3ff000002a2c742b */ /* 0x000fd0000000081a */
[----:B------:R-:W-:-:S08]  /*e080*/  DFMA R44, R42, R44, R42 ;  /* 0x0000002c2a2c722b */ /* 0x000fd0000000002a */
[----:B------:R-:W-:-:S08]  /*e090*/  DMUL R42, R44, R30 ;  /* 0x0000001e2c2a7228 */ /* 0x000fd00000000000 */
[----:B------:R-:W-:-:S08]  /*e0a0*/  DFMA R32, R42, -R26, R30 ;  /* 0x8000001a2a20722b */ /* 0x000fd0000000001e */
[----:B------:R-:W-:Y:S01]  /*e0b0*/  DFMA R32, R44, R32, R42 ;  /* 0x000000202c20722b */ /* 0x000fe2000000002a */
[----:B------:R-:W-:-:S05]  /*e0c0*/  VIADD R42, R40, 0xffffffff ;  /* 0xffffffff282a7836 */ /* 0x000fca0000000000 */
[----:B------:R-:W-:Y:S01]  /*e0d0*/  ISETP.GT.U32.AND P0, PT, R42, 0x7feffffe, PT ;  /* 0x7feffffe2a00780c */ /* 0x000fe20003f04070 */
[----:B------:R-:W-:-:S05]  /*e0e0*/  VIADD R42, R41, 0xffffffff ;  /* 0xffffffff292a7836 */ /* 0x000fca0000000000 */
[----:B------:R-:W-:-:S13]  /*e0f0*/  ISETP.GT.U32.OR P0, PT, R42, 0x7feffffe, P0 ;  /* 0x7feffffe2a00780c */ /* 0x000fda0000704470 */
[----:B------:R-:W-:Y:S05]  /*e100*/  @P0 BRA `(.L_x_241) ;  /* 0x0000000000740947 */ /* 0x000fea0003800000 */
[----:B------:R-:W-:Y:S02]  /*e110*/  LOP3.LUT R25, R29, 0x7ff00000, RZ, 0xc0, !PT ;  /* 0x7ff000001d197812 */ /* 0x000fe400078ec0ff */
[----:B------:R-:W-:Y:S02]  /*e120*/  MOV R40, RZ ;  /* 0x000000ff00287202 */ /* 0x000fe40000000f00 */
[CC--:B------:R-:W-:Y:S02]  /*e130*/  VIADDMNMX R24, R38.reuse, -R25.reuse, 0xb9600000, !PT ;  /* 0xb960000026187446 */ /* 0x0c0fe40007800919 */
[----:B------:R-:W-:Y:S02]  /*e140*/  ISETP.GE.U32.AND P0, PT, R38, R25, PT ;  /* 0x000000192600720c */ /* 0x000fe40003f06070 */
[----:B------:R-:W-:Y:S02]  /*e150*/  VIMNMX R24, PT, PT, R24, 0x46a00000, PT ;  /* 0x46a0000018187848 */ /* 0x000fe40003fe0100 */
[----:B------:R-:W-:-:S05]  /*e160*/  SEL R39, R39, 0x63400000, !P0 ;  /* 0x6340000027277807 */ /* 0x000fca0004000000 */
[----:B------:R-:W-:-:S04]  /*e170*/  IMAD.IADD R24, R24, 0x1, -R39 ;  /* 0x0000000118187824 */ /* 0x000fc800078e0a27 */
[----:B------:R-:W-:-:S06]  /*e180*/  VIADD R41, R24, 0x7fe00000 ;  /* 0x7fe0000018297836 */ /* 0x000fcc0000000000 */
[----:B------:R-:W-:-:S10]  /*e190*/  DMUL R38, R32, R40 ;  /* 0x0000002820267228 */ /* 0x000fd40000000000 */
[----:B------:R-:W-:-:S13]  /*e1a0*/  FSETP.GTU.AND P0, PT, |R39|, 1.469367938527859385e-39, PT ;  /* 0x001000002700780b */ /* 0x000fda0003f0c200 */
[----:B------:R-:W-:Y:S05]  /*e1b0*/  @P0 BRA `(.L_x_242) ;  /* 0x0000000000a80947 */ /* 0x000fea0003800000 */
[----:B------:R-:W-:Y:S01]  /*e1c0*/  DFMA R26, R32, -R26, R30 ;  /* 0x8000001a201a722b */ /* 0x000fe2000000001e */
[----:B------:R-:W-:-:S09]  /*e1d0*/  IMAD.MOV.U32 R40, RZ, RZ, RZ ;  /* 0x000000ffff287224 */ /* 0x000fd200078e00ff */
[C---:B------:R-:W-:Y:S02]  /*e1e0*/  FSETP.NEU.AND P0, PT, R27.reuse, RZ, PT ;  /* 0x000000ff1b00720b */ /* 0x040fe40003f0d000 */
[----:B------:R-:W-:-:S04]  /*e1f0*/  LOP3.LUT R28, R27, 0x80000000, R29, 0x48, !PT ;  /* 0x800000001b1c7812 */ /* 0x000fc800078e481d */
[----:B------:R-:W-:-:S07]  /*e200*/  LOP3.LUT R41, R28, R41, RZ, 0xfc, !PT ;  /* 0x000000291c297212 */ /* 0x000fce00078efcff */
[----:B------:R-:W-:Y:S05]  /*e210*/  @!P0 BRA `(.L_x_242) ;  /* 0x0000000000908947 */ /* 0x000fea0003800000 */
[----:B------:R-:W-:Y:S01]  /*e220*/  IMAD.MOV R27, RZ, RZ, -R24 ;  /* 0x000000ffff1b7224 */ /* 0x000fe200078e0a18 */
[----:B------:R-:W-:Y:S01]  /*e230*/  IADD3 R24, PT, PT, -R24, -0x43300000, RZ ;  /* 0xbcd0000018187810 */ /* 0x000fe20007ffe1ff */
[----:B------:R-:W-:-:S06]  /*e240*/  IMAD.MOV.U32 R26, RZ, RZ, RZ ;  /* 0x000000ffff1a7224 */ /* 0x000fcc00078e00ff */
[----:B------:R-:W-:Y:S02]  /*e250*/  DFMA R26, R38, -R26, R32 ;  /* 0x8000001a261a722b */ /* 0x000fe40000000020 */
[----:B------:R-:W-:-:S08]  /*e260*/  DMUL.RP R32, R32, R40 ;  /* 0x0000002820207228 */ /* 0x000fd00000008000 */
[----:B------:R-:W-:Y:S02]  /*e270*/  FSETP.NEU.AND P0, PT, |R27|, R24, PT ;  /* 0x000000181b00720b */ /* 0x000fe40003f0d200 */
[----:B------:R-:W-:Y:S02]  /*e280*/  LOP3.LUT R28, R33, R28, RZ, 0x3c, !PT ;  /* 0x0000001c211c7212 */ /* 0x000fe400078e3cff */
[----:B------:R-:W-:Y:S02]  /*e290*/  FSEL R24, R32, R38, !P0 ;  /* 0x0000002620187208 */ /* 0x000fe40004000000 */
[----:B------:R-:W-:-:S03]  /*e2a0*/  FSEL R25, R28, R39, !P0 ;  /* 0x000000271c197208 */ /* 0x000fc60004000000 */
[----:B------:R-:W-:Y:S02]  /*e2b0*/  IMAD.MOV.U32 R38, RZ, RZ, R24 ;  /* 0x000000ffff267224 */ /* 0x000fe400078e0018 */
[----:B------:R-:W-:Y:S01]  /*e2c0*/  IMAD.MOV.U32 R39, RZ, RZ, R25 ;  /* 0x000000ffff277224 */ /* 0x000fe200078e0019 */
[----:B------:R-:W-:Y:S06]  /*e2d0*/  BRA `(.L_x_242) ;  /* 0x0000000000607947 */ /* 0x000fec0003800000 */
.L_x_241:
[----:B------:R-:W-:-:S14]  /*e2e0*/  DSETP.NAN.AND P0, PT, R24, R24, PT ;  /* 0x000000181800722a */ /* 0x000fdc0003f08000 */
[----:B------:R-:W-:Y:S05]  /*e2f0*/  @P0 BRA `(.L_x_243) ;  /* 0x00000000004c0947 */ /* 0x000fea0003800000 */
[----:B------:R-:W-:-:S14]  /*e300*/  DSETP.NAN.AND P0, PT, R28, R28, PT ;  /* 0x0000001c1c00722a */ /* 0x000fdc0003f08000 */
[----:B------:R-:W-:Y:S05]  /*e310*/  @P0 BRA `(.L_x_244) ;  /* 0x0000000000340947 */ /* 0x000fea0003800000 */
[----:B------:R-:W-:Y:S01]  /*e320*/  ISETP.NE.AND P0, PT, R40, R41, PT ;  /* 0x000000292800720c */ /* 0x000fe20003f05270 */
[----:B------:R-:W-:Y:S01]  /*e330*/  IMAD.MOV.U32 R38, RZ, RZ, 0x0 ;  /* 0x00000000ff267424 */ /* 0x000fe200078e00ff */
[----:B------:R-:W-:-:S11]  /*e340*/  MOV R39, 0xfff80000 ;  /* 0xfff8000000277802 */ /* 0x000fd60000000f00 */
[----:B------:R-:W-:Y:S05]  /*e350*/  @!P0 BRA `(.L_x_242) ;  /* 0x0000000000408947 */ /* 0x000fea0003800000 */
[----:B------:R-:W-:Y:S02]  /*e360*/  ISETP.NE.AND P0, PT, R40, 0x7ff00000, PT ;  /* 0x7ff000002800780c */ /* 0x000fe40003f05270 */
[----:B------:R-:W-:Y:S02]  /*e370*/  LOP3.LUT R25, R25, 0x80000000, R29, 0x48, !PT ;  /* 0x8000000019197812 */ /* 0x000fe400078e481d */
[----:B------:R-:W-:-:S13]  /*e380*/  ISETP.EQ.OR P0, PT, R41, RZ, !P0 ;  /* 0x000000ff2900720c */ /* 0x000fda0004702670 */
[----:B------:R-:W-:Y:S01]  /*e390*/  @P0 LOP3.LUT R24, R25, 0x7ff00000, RZ, 0xfc, !PT ;  /* 0x7ff0000019180812 */ /* 0x000fe200078efcff */
[----:B------:R-:W-:Y:S02]  /*e3a0*/  @!P0 IMAD.MOV.U32 R38, RZ, RZ, RZ ;  /* 0x000000ffff268224 */ /* 0x000fe400078e00ff */
[----:B------:R-:W-:Y:S02]  /*e3b0*/  @!P0 IMAD.MOV.U32 R39, RZ, RZ, R25 ;  /* 0x000000ffff278224 */ /* 0x000fe400078e0019 */
[----:B------:R-:W-:Y:S02]  /*e3c0*/  @P0 IMAD.MOV.U32 R38, RZ, RZ, RZ ;  /* 0x000000ffff260224 */ /* 0x000fe400078e00ff */
[----:B------:R-:W-:Y:S01]  /*e3d0*/  @P0 IMAD.MOV.U32 R39, RZ, RZ, R24 ;  /* 0x000000ffff270224 */ /* 0x000fe200078e0018 */
[----:B------:R-:W-:Y:S06]  /*e3e0*/  BRA `(.L_x_242) ;  /* 0x00000000001c7947 */ /* 0x000fec0003800000 */
.L_x_244:
[----:B------:R-:W-:Y:S01]  /*e3f0*/  LOP3.LUT R25, R29, 0x80000, RZ, 0xfc, !PT ;  /* 0x000800001d197812 */ /* 0x000fe200078efcff */
[----:B------:R-:W-:-:S04]  /*e400*/  IMAD.MOV.U32 R38, RZ, RZ, R28 ;  /* 0x000000ffff267224 */ /* 0x000fc800078e001c */
[----:B------:R-:W-:Y:S01]  /*e410*/  IMAD.MOV.U32 R39, RZ, RZ, R25 ;  /* 0x000000ffff277224 */ /* 0x000fe200078e0019 */
[----:B------:R-:W-:Y:S06]  /*e420*/  BRA `(.L_x_242) ;  /* 0x00000000000c7947 */ /* 0x000fec0003800000 */
.L_x_243:
[----:B------:R-:W-:Y:S02]  /*e430*/  LOP3.LUT R25, R25, 0x80000, RZ, 0xfc, !PT ;  /* 0x0008000019197812 */ /* 0x000fe400078efcff */
[----:B------:R-:W-:-:S03]  /*e440*/  MOV R38, R24 ;  /* 0x0000001800267202 */ /* 0x000fc60000000f00 */
[----:B------:R-:W-:-:S07]  /*e450*/  IMAD.MOV.U32 R39, RZ, RZ, R25 ;  /* 0x000000ffff277224 */ /* 0x000fce00078e0019 */
.L_x_242:
[----:B------:R-:W-:Y:S05]  /*e460*/  BSYNC.RECONVERGENT B0 ;  /* 0x0000000000007941 */ /* 0x000fea0003800200 */
.L_x_240:
[----:B------:R-:W-:Y:S02]  /*e470*/  IMAD.MOV.U32 R26, RZ, RZ, R2 ;  /* 0x000000ffff1a7224 */ /* 0x000fe400078e0002 */
[----:B------:R-:W-:Y:S02]  /*e480*/  IMAD.MOV.U32 R27, RZ, RZ, 0x0 ;  /* 0x00000000ff1b7424 */ /* 0x000fe400078e00ff */
[----:B------:R-:W-:Y:S02]  /*e490*/  IMAD.MOV.U32 R24, RZ, RZ, R38 ;  /* 0x000000ffff187224 */ /* 0x000fe400078e0026 */
[----:B------:R-:W-:Y:S01]  /*e4a0*/  IMAD.MOV.U32 R25, RZ, RZ, R39 ;  /* 0x000000ffff197224 */ /* 0x000fe200078e0027 */
[----:B------:R-:W-:Y:S06]  /*e4b0*/  RET.REL.NODEC R26 `(_Z16processCollisionPdPKdS1_S1_S1_S1_PKb) ;  /* 0xffffff181ad07950 */ /* 0x000fec0003c3ffff */
.L_x_245:
        /* <DEDUP_REMOVED lines=12> */
.L_x_255:


//--------------------- .text._Z16processStreamingPdPKdS1_S1_S1_S1_PKb --------------------------
	.section	.text._Z16processStreamingPdPKdS1_S1_S1_S1_PKb,"ax",@progbits
	.align	128
        .global         _Z16processStreamingPdPKdS1_S1_S1_S1_PKb
        .type           _Z16processStreamingPdPKdS1_S1_S1_S1_PKb,@function
        .size           _Z16processStreamingPdPKdS1_S1_S1_S1_PKb,(.L_x_261 - _Z16processStreamingPdPKdS1_S1_S1_S1_PKb)
        .other          _Z16processStreamingPdPKdS1_S1_S1_S1_PKb,@"STO_CUDA_ENTRY STV_DEFAULT"
_Z16processStreamingPdPKdS1_S1_S1_S1_PKb:
.text._Z16processStreamingPdPKdS1_S1_S1_S1_PKb:
[----:B------:R-:W0:Y:S08]  /*0000*/  LDC R1, c[0x0][0x37c] ;  /* 0x0000df00ff017b82 */ /* 0x000e300000000800 */
[----:B------:R-:W1:Y:S01]  /*0010*/  LDC.64 R2, c[0x3][RZ] ;  /* 0x00c00000ff027b82 */ /* 0x000e620000000a00 */
[----:B------:R-:W2:Y:S01]  /*0020*/  LDCU UR4, c[0x3][0xc] ;  /* 0x00c00180ff0477ac */ /* 0x000ea20008000800 */
[----:B------:R-:W3:Y:S01]  /*0030*/  S2R R6, SR_TID.X ;  /* 0x0000000000067919 */ /* 0x000ee20000002100 */
[----:B0-----:R-:W-:Y:S01]  /*0040*/  VIADD R1, R1, 0xffffff90 ;  /* 0xffffff9001017836 */ /* 0x001fe20000000000 */
[----:B------:R-:W0:Y:S01]  /*0050*/  LDCU UR6, c[0x0][0x370] ;  /* 0x00006e00ff0677ac */ /* 0x000e220008000800 */
[----:B------:R-:W3:Y:S03]  /*0060*/  S2R R11, SR_TID.Y ;  /* 0x00000000000b7919 */ /* 0x000ee60000002200 */
[----:B------:R-:W-:Y:S01]  /*0070*/  S2UR UR5, SR_CTAID.Y ;  /* 0x00000000000579c3 */ /* 0x000fe20000002600 */
[----:B------:R-:W3:Y:S07]  /*0080*/  LDCU UR7, c[0x0][0x360] ;  /* 0x00006c00ff0777ac */ /* 0x000eee0008000800 */
[----:B------:R-:W4:Y:S01]  /*0090*/  LDC R10, c[0x0][0x364] ;  /* 0x0000d900ff0a7b82 */ /* 0x000f220000000800 */
[----:B--2---:R-:W-:-:S05]  /*00a0*/  IMAD.U32 R19, RZ, RZ, UR4 ;  /* 0x00000004ff137e24 */ /* 0x004fca000f8e00ff */
[----:B------:R-:W-:Y:S01]  /*00b0*/  IABS R0, R19 ;  /* 0x0000001300007213 */ /* 0x000fe20000000000 */
[----:B-1----:R-:W-:Y:S01]  /*00c0*/  IMAD R7, R3, R2, RZ ;  /* 0x0000000203077224 */ /* 0x002fe200078e02ff */
[----:B------:R-:W0:Y:S02]  /*00d0*/  S2UR UR4, SR_CTAID.X ;  /* 0x00000000000479c3 */ /* 0x000e240000002500 */
[----:B------:R-:W1:Y:S02]  /*00e0*/  I2F.RP R5, R0 ;  /* 0x0000000000057306 */ /* 0x000e640000209400 */
[----:B------:R-:W-:-:S06]  /*00f0*/  IABS R3, R7 ;  /* 0x0000000700037213 */ /* 0x000fcc0000000000 */
[----:B------:R-:W2:Y:S08]  /*0100*/  I2F.RP R4, R3 ;  /* 0x0000000300047306 */ /* 0x000eb00000209400 */
[----:B-1----:R-:W1:Y:S01]  /*0110*/  MUFU.RCP R5, R5 ;  /* 0x0000000500057308 */ /* 0x002e620000001000 */
[----:B0-----:R-:W-:-:S07]  /*0120*/  UIMAD UR4, UR5, UR6, UR4 ;  /* 0x00000006050472a4 */ /* 0x001fce000f8e0204 */
[----:B--2---:R-:W0:Y:S01]  /*0130*/  MUFU.RCP R4, R4 ;  /* 0x0000000400047308 */ /* 0x004e220000001000 */
[----:B-1----:R-:W-:Y:S02]  /*0140*/  VIADD R8, R5, 0xffffffe ;  /* 0x0ffffffe05087836 */ /* 0x002fe40000000000 */
[----:B------:R-:W-:-:S05]  /*0150*/  IMAD.MOV.U32 R5, RZ, RZ, RZ ;  /* 0x000000ffff057224 */ /* 0x000fca00078e00ff */
[----:B------:R1:W2:Y:S01]  /*0160*/  F2I.FTZ.U32.TRUNC.NTZ R9, R8 ;  /* 0x0000000800097305 */ /* 0x0002a2000021f000 */
[----:B0-----:R-:W-:Y:S01]  /*0170*/  IADD3 R12, PT, PT, R4, 0xffffffe, RZ ;  /* 0x0ffffffe040c7810 */ /* 0x001fe20007ffe0ff */
[----:B---3--:R-:W-:Y:S01]  /*0180*/  IMAD R4, R11, UR7, R6 ;  /* 0x000000070b047c24 */ /* 0x008fe2000f8e0206 */
[----:B------:R-:W-:Y:S01]  /*0190*/  IABS R6, R2 ;  /* 0x0000000200067213 */ /* 0x000fe20000000000 */
[----:B----4-:R-:W-:-:S04]  /*01a0*/  IMAD R11, R10, UR7, RZ ;  /* 0x000000070a0b7c24 */ /* 0x010fc8000f8e02ff */
[----:B------:R0:W3:Y:S01]  /*01b0*/  F2I.FTZ.U32.TRUNC.NTZ R13, R12 ;  /* 0x0000000c000d7305 */ /* 0x0000e2000021f000 */
[----:B-1----:R-:W-:Y:S02]  /*01c0*/  IMAD.MOV.U32 R8, RZ, RZ, RZ ;  /* 0x000000ffff087224 */ /* 0x002fe400078e00ff */
[----:B------:R-:W-:Y:S01]  /*01d0*/  IMAD.WIDE.U32 R4, R11, UR4, R4 ;  /* 0x000000040b047c25 */ /* 0x000fe2000f8e0004 */
[----:B------:R-:W-:-:S03]  /*01e0*/  MOV R11, R6 ;  /* 0x00000006000b7202 */ /* 0x000fc60000000f00 */
[----:B--2---:R-:W-:Y:S01]  /*01f0*/  IMAD.MOV R15, RZ, RZ, -R9 ;  /* 0x000000ffff0f7224 */ /* 0x004fe200078e0a09 */
[----:B------:R-:W-:Y:S01]  /*0200*/  ISETP.GE.AND P3, PT, R4, RZ, PT ;  /* 0x000000ff0400720c */ /* 0x000fe20003f66270 */
[----:B0-----:R-:W-:Y:S02]  /*0210*/  IMAD.MOV.U32 R12, RZ, RZ, RZ ;  /* 0x000000ffff0c7224 */ /* 0x001fe400078e00ff */
[----:B------:R-:W-:Y:S02]  /*0220*/  IMAD R15, R15, R0, RZ ;  /* 0x000000000f0f7224 */ /* 0x000fe400078e02ff */
[----:B---3--:R-:W-:Y:S02]  /*0230*/  IMAD.MOV R10, RZ, RZ, -R13 ;  /* 0x000000ffff0a7224 */ /* 0x008fe400078e0a0d */
[----:B------:R-:W-:Y:S01]  /*0240*/  IMAD.HI.U32 R6, R9, R15, R8 ;  /* 0x0000000f09067227 */ /* 0x000fe200078e0008 */
[----:B------:R-:W-:Y:S02]  /*0250*/  IABS R15, R4 ;  /* 0x00000004000f7213 */ /* 0x000fe40000000000 */
[----:B------:R-:W-:Y:S01]  /*0260*/  IABS R8, R7 ;  /* 0x0000000700087213 */ /* 0x000fe20000000000 */
[----:B------:R-:W-:-:S02]  /*0270*/  IMAD R9, R10, R3, RZ ;  /* 0x000000030a097224 */ /* 0x000fc400078e02ff */
[----:B------:R-:W0:Y:S02]  /*0280*/  I2F.RP R10, R11 ;  /* 0x0000000b000a7306 */ /* 0x000e240000209400 */
[----:B------:R-:W-:-:S04]  /*0290*/  IMAD.HI.U32 R14, R13, R9, R12 ;  /* 0x000000090d0e7227 */ /* 0x000fc800078e000c */
[----:B------:R-:W-:-:S04]  /*02a0*/  IMAD.HI.U32 R13, R6, R15, RZ ;  /* 0x0000000f060d7227 */ /* 0x000fc800078e00ff */
[----:B------:R-:W-:Y:S01]  /*02b0*/  IMAD.MOV R12, RZ, RZ, -R8 ;  /* 0x000000ffff0c7224 */ /* 0x000fe200078e0a08 */
[----:B------:R-:W-:Y:S01]  /*02c0*/  IADD3 R13, PT, PT, -R13, RZ, RZ ;  /* 0x000000ff0d0d7210 */ /* 0x000fe20007ffe1ff */
[----:B------:R-:W-:Y:S01]  /*02d0*/  IMAD.HI.U32 R9, R14, R15, RZ ;  /* 0x0000000f0e097227 */ /* 0x000fe200078e00ff */
[----:B0-----:R-:W0:Y:S03]  /*02e0*/  MUFU.RCP R10, R10 ;  /* 0x0000000a000a7308 */ /* 0x001e260000001000 */
[--C-:B------:R-:W-:Y:S02]  /*02f0*/  IMAD R8, R9, R12, R15.reuse ;  /* 0x0000000c09087224 */ /* 0x100fe400078e020f */
[----:B------:R-:W-:Y:S01]  /*0300*/  IMAD R15, R0, R13, R15 ;  /* 0x0000000d000f7224 */ /* 0x000fe200078e020f */
[----:B------:R-:W-:Y:S02]  /*0310*/  LOP3.LUT R13, RZ, R7, RZ, 0x33, !PT ;  /* 0x00000007ff0d7212 */ /* 0x000fe400078e33ff */
[----:B------:R-:W-:-:S02]  /*0320*/  ISETP.GT.U32.AND P0, PT, R3, R8, PT ;  /* 0x000000080300720c */ /* 0x000fc40003f04070 */
[----:B------:R-:W-:Y:S01]  /*0330*/  ISETP.GT.U32.AND P1, PT, R0, R15, PT ;  /* 0x0000000f0000720c */ /* 0x000fe20003f24070 */
[----:B0-----:R-:W-:Y:S01]  /*0340*/  VIADD R9, R10, 0xffffffe ;  /* 0x0ffffffe0a097836 */ /* 0x001fe20000000000 */
[----:B------:R-:W-:-:S09]  /*0350*/  LOP3.LUT R10, RZ, R19, RZ, 0x33, !PT ;  /* 0x00000013ff0a7212 */ /* 0x000fd200078e33ff */
[----:B------:R-:W-:Y:S02]  /*0360*/  @!P0 IMAD.IADD R8, R8, 0x1, -R3 ;  /* 0x0000000108088824 */ /* 0x000fe400078e0a03 */
[----:B------:R-:W-:Y:S01]  /*0370*/  @!P1 IMAD.IADD R15, R15, 0x1, -R0 ;  /* 0x000000010f0f9824 */ /* 0x000fe200078e0a00 */
[----:B------:R-:W-:Y:S01]  /*0380*/  ISETP.NE.AND P1, PT, R7, RZ, PT ;  /* 0x000000ff0700720c */ /* 0x000fe20003f25270 */
[----:B------:R-:W0:Y:S01]  /*0390*/  F2I.FTZ.U32.TRUNC.NTZ R9, R9 ;  /* 0x0000000900097305 */ /* 0x000e22000021f000 */
[----:B------:R-:W-:Y:S02]  /*03a0*/  ISETP.GT.U32.AND P0, PT, R3, R8, PT ;  /* 0x000000080300720c */ /* 0x000fe40003f04070 */
[----:B------:R-:W-:Y:S02]  /*03b0*/  ISETP.GT.U32.AND P2, PT, R0, R15, PT ;  /* 0x0000000f0000720c */ /* 0x000fe40003f44070 */
[----:B------:R-:W-:-:S09]  /*03c0*/  P2R R20, PR, RZ, 0x2 ;  /* 0x00000002ff147803 */ /* 0x000fd20000000000 */
[----:B------:R-:W-:Y:S01]  /*03d0*/  @!P0 IADD3 R8, PT, PT, R8, -R3, RZ ;  /* 0x8000000308088210 */ /* 0x000fe20007ffe0ff */
[----:B0-----:R-:W-:Y:S01]  /*03e0*/  IMAD.MOV R16, RZ, RZ, -R9 ;  /* 0x000000ffff107224 */ /* 0x001fe200078e0a09 */
[----:B------:R-:W-:Y:S01]  /*03f0*/  ISETP.GE.U32.AND P0, PT, R4, R19, PT ;  /* 0x000000130400720c */ /* 0x000fe20003f06070 */
[----:B------:R-:W-:Y:S01]  /*0400*/  @!P2 IMAD.IADD R15, R15, 0x1, -R0 ;  /* 0x000000010f0fa824 */ /* 0x000fe200078e0a00 */
[----:B------:R-:W-:Y:S01]  /*0410*/  ISETP.NE.AND P2, PT, R19, RZ, PT ;  /* 0x000000ff1300720c */ /* 0x000fe20003f45270 */
[----:B------:R-:W-:Y:S02]  /*0420*/  @!P3 IMAD.MOV R8, RZ, RZ, -R8 ;  /* 0x000000ffff08b224 */ /* 0x000fe400078e0a08 */
[----:B------:R-:W-:Y:S01]  /*0430*/  IMAD R21, R16, R11, RZ ;  /* 0x0000000b10157224 */ /* 0x000fe200078e02ff */
[----:B------:R-:W-:Y:S02]  /*0440*/  MOV R17, R15 ;  /* 0x0000000f00117202 */ /* 0x000fe40000000f00 */
[----:B------:R-:W-:Y:S01]  /*0450*/  SEL R15, R13, R8, !P1 ;  /* 0x000000080d0f7207 */ /* 0x000fe20004800000 */
[----:B------:R-:W-:Y:S01]  /*0460*/  IMAD.MOV.U32 R8, RZ, RZ, RZ ;  /* 0x000000ffff087224 */ /* 0x000fe200078e00ff */
[----:B------:R-:W-:Y:S01]  /*0470*/  ISETP.NE.AND P1, PT, R2, RZ, PT ;  /* 0x000000ff0200720c */ /* 0x000fe20003f25270 */
[----:B------:R-:W-:Y:S01]  /*0480*/  @!P3 IMAD.MOV R17, RZ, RZ, -R17 ;  /* 0x000000ffff11b224 */ /* 0x000fe200078e0a11 */
[----:B------:R-:W-:Y:S01]  /*0490*/  IABS R18, R15 ;  /* 0x0000000f00127213 */ /* 0x000fe20000000000 */
[----:B------:R-:W-:-:S03]  /*04a0*/  IMAD.HI.U32 R8, R9, R21, R8 ;  /* 0x0000001509087227 */ /* 0x000fc600078e0008 */
[----:B------:R-:W-:Y:S01]  /*04b0*/  SEL R16, R10, R17, !P2 ;  /* 0x000000110a107207 */ /* 0x000fe20005000000 */
[----:B------:R-:W-:-:S03]  /*04c0*/  IMAD.MOV.U32 R17, RZ, RZ, R18 ;  /* 0x000000ffff117224 */ /* 0x000fc600078e0012 */
[----:B------:R-:W-:Y:S01]  /*04d0*/  IABS R21, R16 ;  /* 0x0000001000157213 */ /* 0x000fe20000000000 */
[----:B------:R-:W-:Y:S01]  /*04e0*/  IMAD.HI.U32 R8, R8, R17, RZ ;  /* 0x0000001108087227 */ /* 0x000fe200078e00ff */
[----:B------:R-:W-:-:S03]  /*04f0*/  LOP3.LUT R7, R16, R7, RZ, 0x3c, !PT ;  /* 0x0000000710077212 */ /* 0x000fc600078e3cff */
[----:B------:R-:W-:Y:S01]  /*0500*/  IMAD.HI.U32 R9, R14, R21, RZ ;  /* 0x000000150e097227 */ /* 0x000fe200078e00ff */
[----:B------:R-:W-:-:S03]  /*0510*/  IADD3 R18, PT, PT, -R8, RZ, RZ ;  /* 0x000000ff08127210 */ /* 0x000fc60007ffe1ff */
[----:B------:R-:W-:Y:S02]  /*0520*/  IMAD R12, R9, R12, R21 ;  /* 0x0000000c090c7224 */ /* 0x000fe400078e0215 */
[----:B------:R-:W-:Y:S01]  /*0530*/  IMAD R14, R11, R18, R17 ;  /* 0x000000120b0e7224 */ /* 0x000fe200078e0211 */
[----:B------:R-:W-:Y:S02]  /*0540*/  SHF.R.S32.HI R17, RZ, 0x1f, R19 ;  /* 0x0000001fff117819 */ /* 0x000fe40000011413 */
[----:B------:R-:W-:Y:S02]  /*0550*/  ISETP.GT.U32.AND P3, PT, R3, R12, PT ;  /* 0x0000000c0300720c */ /* 0x000fe40003f64070 */
[----:B------:R-:W-:Y:S02]  /*0560*/  ISETP.GT.U32.AND P6, PT, R11, R14, PT ;  /* 0x0000000e0b00720c */ /* 0x000fe40003fc4070 */
[----:B------:R-:W-:Y:S02]  /*0570*/  ISETP.GE.U32.AND.EX P0, PT, R5, R17, PT, P0 ;  /* 0x000000110500720c */ /* 0x000fe40003f06100 */
[----:B------:R-:W-:-:S04]  /*0580*/  LOP3.LUT R17, R15, R2, RZ, 0x3c, !PT ;  /* 0x000000020f117212 */ /* 0x000fc800078e3cff */
[----:B------:R-:W-:-:S03]  /*0590*/  ISETP.GE.AND P5, PT, R17, RZ, PT ;  /* 0x000000ff1100720c */ /* 0x000fc60003fa6270 */
[----:B------:R-:W-:Y:S02]  /*05a0*/  @!P3 IMAD.IADD R12, R12, 0x1, -R3 ;  /* 0x000000010c0cb824 */ /* 0x000fe400078e0a03 */
[----:B------:R-:W-:Y:S02]  /*05b0*/  @!P6 IMAD.IADD R14, R14, 0x1, -R11 ;  /* 0x000000010e0ee824 */ /* 0x000fe400078e0a0b */
[----:B------:R-:W-:Y:S01]  /*05c0*/  @!P6 VIADD R8, R8, 0x1 ;  /* 0x000000010808e836 */ /* 0x000fe20000000000 */
[----:B------:R-:W-:Y:S02]  /*05d0*/  ISETP.GE.U32.AND P6, PT, R12, R3, PT ;  /* 0x000000030c00720c */ /* 0x000fe40003fc6070 */
[----:B------:R-:W-:Y:S02]  /*05e0*/  P2R R3, PR, RZ, 0x2 ;  /* 0x00000002ff037803 */ /* 0x000fe40000000000 */
[----:B------:R-:W-:Y:S02]  /*05f0*/  ISETP.GE.U32.AND P4, PT, R14, R11, PT ;  /* 0x0000000b0e00720c */ /* 0x000fe40003f86070 */
[----:B------:R-:W-:Y:S01]  /*0600*/  ISETP.NE.AND P1, PT, R20, RZ, PT ;  /* 0x000000ff1400720c */ /* 0x000fe20003f25270 */
[----:B------:R-:W-:-:S12]  /*0610*/  @P0 EXIT ;  /* 0x000000000000094d */ /* 0x000fd80003800000 */
[----:B------:R-:W0:Y:S01]  /*0620*/  LDCU UR5, c[0x3][0x10] ;  /* 0x00c00200ff0577ac */ /* 0x000e220008000800 */
[----:B------:R-:W-:Y:S01]  /*0630*/  @P4 IADD3 R8, PT, PT, R8, 0x1, RZ ;  /* 0x0000000108084810 */ /* 0x000fe20007ffe0ff */
[----:B------:R-:W-:Y:S01]  /*0640*/  @!P3 VIADD R9, R9, 0x1 ;  /* 0x000000010909b836 */ /* 0x000fe20000000000 */
[----:B------:R-:W-:Y:S01]  /*0650*/  ISETP.NE.AND P4, PT, R2, RZ, PT ;  /* 0x000000ff0200720c */ /* 0x000fe20003f85270 */
[----:B------:R-:W1:Y:S01]  /*0660*/  LDCU.64 UR16, c[0x0][0x358] ;  /* 0x00006b00ff1077ac */ /* 0x000e620008000a00 */
[----:B------:R-:W-:Y:S01]  /*0670*/  ISETP.GE.AND P0, PT, R7, RZ, PT ;  /* 0x000000ff0700720c */ /* 0x000fe20003f06270 */
[----:B------:R-:W-:Y:S02]  /*0680*/  IMAD.MOV.U32 R7, RZ, RZ, R8 ;  /* 0x000000ffff077224 */ /* 0x000fe400078e0008 */
[----:B------:R-:W-:-:S03]  /*0690*/  @P6 VIADD R9, R9, 0x1 ;  /* 0x0000000109096836 */ /* 0x000fc60000000000 */
[----:B------:R-:W-:-:S05]  /*06a0*/  @!P5 IADD3 R7, PT, PT, -R7, RZ, RZ ;  /* 0x000000ff0707d210 */ /* 0x000fca0007ffe1ff */
[----:B------:R-:W-:Y:S01]  /*06b0*/  @!P4 LOP3.LUT R7, RZ, R2, RZ, 0x33, !PT ;  /* 0x00000002ff07c212 */ /* 0x000fe200078e33ff */
[----:B0-----:R-:W-:Y:S01]  /*06c0*/  UISETP.GE.AND UP0, UPT, UR5, 0x1, UPT ;  /* 0x000000010500788c */ /* 0x001fe2000bf06270 */
[----:B------:R-:W-:-:S03]  /*06d0*/  @!P0 IMAD.MOV R9, RZ, RZ, -R9 ;  /* 0x000000ffff098224 */ /* 0x000fc600078e0a09 */
[----:B------:R-:W-:Y:S02]  /*06e0*/  IMAD.MOV R12, RZ, RZ, -R7 ;  /* 0x000000ffff0c7224 */ /* 0x000fe400078e0a07 */
[----:B------:R-:W-:Y:S02]  /*06f0*/  SEL R8, R13, R9, !P1 ;  /* 0x000000090d087207 */ /* 0x000fe40004800000 */
[----:B------:R-:W-:Y:S01]  /*0700*/  IMAD R12, R2, R12, R15 ;  /* 0x0000000c020c7224 */ /* 0x000fe200078e020f */
[----:B-1----:R-:W-:Y:S06]  /*0710*/  BRA.U !UP0, `(.L_x_246) ;  /* 0x0000000908647547 */ /* 0x002fec000b800000 */
[----:B------:R-:W-:Y:S01]  /*0720*/  UISETP.GE.U32.AND UP1, UPT, UR5, 0x4, UPT ;  /* 0x000000040500788c */ /* 0x000fe2000bf26070 */
[----:B------:R-:W-:Y:S01]  /*0730*/  IMAD.MOV.U32 R14, RZ, RZ, RZ ;  /* 0x000000ffff0e7224 */ /* 0x000fe200078e00ff */
[----:B------:R-:W-:-:S04]  /*0740*/  ULOP3.LUT UR4, UR5, 0x3, URZ, 0xc0, !UPT ;  /* 0x0000000305047892 */ /* 0x000fc8000f8ec0ff */
[----:B------:R-:W-:-:S03]  /*0750*/  UISETP.NE.AND UP0, UPT, UR4, URZ, UPT ;  /* 0x000000ff0400728c */ /* 0x000fc6000bf05270 */
[----:B------:R-:W-:Y:S08]  /*0760*/  BRA.U !UP1, `(.L_x_247) ;  /* 0x0000000509b47547 */ /* 0x000ff0000b800000 */
[----:B------:R-:W0:Y:S01]  /*0770*/  LDC R19, c[0x3][0xc] ;  /* 0x00c00300ff137b82 */ /* 0x000e220000000800 */
[----:B------:R-:W-:Y:S01]  /*0780*/  ULOP3.LUT UR5, UR5, 0x7ffffffc, URZ, 0xc0, !UPT ;  /* 0x7ffffffc05057892 */ /* 0x000fe2000f8ec0ff */
[----:B------:R-:W-:Y:S01]  /*0790*/  IADD3 R9, PT, PT, R1, 0x8, RZ ;  /* 0x0000000801097810 */ /* 0x000fe20007ffe0ff */
[----:B------:R-:W1:Y:S04]  /*07a0*/  LDCU.64 UR20, c[0x3][URZ] ;  /* 0x00c00000ff1477ac */ /* 0x000e680008000a00 */
[----:B------:R-:W-:Y:S01]  /*07b0*/  IMAD.U32 R14, RZ, RZ, UR5 ;  /* 0x00000005ff0e7e24 */ /* 0x000fe2000f8e00ff */
[----:B------:R-:W-:Y:S01]  /*07c0*/  UIADD3 UR6, UPT, UPT, -UR5, URZ, URZ ;  /* 0x000000ff05067290 */ /* 0x000fe2000fffe1ff */
[----:B------:R-:W-:Y:S01]  /*07d0*/  UMOV UR19, 0xf8 ;  /* 0x000000f800137882 */ /* 0x000fe20000000000 */
[----:B------:R-:W-:Y:S01]  /*07e0*/  UMOV UR18, 0x164 ;  /* 0x0000016400127882 */ /* 0x000fe20000000000 */
[----:B------:R-:W-:-:S09]  /*07f0*/  UMOV UR15, 0x1d0 ;  /* 0x000001d0000f7882 */ /* 0x000fd20000000000 */
.L_x_248:
        /* <DEDUP_REMOVED lines=8> */
[----:B0-----:R-:W-:Y:S01]  /*0880*/  VIADD R2, R7, -UR7 ;  /* 0x8000000707027c36 */ /* 0x001fe20008000000 */
[----:B------:R-:W0:Y:S01]  /*0890*/  LDCU UR12, c[0x3][UR15] ;  /* 0x00c000000f0c77ac */ /* 0x000e220008000800 */
[----:B---3--:R-:W-:Y:S01]  /*08a0*/  VIADD R3, R8, -UR8 ;  /* 0x8000000808037c36 */ /* 0x008fe20008000000 */
[----:B------:R-:W3:Y:S01]  /*08b0*/  LDCU UR11, c[0x3][UR18] ;  /* 0x00c00000120b77ac */ /* 0x000ee20008000800 */
[----:B----4-:R-:W-:-:S02]  /*08c0*/  IADD3 R11, PT, PT, R12, -UR5, R19 ;  /* 0x800000050c0b7c10 */ /* 0x010fc4000fffe013 */
[----:B-1----:R-:W-:Y:S01]  /*08d0*/  IMAD R2, R3, UR21, R2 ;  /* 0x0000001503027c24 */ /* 0x002fe2000f8e0202 */
[----:B------:R-:W1:Y:S01]  /*08e0*/  LDCU UR13, c[0x3][UR18+0x4] ;  /* 0x00c00080120d77ac */ /* 0x000e620008000800 */
[----:B-----5:R-:W-:Y:S01]  /*08f0*/  VIADD R15, R7, -UR9 ;  /* 0x80000009070f7c36 */ /* 0x020fe20008000000 */
[----:B------:R-:W4:Y:S01]  /*0900*/  LDCU UR14, c[0x3][UR15+0x4] ;  /* 0x00c000800f0e77ac */ /* 0x000f220008000800 */
[----:B------:R-:W-:Y:S01]  /*0910*/  IMAD R11, R2, UR20, R11 ;  /* 0x00000014020b7c24 */ /* 0x000fe2000f8e020b */
[----:B--2---:R-:W-:Y:S01]  /*0920*/  IADD3 R3, PT, PT, R13, 0xffffffe, RZ ;  /* 0x0ffffffe0d037810 */ /* 0x004fe20007ffe0ff */
[----:B------:R-:W2:Y:S01]  /*0930*/  LDCU UR7, c[0x3][UR19+-0x4] ;  /* 0x00ffff80130777ac */ /* 0x000ea20008000800 */
[C---:B------:R-:W-:Y:S02]  /*0940*/  VIADD R2, R8.reuse, -UR10 ;  /* 0x8000000a08027c36 */ /* 0x040fe40008000000 */
[----:B------:R-:W-:Y:S01]  /*0950*/  IABS R13, R11 ;  /* 0x0000000b000d7213 */ /* 0x000fe20000000000 */
[----:B------:R-:W5:Y:S01]  /*0960*/  LDCU UR5, c[0x3][UR19] ;  /* 0x00c00000130577ac */ /* 0x000f620008000800 */
[----:B------:R-:W5:Y:S01]  /*0970*/  F2I.FTZ.U32.TRUNC.NTZ R3, R3 ;  /* 0x0000000300037305 */ /* 0x000f62000021f000 */
[----:B0-----:R-:W-:Y:S01]  /*0980*/  IADD3 R17, PT, PT, R8, -UR12, RZ ;  /* 0x8000000c08117c10 */ /* 0x001fe2000fffe0ff */
[----:B---3--:R-:W-:Y:S01]  /*0990*/  VIADD R16, R7, -UR11 ;  /* 0x8000000b07107c36 */ /* 0x008fe20008000000 */
[----:B------:R-:W0:Y:S01]  /*09a0*/  LDCU UR8, c[0x3][UR19+0x4] ;  /* 0x00c00080130877ac */ /* 0x000e220008000800 */
[----:B------:R-:W-:Y:S01]  /*09b0*/  IMAD.HI.U32 R6, R6, R13, RZ ;  /* 0x0000000d06067227 */ /* 0x000fe200078e00ff */
[----:B------:R-:W-:-:S03]  /*09c0*/  UIADD3 UR6, UPT, UPT, UR6, 0x4, URZ ;  /* 0x0000000406067890 */ /* 0x000fc6000fffe0ff */
[----:B-1----:R-:W-:Y:S01]  /*09d0*/  VIADD R18, R7, -UR13 ;  /* 0x8000000d07127c36 */ /* 0x002fe20008000000 */
[----:B------:R-:W-:Y:S01]  /*09e0*/  IADD3 R6, PT, PT, -R6, RZ, RZ ;  /* 0x000000ff06067210 */ /* 0x000fe20007ffe1ff */
[----:B----4-:R-:W-:Y:S01]  /*09f0*/  VIADD R21, R8, -UR14 ;  /* 0x8000000e08157c36 */ /* 0x010fe20008000000 */
[----:B------:R-:W-:Y:S01]  /*0a00*/  UISETP.NE.AND UP1, UPT, UR6, URZ, UPT ;  /* 0x000000ff0600728c */ /* 0x000fe2000bf25270 */
[----:B------:R-:W-:Y:S01]  /*0a10*/  IMAD R15, R2, UR21, R15 ;  /* 0x00000015020f7c24 */ /* 0x000fe2000f8e020f */
[C-C-:B--2---:R-:W-:Y:S01]  /*0a20*/  IADD3 R2, PT, PT, R12.reuse, -UR7, R19.reuse ;  /* 0x800000070c027c10 */ /* 0x144fe2000fffe013 */
[----:B------:R-:W-:Y:S01]  /*0a30*/  IMAD R16, R17, UR21, R16 ;  /* 0x0000001511107c24 */ /* 0x000fe2000f8e0210 */
[----:B------:R-:W-:Y:S01]  /*0a40*/  UIADD3 UR19, UPT, UPT, UR19, 0x10, URZ ;  /* 0x0000001013137890 */ /* 0x000fe2000fffe0ff */
[----:B------:R-:W-:Y:S01]  /*0a50*/  IMAD R18, R21, UR21, R18 ;  /* 0x0000001515127c24 */ /* 0x000fe2000f8e0212 */
[C---:B-----5:R-:W-:Y:S01]  /*0a60*/  IADD3 R17, PT, PT, R12.reuse, -UR5, R19 ;  /* 0x800000050c117c10 */ /* 0x060fe2000fffe013 */
[----:B------:R-:W-:Y:S01]  /*0a70*/  IMAD.MOV R23, RZ, RZ, -R3 ;  /* 0x000000ffff177224 */ /* 0x000fe200078e0a03 */
[----:B------:R-:W-:Y:S01]  /*0a80*/  UIADD3 UR18, UPT, UPT, UR18, 0x10, URZ ;  /* 0x0000001012127890 */ /* 0x000fe2000fffe0ff */
[----:B------:R-:W-:Y:S01]  /*0a90*/  IMAD R15, R15, UR20, R2 ;  /* 0x000000140f0f7c24 */ /* 0x000fe2000f8e0202 */
[----:B0-----:R-:W-:Y:S01]  /*0aa0*/  IADD3 R21, PT, PT, R12, -UR8, R19 ;  /* 0x800000080c157c10 */ /* 0x001fe2000fffe013 */
[----:B------:R-:W-:Y:S01]  /*0ab0*/  IMAD R16, R16, UR20, R17 ;  /* 0x0000001410107c24 */ /* 0x000fe2000f8e0211 */
[----:B------:R-:W-:Y:S01]  /*0ac0*/  UIADD3 UR15, UPT, UPT, UR15, 0x10, URZ ;  /* 0x000000100f0f7890 */ /* 0x000fe2000fffe0ff */
[----:B------:R-:W-:-:S02]  /*0ad0*/  IMAD R13, R10, R6, R13 ;  /* 0x000000060a0d7224 */ /* 0x000fc400078e020d */
[----:B------:R-:W-:Y:S01]  /*0ae0*/  IMAD R17, R18, UR20, R21 ;  /* 0x0000001412117c24 */ /* 0x000fe2000f8e0215 */
[----:B------:R-:W-:Y:S01]  /*0af0*/  IABS R18, R15 ;  /* 0x0000000f00127213 */ /* 0x000fe20000000000 */
[----:B------:R-:W-:Y:S01]  /*0b00*/  IMAD R21, R23, R10, RZ ;  /* 0x0000000a17157224 */ /* 0x000fe200078e02ff */
[----:B------:R-:W-:Y:S01]  /*0b10*/  ISETP.GT.U32.AND P0, PT, R0, R13, PT ;  /* 0x0000000d0000720c */ /* 0x000fe20003f04070 */
[----:B------:R-:W-:Y:S01]  /*0b20*/  IMAD.MOV.U32 R2, RZ, RZ, RZ ;  /* 0x000000ffff027224 */ /* 0x000fe200078e00ff */
[----:B------:R-:W-:Y:S02]  /*0b30*/  IABS R23, R16 ;  /* 0x0000001000177213 */ /* 0x000fe40000000000 */
[----:B------:R-:W-:Y:S01]  /*0b40*/  IABS R25, R17 ;  /* 0x0000001100197213 */ /* 0x000fe20000000000 */
[----:B------:R-:W-:Y:S01]  /*0b50*/  IMAD.HI.U32 R6, R3, R21, R2 ;  /* 0x0000001503067227 */ /* 0x000fe200078e0002 */
[----:B------:R-:W-:-:S03]  /*0b60*/  ISETP.GE.AND P3, PT, R16, RZ, PT ;  /* 0x000000ff1000720c */ /* 0x000fc60003f66270 */
[----:B------:R-:W-:Y:S02]  /*0b70*/  IMAD.MOV.U32 R21, RZ, RZ, R18 ;  /* 0x000000ffff157224 */ /* 0x000fe400078e0012 */
[----:B------:R-:W-:-:S04]  /*0b80*/  IMAD.HI.U32 R3, R6, R23, RZ ;  /* 0x0000001706037227 */ /* 0x000fc800078e00ff */
[----:B------:R-:W-:-:S04]  /*0b90*/  IMAD.HI.U32 R2, R6, R21, RZ ;  /* 0x0000001506027227 */ /* 0x000fc800078e00ff */
[----:B------:R-:W-:Y:S01]  /*0ba0*/  IMAD.HI.U32 R18, R6, R25, RZ ;  /* 0x0000001906127227 */ /* 0x000fe200078e00ff */
[----:B------:R-:W-:-:S03]  /*0bb0*/  IADD3 R2, PT, PT, -R2, RZ, RZ ;  /* 0x000000ff02027210 */ /* 0x000fc60007ffe1ff */
[----:B------:R-:W-:Y:S02]  /*0bc0*/  @!P0 IMAD.IADD R13, R13, 0x1, -R10 ;  /* 0x000000010d0d8824 */ /* 0x000fe400078e0a0a */
[----:B------:R-:W-:Y:S02]  /*0bd0*/  IMAD.MOV R20, RZ, RZ, -R3 ;  /* 0x000000ffff147224 */ /* 0x000fe400078e0a03 */
        /* <DEDUP_REMOVED lines=18> */
[----:B------:R-:W-:-:S07]  /*0d00*/  ISETP.GE.AND P0, PT, R11, RZ, PT ;  /* 0x000000ff0b00720c */ /* 0x000fce0003f06270 */
[----:B------:R-:W-:Y:S02]  /*0d10*/  @!P2 IADD3 R3, PT, PT, R3, -R10, RZ ;  /* 0x8000000a0303a210 */ /* 0x000fe40007ffe0ff */
[--C-:B------:R-:W-:Y:S01]  /*0d20*/  @!P5 IMAD.IADD R21, R21, 0x1, -R10.reuse ;  /* 0x000000011515d824 */ /* 0x100fe200078e0a0a */
[----:B------:R-:W-:Y:S01]  /*0d30*/  ISETP.NE.AND P2, PT, R19, RZ, PT ;  /* 0x000000ff1300720c */ /* 0x000fe20003f45270 */
[----:B------:R-:W-:Y:S01]  /*0d40*/  @!P6 IMAD.IADD R23, R23, 0x1, -R10 ;  /* 0x000000011717e824 */ /* 0x000fe200078e0a0a */
[----:B------:R-:W-:Y:S01]  /*0d50*/  LOP3.LUT R10, RZ, R19, RZ, 0x33, !PT ;  /* 0x00000013ff0a7212 */ /* 0x000fe200078e33ff */
[----:B------:R-:W-:Y:S01]  /*0d60*/  @!P1 IMAD.MOV R3, RZ, RZ, -R3 ;  /* 0x000000ffff039224 */ /* 0x000fe200078e0a03 */
[----:B------:R-:W-:Y:S01]  /*0d70*/  @!P0 IADD3 R13, PT, PT, -R13, RZ, RZ ;  /* 0x000000ff0d0d8210 */ /* 0x000fe20007ffe1ff */
[----:B------:R-:W-:Y:S01]  /*0d80*/  @!P3 IMAD.MOV R21, RZ, RZ, -R21 ;  /* 0x000000ffff15b224 */ /* 0x000fe200078e0a15 */
[----:B------:R-:W-:Y:S02]  /*0d90*/  @!P4 IADD3 R23, PT, PT, -R23, RZ, RZ ;  /* 0x000000ff1717c210 */ /* 0x000fe40007ffe1ff */
[----:B------:R-:W-:-:S02]  /*0da0*/  SEL R2, R10, R13, !P2 ;  /* 0x0000000d0a027207 */ /* 0x000fc40005000000 */
[C---:B------:R-:W-:Y:S02]  /*0db0*/  SEL R16, R10.reuse, R3, !P2 ;  /* 0x000000030a107207 */ /* 0x040fe40005000000 */
[C---:B------:R-:W-:Y:S01]  /*0dc0*/  SEL R18, R10.reuse, R21, !P2 ;  /* 0x000000150a127207 */ /* 0x040fe20005000000 */
[----:B------:R-:W-:Y:S01]  /*0dd0*/  STL [R9+-0x8], R2 ;  /* 0xfffff80209007387 */ /* 0x000fe20000100800 */
[----:B------:R-:W-:-:S03]  /*0de0*/  SEL R20, R10, R23, !P2 ;  /* 0x000000170a147207 */ /* 0x000fc60005000000 */
[----:B------:R-:W-:Y:S04]  /*0df0*/  STL [R9+-0x4], R16 ;  /* 0xfffffc1009007387 */ /* 0x000fe80000100800 */
[----:B------:R-:W-:Y:S04]  /*0e00*/  STL [R9], R18 ;  /* 0x0000001209007387 */ /* 0x000fe80000100800 */
[----:B------:R0:W-:Y:S02]  /*0e10*/  STL [R9+0x4], R20 ;  /* 0x0000041409007387 */ /* 0x0001e40000100800 */
[----:B0-----:R-:W-:Y:S01]  /*0e20*/  VIADD R9, R9, 0x10 ;  /* 0x0000001009097836 */ /* 0x001fe20000000000 */
[----:B------:R-:W-:Y:S06]  /*0e30*/  BRA.U UP1, `(.L_x_248) ;  /* 0xfffffff901707547 */ /* 0x000fec000b83ffff */
.L_x_247:
        /* <DEDUP_REMOVED lines=11> */
.L_x_249:
[----:B------:R2:W3:Y:S01]  /*0ef0*/  LDC R13, c[0x3][R2] ;  /* 0x00c00000020d7b82 */ /* 0x0004e20000000800 */
[----:B------:R-:W-:-:S04]  /*0f00*/  UIADD3 UR4, UPT, UPT, UR4, 0x1, URZ ;  /* 0x0000000104047890 */ /* 0x000fc8000fffe0ff */
[----:B------:R-:W-:-:S03]  /*0f10*/  UISETP.NE.AND UP0, UPT, UR4, URZ, UPT ;  /* 0x000000ff0400728c */ /* 0x000fc6000bf05270 */
[----:B------:R4:W5:Y:S01]  /*0f20*/  LDC R16, c[0x3][R3] ;  /* 0x00c0000003107b82 */ /* 0x0009620000000800 */
[----:B--2---:R-:W-:-:S07]  /*0f30*/  IADD3 R2, PT, PT, R2, 0x4, RZ ;  /* 0x0000000402027810 */ /* 0x004fce0007ffe0ff */
[----:B------:R2:W0:Y:S01]  /*0f40*/  LDC R11, c[0x3][R9] ;  /* 0x00c00000090b7b82 */ /* 0x0004220000000800 */
[----:B----4-:R-:W-:Y:S01]  /*0f50*/  VIADD R3, R3, 0x4 ;  /* 0x0000000403037836 */ /* 0x010fe20000000000 */
[----:B---3--:R-:W-:Y:S01]  /*0f60*/  IADD3 R13, PT, PT, R8, -R13, RZ ;  /* 0x8000000d080d7210 */ /* 0x008fe20007ffe0ff */
[----:B--2---:R-:W-:Y:S02]  /*0f70*/  VIADD R9, R9, 0x4 ;  /* 0x0000000409097836 */ /* 0x004fe40000000000 */
[----:B-----5:R-:W-:-:S04]  /*0f80*/  IMAD.IADD R16, R7, 0x1, -R16 ;  /* 0x0000000107107824 */ /* 0x020fc800078e0a10 */
[----:B-1----:R-:W-:Y:S01]  /*0f90*/  IMAD R13, R13, UR7, R16 ;  /* 0x000000070d0d7c24 */ /* 0x002fe2000f8e0210 */
[----:B0-----:R-:W-:-:S05]  /*0fa0*/  IADD3 R18, PT, PT, R12, R19, -R11 ;  /* 0x000000130c127210 */ /* 0x001fca0007ffe80b */
[----:B------:R-:W-:Y:S01]  /*0fb0*/  IMAD R13, R13, UR6, R18 ;  /* 0x000000060d0d7c24 */ /* 0x000fe2000f8e0212 */
[----:B------:R-:W-:-:S04]  /*0fc0*/  IABS R18, R19 ;  /* 0x0000001300127213 */ /* 0x000fc80000000000 */
        /* <DEDUP_REMOVED lines=14> */
.L_x_246:
[----:B------:R-:W0:Y:S01]  /*10b0*/  LDCU.64 UR4, c[0x0][0x3b0] ;  /* 0x00007600ff0477ac */ /* 0x000e220008000a00 */
[----:B------:R-:W1:Y:S01]  /*10c0*/  LDC R6, c[0x3][0x10] ;  /* 0x00c00400ff067b82 */ /* 0x000e620000000800 */
[----:B0-----:R-:W-:-:S04]  /*10d0*/  IADD3 R2, P0, PT, R4, UR4, RZ ;  /* 0x0000000404027c10 */ /* 0x001fc8000ff1e0ff */
[----:B------:R-:W-:-:S05]  /*10e0*/  IADD3.X R3, PT, PT, R5, UR5, RZ, P0, !PT ;  /* 0x0000000505037c10 */ /* 0x000fca00087fe4ff */
[----:B------:R-:W2:Y:S01]  /*10f0*/  LDG.E.U8 R2, desc[UR16][R2.64] ;  /* 0x0000001002027981 */ /* 0x000ea2000c1e1100 */
[----:B-1----:R-:W-:-:S04]  /*1100*/  ISETP.GE.AND P0, PT, R6, 0x1, PT ;  /* 0x000000010600780c */ /* 0x002fc80003f06270 */
[----:B--2---:R-:W-:-:S13]  /*1110*/  ISETP.EQ.OR P0, PT, R2, 0x1, !P0 ;  /* 0x000000010200780c */ /* 0x004fda0004702670 */
[----:B------:R-:W-:Y:S05]  /*1120*/  @P0 EXIT ;  /* 0x000000000000094d */ /* 0x000fea0003800000 */
[C---:B------:R-:W-:Y:S02]  /*1130*/  ISETP.GE.U32.AND P1, PT, R6.reuse, 0x4, PT ;  /* 0x000000040600780c */ /* 0x040fe40003f26070 */
[----:B------:R-:W-:Y:S02]  /*1140*/  LOP3.LUT R0, R6, 0x3, RZ, 0xc0, !PT ;  /* 0x0000000306007812 */ /* 0x000fe400078ec0ff */
[----:B------:R-:W-:Y:S02]  /*1150*/  MOV R18, RZ ;  /* 0x000000ff00127202 */ /* 0x000fe40000000f00 */
[----:B------:R-:W-:-:S07]  /*1160*/  ISETP.NE.AND P0, PT, R0, RZ, PT ;  /* 0x000000ff0000720c */ /* 0x000fce0003f05270 */
[----:B------:R-:W-:Y:S06]  /*1170*/  @!P1 BRA `(.L_x_250) ;  /* 0x0000000000cc9947 */ /* 0x000fec0003800000 */
[----:B------:R-:W0:Y:S01]  /*1180*/  LDC R20, c[0x3][0xc] ;  /* 0x00c00300ff147b82 */ /* 0x000e220000000800 */
[----:B------:R-:W-:Y:S01]  /*1190*/  LOP3.LUT R18, R6, 0x7ffffffc, RZ, 0xc0, !PT ;  /* 0x7ffffffc06127812 */ /* 0x000fe200078ec0ff */
[----:B------:R-:W-:Y:S02]  /*11a0*/  HFMA2 R25, -RZ, RZ, 0, 0 ;  /* 0x00000000ff197431 */ /* 0x000fe400000001ff */
[C---:B------:R-:W-:Y:S01]  /*11b0*/  IMAD.SHL.U32 R21, R19.reuse, 0x2, RZ ;  /* 0x0000000213157824 */ /* 0x040fe200078e00ff */
[----:B------:R-:W1:Y:S01]  /*11c0*/  LDCU.64 UR4, c[0x0][0x380] ;  /* 0x00007000ff0477ac */ /* 0x000e620008000a00 */
[----:B------:R-:W-:Y:S02]  /*11d0*/  IMAD R22, R19, 0x3, RZ ;  /* 0x0000000313167824 */ /* 0x000fe400078e02ff */
[----:B------:R-:W-:Y:S01]  /*11e0*/  VIADD R23, R1, 0x8 ;  /* 0x0000000801177836 */ /* 0x000fe20000000000 */
[----:B------:R-:W2:Y:S01]  /*11f0*/  LDC.64 R2, c[0x0][0x388] ;  /* 0x0000e200ff027b82 */ /* 0x000ea20000000a00 */
[----:B------:R-:W-:-:S07]  /*1200*/  IMAD.MOV R24, RZ, RZ, -R18 ;  /* 0x000000ffff187224 */ /* 0x000fce00078e0a12 */
.L_x_251:
[----:B---3--:R-:W3:Y:S01]  /*1210*/  LDL.64 R6, [R23+-0x8] ;  /* 0xfffff80017067983 */ /* 0x008ee20000100a00 */
[----:B------:R-:W-:Y:S01]  /*1220*/  IADD3 R11, P1, PT, R4, R25, RZ ;  /* 0x00000019040b7210 */ /* 0x000fe20007f3e0ff */
[----:B---3--:R-:W-:-:S04]  /*1230*/  IMAD.IADD R9, R6, 0x1, R25 ;  /* 0x0000000106097824 */ /* 0x008fc800078e0219 */
[----:B--2---:R-:W-:-:S06]  /*1240*/  IMAD.WIDE R8, R9, 0x8, R2 ;  /* 0x0000000809087825 */ /* 0x004fcc00078e0202 */
[----:B------:R-:W2:Y:S01]  /*1250*/  LDG.E.64 R8, desc[UR16][R8.64] ;  /* 0x0000001008087981 */ /* 0x000ea2000c1e1b00 */
[----:B------:R-:W-:Y:S02]  /*1260*/  LEA.HI.X.SX32 R12, R25, R5, 0x1, P1 ;  /* 0x00000005190c7211 */ /* 0x000fe400008f0eff */
[C---:B-1----:R-:W-:Y:S02]  /*1270*/  LEA R10, P1, R11.reuse, UR4, 0x3 ;  /* 0x000000040b0a7c11 */ /* 0x042fe4000f8218ff */
[----:B0-----:R-:W-:Y:S02]  /*1280*/  IADD3 R13, PT, PT, R20, R7, RZ ;  /* 0x00000007140d7210 */ /* 0x001fe40007ffe0ff */
[----:B------:R-:W3:Y:S01]  /*1290*/  LDL.64 R6, [R23] ;  /* 0x0000000017067983 */ /* 0x000ee20000100a00 */
[----:B------:R-:W-:Y:S02]  /*12a0*/  LEA.HI.X R11, R11, UR5, R12, 0x3, P1 ;  /* 0x000000050b0b7c11 */ /* 0x000fe400088f1c0c */
[----:B------:R-:W-:Y:S01]  /*12b0*/  IMAD.WIDE R12, R13, 0x8, R2 ;  /* 0x000000080d0c7825 */ /* 0x000fe200078e0202 */
[----:B------:R-:W-:-:S02]  /*12c0*/  IADD3 R15, P1, PT, R4, R20, RZ ;  /* 0x00000014040f7210 */ /* 0x000fc40007f3e0ff */
[----:B--2---:R0:W-:Y:S04]  /*12d0*/  STG.E.64 desc[UR16][R10.64], R8 ;  /* 0x000000080a007986 */ /* 0x0041e8000c101b10 */
[----:B------:R-:W2:Y:S01]  /*12e0*/  LDG.E.64 R12, desc[UR16][R12.64] ;  /* 0x000000100c0c7981 */ /* 0x000ea2000c1e1b00 */
[----:B------:R-:W-:Y:S02]  /*12f0*/  LEA.HI.X.SX32 R16, R20, R5, 0x1, P1 ;  /* 0x0000000514107211 */ /* 0x000fe400008f0eff */
[----:B------:R-:W-:Y:S01]  /*1300*/  LEA R14, P1, R15, UR4, 0x3 ;  /* 0x000000040f0e7c11 */ /* 0x000fe2000f8218ff */
[----:B---3--:R-:W-:-:S03]  /*1310*/  IMAD.IADD R17, R6, 0x1, R21 ;  /* 0x0000000106117824 */ /* 0x008fc600078e0215 */
[----:B------:R-:W-:Y:S01]  /*1320*/  LEA.HI.X R15, R15, UR5, R16, 0x3, P1 ;  /* 0x000000050f0f7c11 */ /* 0x000fe200088f1c10 */
[----:B------:R-:W-:Y:S01]  /*1330*/  IMAD.WIDE R16, R17, 0x8, R2 ;  /* 0x0000000811107825 */ /* 0x000fe200078e0202 */
[----:B------:R-:W-:-:S03]  /*1340*/  IADD3 R26, P1, PT, R4, R21, RZ ;  /* 0x00000015041a7210 */ /* 0x000fc60007f3e0ff */
[----:B--2---:R1:W-:Y:S04]  /*1350*/  STG.E.64 desc[UR16][R14.64], R12 ;  /* 0x0000000c0e007986 */ /* 0x0043e8000c101b10 */
[----:B------:R-:W2:Y:S01]  /*1360*/  LDG.E.64 R16, desc[UR16][R16.64] ;  /* 0x0000001010107981 */ /* 0x000ea2000c1e1b00 */
[----:B0-----:R-:W-:Y:S01]  /*1370*/  LEA.HI.X.SX32 R11, R21, R5, 0x1, P1 ;  /* 0x00000005150b7211 */ /* 0x001fe200008f0eff */
[----:B------:R-:W-:Y:S01]  /*1380*/  IMAD.IADD R9, R22, 0x1, R7 ;  /* 0x0000000116097824 */ /* 0x000fe200078e0207 */
[----:B------:R-:W-:-:S03]  /*1390*/  LEA R6, P1, R26, UR4, 0x3 ;  /* 0x000000041a067c11 */ /* 0x000fc6000f8218ff */
[----:B------:R-:W-:Y:S01]  /*13a0*/  IMAD.WIDE R8, R9, 0x8, R2 ;  /* 0x0000000809087825 */ /* 0x000fe200078e0202 */
[----:B------:R-:W-:Y:S02]  /*13b0*/  LEA.HI.X R7, R26, UR5, R11, 0x3, P1 ;  /* 0x000000051a077c11 */ /* 0x000fe400088f1c0b */
[----:B------:R-:W-:-:S03]  /*13c0*/  IADD3 R11, P1, PT, R4, R22, RZ ;  /* 0x00000016040b7210 */ /* 0x000fc60007f3e0ff */
[----:B--2---:R3:W-:Y:S04]  /*13d0*/  STG.E.64 desc[UR16][R6.64], R16 ;  /* 0x0000001006007986 */ /* 0x0047e8000c101b10 */
[----:B------:R-:W2:Y:S01]  /*13e0*/  LDG.E.64 R8, desc[UR16][R8.64] ;  /* 0x0000001008087981 */ /* 0x000ea2000c1e1b00 */
[----:B-1----:R-:W-:Y:S01]  /*13f0*/  LEA.HI.X.SX32 R12, R22, R5, 0x1, P1 ;  /* 0x00000005160c7211 */ /* 0x002fe200008f0eff */
[----:B------:R-:W-:Y:S01]  /*1400*/  VIADD R23, R23, 0x10 ;  /* 0x0000001017177836 */ /* 0x000fe20000000000 */
[----:B------:R-:W-:Y:S01]  /*1410*/  LEA R10, P1, R11, UR4, 0x3 ;  /* 0x000000040b0a7c11 */ /* 0x000fe2000f8218ff */
[C---:B------:R-:W-:Y:S01]  /*1420*/  IMAD R20, R19.reuse, 0x4, R20 ;  /* 0x0000000413147824 */ /* 0x040fe200078e0214 */
[----:B------:R-:W-:Y:S01]  /*1430*/  IADD3 R24, PT, PT, R24, 0x4, RZ ;  /* 0x0000000418187810 */ /* 0x000fe20007ffe0ff */
[----:B------:R-:W-:Y:S01]  /*1440*/  IMAD R21, R19, 0x4, R21 ;  /* 0x0000000413157824 */ /* 0x000fe200078e0215 */
[----:B------:R-:W-:Y:S01]  /*1450*/  LEA.HI.X R11, R11, UR5, R12, 0x3, P1 ;  /* 0x000000050b0b7c11 */ /* 0x000fe200088f1c0c */
[----:B------:R-:W-:Y:S01]  /*1460*/  IMAD R22, R19, 0x4, R22 ;  /* 0x0000000413167824 */ /* 0x000fe200078e0216 */
[----:B------:R-:W-:-:S02]  /*1470*/  ISETP.NE.AND P1, PT, R24, RZ, PT ;  /* 0x000000ff1800720c */ /* 0x000fc40003f25270 */
[----:B------:R-:W-:Y:S01]  /*1480*/  LEA R25, R19, R25, 0x2 ;  /* 0x0000001913197211 */ /* 0x000fe200078e10ff */
[----:B--2---:R3:W-:Y:S10]  /*1490*/  STG.E.64 desc[UR16][R10.64], R8 ;  /* 0x000000080a007986 */ /* 0x0047f4000c101b10 */
[----:B------:R-:W-:Y:S05]  /*14a0*/  @P1 BRA `(.L_x_251) ;  /* 0xfffffffc00581947 */ /* 0x000fea000383ffff */
.L_x_250:
[----:B------:R-:W-:Y:S05]  /*14b0*/  @!P0 EXIT ;  /* 0x000000000000894d */ /* 0x000fea0003800000 */
[----:B------:R-:W0:Y:S01]  /*14c0*/  LDC.64 R2, c[0x0][0x388] ;  /* 0x0000e200ff027b82 */ /* 0x000e220000000a00 */
[----:B------:R-:W-:Y:S01]  /*14d0*/  IADD3 R0, PT, PT, -R0, RZ, RZ ;  /* 0x000000ff00007210 */ /* 0x000fe20007ffe1ff */
[C---:B------:R-:W-:Y:S01]  /*14e0*/  IMAD R12, R18.reuse, 0x4, R1 ;  /* 0x00000004120c7824 */ /* 0x040fe200078e0201 */
[----:B------:R-:W1:Y:S01]  /*14f0*/  LDCU.64 UR4, c[0x0][0x380] ;  /* 0x00007000ff0477ac */ /* 0x000e620008000a00 */
[----:B---3--:R-:W-:-:S07]  /*1500*/  IMAD R11, R18, R19, RZ ;  /* 0x00000013120b7224 */ /* 0x008fce00078e02ff */
.L_x_252:
[----:B--2---:R-:W2:Y:S01]  /*1510*/  LDL R6, [R12] ;  /* 0x000000000c067983 */ /* 0x004ea20000100800 */
[----:B------:R-:W-:Y:S01]  /*1520*/  IADD3 R9, P0, PT, R4, R11, RZ ;  /* 0x0000000b04097210 */ /* 0x000fe20007f1e0ff */
[----:B--2---:R-:W-:-:S04]  /*1530*/  IMAD.IADD R7, R6, 0x1, R11 ;  /* 0x0000000106077824 */ /* 0x004fc800078e020b */
[----:B0-----:R-:W-:-:S06]  /*1540*/  IMAD.WIDE R6, R7, 0x8, R2 ;  /* 0x0000000807067825 */ /* 0x001fcc00078e0202 */
[----:B------:R-:W2:Y:S01]  /*1550*/  LDG.E.64 R6, desc[UR16][R6.64] ;  /* 0x0000001006067981 */ /* 0x000ea2000c1e1b00 */
[----:B------:R-:W-:Y:S01]  /*1560*/  LEA.HI.X.SX32 R10, R11, R5, 0x1, P0 ;  /* 0x000000050b0a7211 */ /* 0x000fe200000f0eff */
[----:B------:R-:W-:Y:S01]  /*1570*/  VIADD R0, R0, 0x1 ;  /* 0x0000000100007836 */ /* 0x000fe20000000000 */
[----:B-1----:R-:W-:Y:S01]  /*1580*/  LEA R8, P0, R9, UR4, 0x3 ;  /* 0x0000000409087c11 */ /* 0x002fe2000f8018ff */
[----:B------:R-:W-:Y:S01]  /*1590*/  IMAD.IADD R11, R11, 0x1, R19 ;  /* 0x000000010b0b7824 */ /* 0x000fe200078e0213 */
[----:B------:R-:W-:Y:S02]  /*15a0*/  IADD3 R12, PT, PT, R12, 0x4, RZ ;  /* 0x000000040c0c7810 */ /* 0x000fe40007ffe0ff */
[----:B------:R-:W-:Y:S02]  /*15b0*/  LEA.HI.X R9, R9, UR5, R10, 0x3, P0 ;  /* 0x0000000509097c11 */ /* 0x000fe400080f1c0a */
[----:B------:R-:W-:-:S03]  /*15c0*/  ISETP.NE.AND P0, PT, R0, RZ, PT ;  /* 0x000000ff0000720c */ /* 0x000fc60003f05270 */
[----:B--2---:R2:W-:Y:S10]  /*15d0*/  STG.E.64 desc[UR16][R8.64], R6 ;  /* 0x0000000608007986 */ /* 0x0045f4000c101b10 */
[----:B------:R-:W-:Y:S05]  /*15e0*/  @P0 BRA `(.L_x_252) ;  /* 0xfffffffc00c80947 */ /* 0x000fea000383ffff */
[----:B------:R-:W-:Y:S05]  /*15f0*/  EXIT ;  /* 0x000000000000794d */ /* 0x000fea0003800000 */
.L_x_253:
        /* <DEDUP_REMOVED lines=16> */
.L_x_261:


//--------------------- .nv.shared.reserved.0     --------------------------
	.section	.nv.shared.reserved.0,"aw",@nobits
	.weak		__nv_reservedSMEM_offset_0_alias
	.size		__nv_reservedSMEM_offset_0_alias, 0, 64
	.other		__nv_reservedSMEM_offset_0_alias,@"STO_CUDA_RESERVED_SHARED STV_DEFAULT"
__nv_reservedSMEM_offset_0_alias:
	.zero		0
	.zero		64


//--------------------- .nv.constant0._Z14processRoutletPdPKdS1_S1_S1_S1_PKb --------------------------
	.section	.nv.constant0._Z14processRoutletPdPKdS1_S1_S1_S1_PKb,"a",@progbits
	.sectionflags	@""
	.align	4
.nv.constant0._Z14processRoutletPdPKdS1_S1_S1_S1_PKb:
	.zero		952


//--------------------- .nv.constant0._Z13processNoslipPdPKdS1_S1_S1_S1_PKb --------------------------
	.section	.nv.constant0._Z13processNoslipPdPKdS1_S1_S1_S1_PKb,"a",@progbits
	.sectionflags	@""
	.align	4
.nv.constant0._Z13processNoslipPdPKdS1_S1_S1_S1_PKb:
	.zero		952


//--------------------- .nv.constant0._Z15processPeriodicPdPKdS1_S1_S1_S1_S1_S1_i --------------------------
	.section	.nv.constant0._Z15processPeriodicPdPKdS1_S1_S1_S1_S1_S1_i,"a",@progbits
	.sectionflags	@""
	.align	4
.nv.constant0._Z15processPeriodicPdPKdS1_S1_S1_S1_S1_S1_i:
	.zero		964


//--------------------- .nv.constant0._Z14processComputePdS_S_S_PKdPKb --------------------------
	.section	.nv.constant0._Z14processComputePdS_S_S_PKdPKb,"a",@progbits
	.sectionflags	@""
	.align	4
.nv.constant0._Z14processComputePdS_S_S_PKdPKb:
	.zero		944


//--------------------- .nv.constant0._Z16processCollisionPdPKdS1_S1_S1_S1_PKb --------------------------
	.section	.nv.constant0._Z16processCollisionPdPKdS1_S1_S1_S1_PKb,"a",@progbits
	.sectionflags	@""
	.align	4
.nv.constant0._Z16processCollisionPdPKdS1_S1_S1_S1_PKb:
	.zero		952


//--------------------- .nv.constant0._Z16processStreamingPdPKdS1_S1_S1_S1_PKb --------------------------
	.section	.nv.constant0._Z16processStreamingPdPKdS1_S1_S1_S1_PKb,"a",@progbits
	.sectionflags	@""
	.align	4
.nv.constant0._Z16processStreamingPdPKdS1_S1_S1_S1_PKb:
	.zero		952


//--------------------- SYMBOLS --------------------------

	.type		.nv.reservedSmem.offset0,@object
	.size		.nv.reservedSmem.offset0,0x4
